// auto-generated by cutlass_sweep.gemm — config: {"arch": "sm_100", "cluster_m": 4, "cluster_n": 1, "dtype": "tf32", "dtype_b": "tf32", "layout": "nt", "stages": 0, "tile_k": 64, "tile_m": 256, "tile_n": 256}
#include "cutlass/cutlass.h"
#include "cutlass/gemm/collective/collective_builder.hpp"
#include "cutlass/gemm/device/gemm_universal_adapter.h"
#include "cutlass/gemm/kernel/gemm_universal.hpp"
#include "cutlass/epilogue/collective/collective_builder.hpp"

using ElemA = cutlass::tfloat32_t;
using ElemB = cutlass::tfloat32_t;
using ElemCD = cutlass::tfloat32_t;
using Acc  = float;
using TileShape    = cute::Shape<cute::_256, cute::_256, cute::_64>;
using ClusterShape = cute::Shape<cute::_4, cute::_1, cute::_1>;

using CollectiveEpilogue = typename cutlass::epilogue::collective::CollectiveBuilder<
    cutlass::arch::Sm100, cutlass::arch::OpClassTensorOp,
    TileShape, ClusterShape,
    cutlass::epilogue::collective::EpilogueTileAuto,
    Acc, Acc,
    ElemCD, cutlass::layout::RowMajor, 128 / cutlass::sizeof_bits<ElemCD>::value,
    ElemCD, cutlass::layout::RowMajor, 128 / cutlass::sizeof_bits<ElemCD>::value,
    cutlass::epilogue::collective::EpilogueScheduleAuto
  >::CollectiveOp;

using CollectiveMainloop = typename cutlass::gemm::collective::CollectiveBuilder<
    cutlass::arch::Sm100, cutlass::arch::OpClassTensorOp,
    ElemA, cutlass::layout::RowMajor, 128 / cutlass::sizeof_bits<ElemA>::value,
    ElemB, cutlass::layout::ColumnMajor, 128 / cutlass::sizeof_bits<ElemB>::value,
    Acc,
    TileShape, ClusterShape,
    cutlass::gemm::collective::StageCountAutoCarveout<static_cast<int>(sizeof(typename CollectiveEpilogue::SharedStorage))>,
    cutlass::gemm::collective::KernelScheduleAuto
  >::CollectiveOp;

using GemmKernel = cutlass::gemm::kernel::GemmUniversal<
    cute::Shape<int,int,int,int>,
    CollectiveMainloop,
    CollectiveEpilogue
>;
using Gemm = cutlass::gemm::device::GemmUniversalAdapter<GemmKernel>;

// Force the device kernel symbol into the cubin without needing a host main.
auto* _anchor = &cutlass::device_kernel<GemmKernel>;


// ===== COMPILED SASS (sm_100a) =====

	.target	sm_100a

	.elftype	@"ET_EXEC"


//--------------------- .note.nv.tkinfo           --------------------------
	.section	.note.nv.tkinfo,"",@"SHT_NOTE"
	.sectionflags	@"SHF_NOTE_NV_TKINFO"
	.tkinfo
        /*0018*/ 	.word	0x00000002
        /*0030*/ 	.string	""
        /*0030*/ 	.string	"ptxas"
        /*0030*/ 	.string	"Cuda compilation tools, release 13.0, V13.0.88"
        /*0030*/ 	.string	"Build cuda_13.0.r13.0/compiler.36424714_0"
        /*0030*/ 	.string	"-arch sm_100a -m 64 "



//--------------------- .note.nv.cuinfo           --------------------------
	.section	.note.nv.cuinfo,"",@"SHT_NOTE"
	.sectionflags	@"SHF_NOTE_NV_CUINFO"
        /*0018*/ 	.short	0x0002
        /*001a*/ 	.short	0x0064
        /*001c*/ 	.short	0x0082
	.zero		2


//--------------------- .nv.info                  --------------------------
	.section	.nv.info,"",@"SHT_CUDA_INFO"
	.align	4


	//----- nvinfo : EIATTR_REGCOUNT
	.align		4
        /*0000*/ 	.byte	0x04, 0x2f
        /*0002*/ 	.short	(.L_19 - .L_18)
	.align		4
.L_18:
        /*0004*/ 	.word	index@(_ZN7cutlass13device_kernelINS_4gemm6kernel13GemmUniversalIN4cute5tupleIJiiiiEEENS1_10collective13CollectiveMmaINS1_35MainloopSm100TmaUmmaWarpSpecializedILi2ELi2ELi2ENS5_IJNS4_1CILi4EEENSA_ILi1EEESC_EEEEENS5_IJNSA_ILi256EEESF_NSA_ILi64EEEEEENS_10tfloat32_tENS5_IJlSC_lEEESI_SJ_NS4_8TiledMMAINS4_8MMA_AtomIJNS4_23SM100_MMA_TF32_2x1SM_SSISI_SI_fLi256ELi256ELNS4_4UMMA5MajorE0ELSO_0ELNSN_7ScaleInE0ELSP_0EEEEEENS4_6LayoutINS5_IJSC_SC_SC_EEENS5_IJNSA_ILi0EEESU_SU_EEEEENS5_IJNS4_10UnderscoreESX_SX_EEEEENS4_18SM100_TMA_2SM_LOADENS4_14ComposedLayoutINS4_7SwizzleILi3ELi4ELi3EEENS4_18smem_ptr_flag_bitsILi32EEENSS_INS5_IJNSA_ILi8EEENSA_ILi32EEEEEENS5_IJS17_SC_EEEEEEEvNS4_8identityENS4_28SM100_TMA_2SM_LOAD_MULTICASTES1B_vS1C_EENS_8epilogue10collective18CollectiveEpilogueINS1F_23Sm100TmaWarpSpecializedILi4ELi2ELi32ELb1ELb0EEEJNS5_IJNSA_ILi128EEESF_SG_EEENS5_IJNSS_IS1K_SC_EENSS_IS17_SC_EEEEESI_SJ_SI_SJ_NS1F_6fusion15FusionCallbacksIS1J_NS1P_17LinearCombinationISI_fSI_fLNS_15FloatRoundStyleE2EEES1L_S1O_JEEENS4_5SM1004TMEM4LOAD26SM100_TMEM_LOAD_32dp32b32xENS4_13SM90_TMA_LOADES1B_NS4_39AutoVectorizingCopyWithAssumedAlignmentILi128EEENS4_14SM90_TMA_STOREES1B_S21_S21_EEEvvEEEEvNT_6ParamsE)
        /*0008*/ 	.word	0x00000080


	//----- nvinfo : EIATTR_FRAME_SIZE
	.align		4
.L_19:
        /*000c*/ 	.byte	0x04, 0x11
        /*000e*/ 	.short	(.L_21 - .L_20)
	.align		4
.L_20:
        /*0010*/ 	.word	index@($__internal_2_$__cuda_sm10x_tcgen05_guardrail_trap_unallocated_columns_being_dealloced)
        /*0014*/ 	.word	0x00000000


	//----- nvinfo : EIATTR_FRAME_SIZE
	.align		4
.L_21:
        /*0018*/ 	.byte	0x04, 0x11
        /*001a*/ 	.short	(.L_23 - .L_22)
	.align		4
.L_22:
        /*001c*/ 	.word	index@($__internal_1_$__cuda_sm10x_tcgen05_guardrail_trap_phase_invalid_during_alloc)
        /*0020*/ 	.word	0x00000000


	//----- nvinfo : EIATTR_FRAME_SIZE
	.align		4
.L_23:
        /*0024*/ 	.byte	0x04, 0x11
        /*0026*/ 	.short	(.L_25 - .L_24)
	.align		4
.L_24:
        /*0028*/ 	.word	index@($__internal_0_$__cuda_sm10x_tcgen05_guardrail_trap_col_being_dealloced_not_returned_by_alloc)
        /*002c*/ 	.word	0x00000000


	//----- nvinfo : EIATTR_FRAME_SIZE
	.align		4
.L_25:
        /*0030*/ 	.byte	0x04, 0x11
        /*0032*/ 	.short	(.L_27 - .L_26)
	.align		4
.L_26:
        /*0034*/ 	.word	index@(_ZN7cutlass13device_kernelINS_4gemm6kernel13GemmUniversalIN4cute5tupleIJiiiiEEENS1_10collective13CollectiveMmaINS1_35MainloopSm100TmaUmmaWarpSpecializedILi2ELi2ELi2ENS5_IJNS4_1CILi4EEENSA_ILi1EEESC_EEEEENS5_IJNSA_ILi256EEESF_NSA_ILi64EEEEEENS_10tfloat32_tENS5_IJlSC_lEEESI_SJ_NS4_8TiledMMAINS4_8MMA_AtomIJNS4_23SM100_MMA_TF32_2x1SM_SSISI_SI_fLi256ELi256ELNS4_4UMMA5MajorE0ELSO_0ELNSN_7ScaleInE0ELSP_0EEEEEENS4_6LayoutINS5_IJSC_SC_SC_EEENS5_IJNSA_ILi0EEESU_SU_EEEEENS5_IJNS4_10UnderscoreESX_SX_EEEEENS4_18SM100_TMA_2SM_LOADENS4_14ComposedLayoutINS4_7SwizzleILi3ELi4ELi3EEENS4_18smem_ptr_flag_bitsILi32EEENSS_INS5_IJNSA_ILi8EEENSA_ILi32EEEEEENS5_IJS17_SC_EEEEEEEvNS4_8identityENS4_28SM100_TMA_2SM_LOAD_MULTICASTES1B_vS1C_EENS_8epilogue10collective18CollectiveEpilogueINS1F_23Sm100TmaWarpSpecializedILi4ELi2ELi32ELb1ELb0EEEJNS5_IJNSA_ILi128EEESF_SG_EEENS5_IJNSS_IS1K_SC_EENSS_IS17_SC_EEEEESI_SJ_SI_SJ_NS1F_6fusion15FusionCallbacksIS1J_NS1P_17LinearCombinationISI_fSI_fLNS_15FloatRoundStyleE2EEES1L_S1O_JEEENS4_5SM1004TMEM4LOAD26SM100_TMEM_LOAD_32dp32b32xENS4_13SM90_TMA_LOADES1B_NS4_39AutoVectorizingCopyWithAssumedAlignmentILi128EEENS4_14SM90_TMA_STOREES1B_S21_S21_EEEvvEEEEvNT_6ParamsE)
        /*0038*/ 	.word	0x00000000


	//----- nvinfo : EIATTR_MIN_STACK_SIZE
	.align		4
.L_27:
        /*003c*/ 	.byte	0x04, 0x12
        /*003e*/ 	.short	(.L_29 - .L_28)
	.align		4
.L_28:
        /*0040*/ 	.word	index@(_ZN7cutlass13device_kernelINS_4gemm6kernel13GemmUniversalIN4cute5tupleIJiiiiEEENS1_10collective13CollectiveMmaINS1_35MainloopSm100TmaUmmaWarpSpecializedILi2ELi2ELi2ENS5_IJNS4_1CILi4EEENSA_ILi1EEESC_EEEEENS5_IJNSA_ILi256EEESF_NSA_ILi64EEEEEENS_10tfloat32_tENS5_IJlSC_lEEESI_SJ_NS4_8TiledMMAINS4_8MMA_AtomIJNS4_23SM100_MMA_TF32_2x1SM_SSISI_SI_fLi256ELi256ELNS4_4UMMA5MajorE0ELSO_0ELNSN_7ScaleInE0ELSP_0EEEEEENS4_6LayoutINS5_IJSC_SC_SC_EEENS5_IJNSA_ILi0EEESU_SU_EEEEENS5_IJNS4_10UnderscoreESX_SX_EEEEENS4_18SM100_TMA_2SM_LOADENS4_14ComposedLayoutINS4_7SwizzleILi3ELi4ELi3EEENS4_18smem_ptr_flag_bitsILi32EEENSS_INS5_IJNSA_ILi8EEENSA_ILi32EEEEEENS5_IJS17_SC_EEEEEEEvNS4_8identityENS4_28SM100_TMA_2SM_LOAD_MULTICASTES1B_vS1C_EENS_8epilogue10collective18CollectiveEpilogueINS1F_23Sm100TmaWarpSpecializedILi4ELi2ELi32ELb1ELb0EEEJNS5_IJNSA_ILi128EEESF_SG_EEENS5_IJNSS_IS1K_SC_EENSS_IS17_SC_EEEEESI_SJ_SI_SJ_NS1F_6fusion15FusionCallbacksIS1J_NS1P_17LinearCombinationISI_fSI_fLNS_15FloatRoundStyleE2EEES1L_S1O_JEEENS4_5SM1004TMEM4LOAD26SM100_TMEM_LOAD_32dp32b32xENS4_13SM90_TMA_LOADES1B_NS4_39AutoVectorizingCopyWithAssumedAlignmentILi128EEENS4_14SM90_TMA_STOREES1B_S21_S21_EEEvvEEEEvNT_6ParamsE)
        /*0044*/ 	.word	0x00000000
.L_29:


//--------------------- .nv.compat                --------------------------
	.section	.nv.compat,"",@"SHT_CUDA_COMPAT_INFO"
	.align	4
        /*0000*/ 	.byte	0x02, 0x09, 0x01, 0x00, 0x02, 0x02, 0x02, 0x00, 0x02, 0x05, 0x05, 0x00, 0x03, 0x07, 0x01, 0x01
        /*0010*/ 	.byte	0x02, 0x03, 0x01, 0x00, 0x02, 0x06, 0x01, 0x00, 0x04, 0x0b, 0x08, 0x00, 0x09, 0x00, 0x00, 0x00
        /*0020*/ 	.byte	0x00, 0x00, 0x00, 0x00


//--------------------- .nv.info._ZN7cutlass13device_kernelINS_4gemm6kernel13GemmUniversalIN4cute5tupleIJiiiiEEENS1_10collective13CollectiveMmaINS1_35MainloopSm100TmaUmmaWarpSpecializedILi2ELi2ELi2ENS5_IJNS4_1CILi4EEENSA_ILi1EEESC_EEEEENS5_IJNSA_ILi256EEESF_NSA_ILi64EEEEEENS_10tfloat32_tENS5_IJlSC_lEEESI_SJ_NS4_8TiledMMAINS4_8MMA_AtomIJNS4_23SM100_MMA_TF32_2x1SM_SSISI_SI_fLi256ELi256ELNS4_4UMMA5MajorE0ELSO_0ELNSN_7ScaleInE0ELSP_0EEEEEENS4_6LayoutINS5_IJSC_SC_SC_EEENS5_IJNSA_ILi0EEESU_SU_EEEEENS5_IJNS4_10UnderscoreESX_SX_EEEEENS4_18SM100_TMA_2SM_LOADENS4_14ComposedLayoutINS4_7SwizzleILi3ELi4ELi3EEENS4_18smem_ptr_flag_bitsILi32EEENSS_INS5_IJNSA_ILi8EEENSA_ILi32EEEEEENS5_IJS17_SC_EEEEEEEvNS4_8identityENS4_28SM100_TMA_2SM_LOAD_MULTICASTES1B_vS1C_EENS_8epilogue10collective18CollectiveEpilogueINS1F_23Sm100TmaWarpSpecializedILi4ELi2ELi32ELb1ELb0EEEJNS5_IJNSA_ILi128EEESF_SG_EEENS5_IJNSS_IS1K_SC_EENSS_IS17_SC_EEEEESI_SJ_SI_SJ_NS1F_6fusion15FusionCallbacksIS1J_NS1P_17LinearCombinationISI_fSI_fLNS_15FloatRoundStyleE2EEES1L_S1O_JEEENS4_5SM1004TMEM4LOAD26SM100_TMEM_LOAD_32dp32b32xENS4_13SM90_TMA_LOADES1B_NS4_39AutoVectorizingCopyWithAssumedAlignmentILi128EEENS4_14SM90_TMA_STOREES1B_S21_S21_EEEvvEEEEvNT_6ParamsE --------------------------
	.section	.nv.info._ZN7cutlass13device_kernelINS_4gemm6kernel13GemmUniversalIN4cute5tupleIJiiiiEEENS1_10collective13CollectiveMmaINS1_35MainloopSm100TmaUmmaWarpSpecializedILi2ELi2ELi2ENS5_IJNS4_1CILi4EEENSA_ILi1EEESC_EEEEENS5_IJNSA_ILi256EEESF_NSA_ILi64EEEEEENS_10tfloat32_tENS5_IJlSC_lEEESI_SJ_NS4_8TiledMMAINS4_8MMA_AtomIJNS4_23SM100_MMA_TF32_2x1SM_SSISI_SI_fLi256ELi256ELNS4_4UMMA5MajorE0ELSO_0ELNSN_7ScaleInE0ELSP_0EEEEEENS4_6LayoutINS5_IJSC_SC_SC_EEENS5_IJNSA_ILi0EEESU_SU_EEEEENS5_IJNS4_10UnderscoreESX_SX_EEEEENS4_18SM100_TMA_2SM_LOADENS4_14ComposedLayoutINS4_7SwizzleILi3ELi4ELi3EEENS4_18smem_ptr_flag_bitsILi32EEENSS_INS5_IJNSA_ILi8EEENSA_ILi32EEEEEENS5_IJS17_SC_EEEEEEEvNS4_8identityENS4_28SM100_TMA_2SM_LOAD_MULTICASTES1B_vS1C_EENS_8epilogue10collective18CollectiveEpilogueINS1F_23Sm100TmaWarpSpecializedILi4ELi2ELi32ELb1ELb0EEEJNS5_IJNSA_ILi128EEESF_SG_EEENS5_IJNSS_IS1K_SC_EENSS_IS17_SC_EEEEESI_SJ_SI_SJ_NS1F_6fusion15FusionCallbacksIS1J_NS1P_17LinearCombinationISI_fSI_fLNS_15FloatRoundStyleE2EEES1L_S1O_JEEENS4_5SM1004TMEM4LOAD26SM100_TMEM_LOAD_32dp32b32xENS4_13SM90_TMA_LOADES1B_NS4_39AutoVectorizingCopyWithAssumedAlignmentILi128EEENS4_14SM90_TMA_STOREES1B_S21_S21_EEEvvEEEEvNT_6ParamsE,"",@"SHT_CUDA_INFO"
	.sectionflags	@""
	.align	4


	//----- nvinfo : EIATTR_CUDA_API_VERSION
	.align		4
        /*0000*/ 	.byte	0x04, 0x37
        /*0002*/ 	.short	(.L_31 - .L_30)
.L_30:
        /*0004*/ 	.word	0x00000082


	//----- nvinfo : EIATTR_KPARAM_INFO
	.align		4
.L_31:
        /*0008*/ 	.byte	0x04, 0x17
        /*000a*/ 	.short	(.L_33 - .L_32)
.L_32:
        /*000c*/ 	.word	0x00000000
        /*0010*/ 	.short	0x0000
        /*0012*/ 	.short	0x0000
        /*0014*/ 	.byte	0x00, 0xf0, 0x01, 0x20


	//----- nvinfo : EIATTR_AT_ENTRY_FRAGMENTS
	.align		4
.L_33:
        /*0018*/ 	.byte	0x04, 0x4f
        /*001a*/ 	.short	(.L_35 - .L_34)


	//   ....[0]....
.L_34:
        /*001c*/ 	.word	0x00000007


	//----- nvinfo : EIATTR_RESERVED_SMEM_USED
	.align		4
.L_35:
        /*0020*/ 	.byte	0x01, 0x41
	.zero		2


	//----- nvinfo : EIATTR_SPARSE_MMA_MASK
	.align		4
        /*0024*/ 	.byte	0x03, 0x50
        /*0026*/ 	.short	0x0000


	//----- nvinfo : EIATTR_TCGEN05_2CTA_USED
	.align		4
        /*0028*/ 	.byte	0x01, 0x52
	.zero		2


	//----- nvinfo : EIATTR_MAXREG_COUNT
	.align		4
        /*002c*/ 	.byte	0x03, 0x1b
        /*002e*/ 	.short	0x00ff


	//----- nvinfo : EIATTR_NUM_BARRIERS
	.align		4
        /*0030*/ 	.byte	0x02, 0x4c
        /*0032*/ 	.byte	0x07
	.zero		1


	//----- nvinfo : EIATTR_EXTERNS
	.align		4
        /*0034*/ 	.byte	0x04, 0x0f
        /*0036*/ 	.short	(.L_37 - .L_36)


	//   ....[0]....
	.align		4
.L_36:
        /*0038*/ 	.word	index@(__assertfail)


	//----- nvinfo : EIATTR_MERCURY_ISA_VERSION
	.align		4
.L_37:
        /*003c*/ 	.byte	0x03, 0x5f
        /*003e*/ 	.short	0x0101


	//----- nvinfo : EIATTR_INT_WARP_WIDE_INSTR_OFFSETS
	.align		4
        /*0040*/ 	.byte	0x04, 0x31
        /*0042*/ 	.short	(.L_39 - .L_38)


	//   ....[0]....
.L_38:
        /*0044*/ 	.word	0x00000cf0


	//   ....[1]....
        /*0048*/ 	.word	0x00000d90


	//   ....[2]....
        /*004c*/ 	.word	0x00004370


	//   ....[3]....
        /*0050*/ 	.word	0x00004390


	//   ....[4]....
        /*0054*/ 	.word	0x000043c0


	//   ....[5]....
        /*0058*/ 	.word	0x00004f70


	//   ....[6]....
        /*005c*/ 	.word	0x00004fd0


	//   ....[7]....
        /*0060*/ 	.word	0x000050d0


	//   ....[8]....
        /*0064*/ 	.word	0x00005150


	//   ....[9]....
        /*0068*/ 	.word	0x00005240


	//   ....[10]....
        /*006c*/ 	.word	0x000052c0


	//   ....[11]....
        /*0070*/ 	.word	0x000053c0


	//   ....[12]....
        /*0074*/ 	.word	0x00005450


	//   ....[13]....
        /*0078*/ 	.word	0x00005550


	//   ....[14]....
        /*007c*/ 	.word	0x000055d0


	//   ....[15]....
        /*0080*/ 	.word	0x000056d0


	//   ....[16]....
        /*0084*/ 	.word	0x00005750


	//   ....[17]....
        /*0088*/ 	.word	0x00005850


	//   ....[18]....
        /*008c*/ 	.word	0x000058e0


	//   ....[19]....
        /*0090*/ 	.word	0x000059e0


	//   ....[20]....
        /*0094*/ 	.word	0x00005a70


	//----- nvinfo : EIATTR_COOP_GROUP_MASK_REGIDS
	.align		4
.L_39:
        /*0098*/ 	.byte	0x04, 0x29
        /*009a*/ 	.short	(.L_41 - .L_40)


	//   ....[0]....
.L_40:
        /*009c*/ 	.word	0xffffffff


	//   ....[1]....
        /*00a0*/ 	.word	0xffffffff


	//   ....[2]....
        /*00a4*/ 	.word	0xffffffff


	//   ....[3]....
        /*00a8*/ 	.word	0xffffffff


	//   ....[4]....
        /*00ac*/ 	.word	0xffffffff


	//   ....[5]....
        /*00b0*/ 	.word	0xffffffff


	//   ....[6]....
        /*00b4*/ 	.word	0xffffffff


	//   ....[7]....
        /*00b8*/ 	.word	0xffffffff


	//   ....[8]....
        /*00bc*/ 	.word	0xffffffff


	//   ....[9]....
        /*00c0*/ 	.word	0xffffffff


	//   ....[10]....
        /*00c4*/ 	.word	0xffffffff


	//   ....[11]....
        /*00c8*/ 	.word	0xffffffff


	//   ....[12]....
        /*00cc*/ 	.word	0xffffffff


	//   ....[13]....
        /*00d0*/ 	.word	0xffffffff


	//----- nvinfo : EIATTR_COOP_GROUP_INSTR_OFFSETS
	.align		4
.L_41:
        /*00d4*/ 	.byte	0x04, 0x28
        /*00d6*/ 	.short	(.L_43 - .L_42)


	//   ....[0]....
.L_42:
        /*00d8*/ 	.word	0x000000b0


	//   ....[1]....
        /*00dc*/ 	.word	0x00000520


	//   ....[2]....
        /*00e0*/ 	.word	0x000006a0


	//   ....[3]....
        /*00e4*/ 	.word	0x00000830


	//   ....[4]....
        /*00e8*/ 	.word	0x00000920


	//   ....[5]....
        /*00ec*/ 	.word	0x00000a80


	//   ....[6]....
        /*00f0*/ 	.word	0x00000bd0


	//   ....[7]....
        /*00f4*/ 	.word	0x00000e10


	//   ....[8]....
        /*00f8*/ 	.word	0x00002310


	//   ....[9]....
        /*00fc*/ 	.word	0x000030b0


	//   ....[10]....
        /*0100*/ 	.word	0x00003580


	//   ....[11]....
        /*0104*/ 	.word	0x000035b0


	//   ....[12]....
        /*0108*/ 	.word	0x00004270


	//   ....[13]....
        /*010c*/ 	.word	0x00004480


	//----- nvinfo : EIATTR_VRC_CTA_INIT_COUNT
	.align		4
.L_43:
        /*0110*/ 	.byte	0x02, 0x4a
        /*0112*/ 	.byte	0x80
	.zero		1


	//----- nvinfo : EIATTR_SYSCALL_OFFSETS
	.align		4
        /*0114*/ 	.byte	0x04, 0x46
        /*0116*/ 	.short	(.L_45 - .L_44)


	//   ....[0]....
.L_44:
        /*0118*/ 	.word	0x00006740


	//   ....[1]....
        /*011c*/ 	.word	0x00006830


	//   ....[2]....
        /*0120*/ 	.word	0x00007200


	//   ....[3]....
        /*0124*/ 	.word	0x00008050


	//   ....[4]....
        /*0128*/ 	.word	0x00008e70


	//   ....[5]....
        /*012c*/ 	.word	0x00009cc0


	//   ....[6]....
        /*0130*/ 	.word	0x0000ab20


	//   ....[7]....
        /*0134*/ 	.word	0x0000b9b0


	//   ....[8]....
        /*0138*/ 	.word	0x0000c810


	//   ....[9]....
        /*013c*/ 	.word	0x0000d620


	//----- nvinfo : EIATTR_MBARRIER_INSTR_OFFSETS
	.align		4
.L_45:
        /*0140*/ 	.byte	0x04, 0x39
        /*0142*/ 	.short	(.L_47 - .L_46)


	//   ....[0]....
.L_46:
        /*0144*/ 	.word	0x00000650
        /*0148*/ 	.word	0x000000ff
        /*014c*/ 	.word	0x00000000
        /*0150*/ 	.short	0x0100
        /*0152*/ 	.byte	0x04
	.zero		1


	//   ....[1]....
        /*0154*/ 	.word	0x00000660
        /*0158*/ 	.word	0x000000ff
        /*015c*/ 	.word	0x00000010
        /*0160*/ 	.short	0x0100
        /*0162*/ 	.byte	0x04
	.zero		1


	//   ....[2]....
        /*0164*/ 	.word	0x00000670
        /*0168*/ 	.word	0x000000ff
        /*016c*/ 	.word	0x00000008
        /*0170*/ 	.short	0x0100
        /*0172*/ 	.byte	0x04
	.zero		1


	//   ....[3]....
        /*0174*/ 	.word	0x00000680
        /*0178*/ 	.word	0x000000ff
        /*017c*/ 	.word	0x00000018
        /*0180*/ 	.short	0x0100
        /*0182*/ 	.byte	0x04
	.zero		1


	//   ....[4]....
        /*0184*/ 	.word	0x000007a0
        /*0188*/ 	.word	0x000000ff
        /*018c*/ 	.word	0x00000020
        /*0190*/ 	.short	0x0100
        /*0192*/ 	.byte	0x04
	.zero		1


	//   ....[5]....
        /*0194*/ 	.word	0x000007b0
        /*0198*/ 	.word	0x000000ff
        /*019c*/ 	.word	0x00000040
        /*01a0*/ 	.short	0x0100
        /*01a2*/ 	.byte	0x04
	.zero		1


	//   ....[6]....
        /*01a4*/ 	.word	0x000007c0
        /*01a8*/ 	.word	0x000000ff
        /*01ac*/ 	.word	0x00000028
        /*01b0*/ 	.short	0x0100
        /*01b2*/ 	.byte	0x04
	.zero		1


	//   ....[7]....
        /*01b4*/ 	.word	0x000007d0
        /*01b8*/ 	.word	0x000000ff
        /*01bc*/ 	.word	0x00000048
        /*01c0*/ 	.short	0x0100
        /*01c2*/ 	.byte	0x04
	.zero		1


	//   ....[8]....
        /*01c4*/ 	.word	0x000007e0
        /*01c8*/ 	.word	0x000000ff
        /*01cc*/ 	.word	0x00000030
        /*01d0*/ 	.short	0x0100
        /*01d2*/ 	.byte	0x04
	.zero		1


	//   ....[9]....
        /*01d4*/ 	.word	0x000007f0
        /*01d8*/ 	.word	0x000000ff
        /*01dc*/ 	.word	0x00000050
        /*01e0*/ 	.short	0x0100
        /*01e2*/ 	.byte	0x04
	.zero		1


	//   ....[10]....
        /*01e4*/ 	.word	0x00000800
        /*01e8*/ 	.word	0x000000ff
        /*01ec*/ 	.word	0x00000038
        /*01f0*/ 	.short	0x0100
        /*01f2*/ 	.byte	0x04
	.zero		1


	//   ....[11]....
        /*01f4*/ 	.word	0x00000810
        /*01f8*/ 	.word	0x000000ff
        /*01fc*/ 	.word	0x00000058
        /*0200*/ 	.short	0x0100
        /*0202*/ 	.byte	0x04
	.zero		1


	//   ....[12]....
        /*0204*/ 	.word	0x000008f0
        /*0208*/ 	.word	0x000000ff
        /*020c*/ 	.word	0x00000060
        /*0210*/ 	.short	0x0100
        /*0212*/ 	.byte	0x06
	.zero		1


	//   ....[13]....
        /*0214*/ 	.word	0x00000900
        /*0218*/ 	.word	0x000000ff
        /*021c*/ 	.word	0x00000068
        /*0220*/ 	.short	0x0100
        /*0222*/ 	.byte	0x06
	.zero		1


	//   ....[14]....
        /*0224*/ 	.word	0x00000a30
        /*0228*/ 	.word	0x000000ff
        /*022c*/ 	.word	0x00000070
        /*0230*/ 	.short	0x0100
        /*0232*/ 	.byte	0x06
	.zero		1


	//   ....[15]....
        /*0234*/ 	.word	0x00000a40
        /*0238*/ 	.word	0x000000ff
        /*023c*/ 	.word	0x00000080
        /*0240*/ 	.short	0x0100
        /*0242*/ 	.byte	0x06
	.zero		1


	//   ....[16]....
        /*0244*/ 	.word	0x00000a50
        /*0248*/ 	.word	0x000000ff
        /*024c*/ 	.word	0x00000078
        /*0250*/ 	.short	0x0100
        /*0252*/ 	.byte	0x06
	.zero		1


	//   ....[17]....
        /*0254*/ 	.word	0x00000a60
        /*0258*/ 	.word	0x000000ff
        /*025c*/ 	.word	0x00000088
        /*0260*/ 	.short	0x0100
        /*0262*/ 	.byte	0x06
	.zero		1


	//   ....[18]....
        /*0264*/ 	.word	0x00000b80
        /*0268*/ 	.word	0x000000ff
        /*026c*/ 	.word	0x00000090
        /*0270*/ 	.short	0x0100
        /*0272*/ 	.byte	0x04
	.zero		1


	//   ....[19]....
        /*0274*/ 	.word	0x00000b90
        /*0278*/ 	.word	0x000000ff
        /*027c*/ 	.word	0x000000a0
        /*0280*/ 	.short	0x0100
        /*0282*/ 	.byte	0x04
	.zero		1


	//   ....[20]....
        /*0284*/ 	.word	0x00000ba0
        /*0288*/ 	.word	0x000000ff
        /*028c*/ 	.word	0x00000098
        /*0290*/ 	.short	0x0100
        /*0292*/ 	.byte	0x04
	.zero		1


	//   ....[21]....
        /*0294*/ 	.word	0x00000bb0
        /*0298*/ 	.word	0x000000ff
        /*029c*/ 	.word	0x000000a8
        /*02a0*/ 	.short	0x0100
        /*02a2*/ 	.byte	0x04
	.zero		1


	//   ....[22]....
        /*02a4*/ 	.word	0x00000ca0
        /*02a8*/ 	.word	0x000000ff
        /*02ac*/ 	.word	0x000000b0
        /*02b0*/ 	.short	0x0100
        /*02b2*/ 	.byte	0x04
	.zero		1


	//   ....[23]....
        /*02b4*/ 	.word	0x00000cb0
        /*02b8*/ 	.word	0x000000ff
        /*02bc*/ 	.word	0x000000c0
        /*02c0*/ 	.short	0x0100
        /*02c2*/ 	.byte	0x04
	.zero		1


	//   ....[24]....
        /*02c4*/ 	.word	0x00000cc0
        /*02c8*/ 	.word	0x000000ff
        /*02cc*/ 	.word	0x000000b8
        /*02d0*/ 	.short	0x0100
        /*02d2*/ 	.byte	0x04
	.zero		1


	//   ....[25]....
        /*02d4*/ 	.word	0x00000cd0
        /*02d8*/ 	.word	0x000000ff
        /*02dc*/ 	.word	0x000000c8
        /*02e0*/ 	.short	0x0100
        /*02e2*/ 	.byte	0x04
	.zero		1


	//   ....[26]....
        /*02e4*/ 	.word	0x00000dd0
        /*02e8*/ 	.word	0x000000ff
        /*02ec*/ 	.word	0x000000d0
        /*02f0*/ 	.short	0x0100
        /*02f2*/ 	.byte	0x06
	.zero		1


	//   ....[27]....
        /*02f4*/ 	.word	0x00001970
        /*02f8*/ 	.word	0x00000003
        /*02fc*/ 	.word	0x000000c0
        /*0300*/ 	.short	0x010a
        /*0302*/ 	.byte	0xff
	.zero		1


	//   ....[28]....
        /*0304*/ 	.word	0x000019a0
        /*0308*/ 	.word	0x00000003
        /*030c*/ 	.word	0x000000b0
        /*0310*/ 	.short	0x0101
        /*0312*/ 	.byte	0xff
	.zero		1


	//   ....[29]....
        /*0314*/ 	.word	0x00001a60
        /*0318*/ 	.word	0x000000ff
        /*031c*/ 	.word	0x00000010
        /*0320*/ 	.short	0x010a
        /*0322*/ 	.byte	0x04
	.zero		1


	//   ....[30]....
        /*0324*/ 	.word	0x00001b20
        /*0328*/ 	.word	0x000000ff
        /*032c*/ 	.word	0x00000010
        /*0330*/ 	.short	0x010a
        /*0332*/ 	.byte	0x21
	.zero		1


	//   ....[31]....
        /*0334*/ 	.word	0x00001cd0
        /*0338*/ 	.word	0x000000ff
        /*033c*/ 	.word	0x00000010
        /*0340*/ 	.short	0x010a
        /*0342*/ 	.byte	0x05
	.zero		1


	//   ....[32]....
        /*0344*/ 	.word	0x00001eb0
        /*0348*/ 	.word	0x000000ff
        /*034c*/ 	.word	0x00000068
        /*0350*/ 	.short	0x0101
        /*0352*/ 	.byte	0x0e
	.zero		1


	//   ....[33]....
        /*0354*/ 	.word	0x00001ed0
        /*0358*/ 	.word	0x000000ff
        /*035c*/ 	.word	0x00000010
        /*0360*/ 	.short	0x010a
        /*0362*/ 	.byte	0x04
	.zero		1


	//   ....[34]....
        /*0364*/ 	.word	0x00001f50
        /*0368*/ 	.word	0x000000ff
        /*036c*/ 	.word	0x00000010
        /*0370*/ 	.short	0x010a
        /*0372*/ 	.byte	0x07
	.zero		1


	//   ....[35]....
        /*0374*/ 	.word	0x00002090
        /*0378*/ 	.word	0x000000ff
        /*037c*/ 	.word	0x00000010
        /*0380*/ 	.short	0x010a
        /*0382*/ 	.byte	0x04
	.zero		1


	//   ....[36]....
        /*0384*/ 	.word	0x00002340
        /*0388*/ 	.word	0x00000003
        /*038c*/ 	.word	0x00000070
        /*0390*/ 	.short	0x010a
        /*0392*/ 	.byte	0xff
	.zero		1


	//   ....[37]....
        /*0394*/ 	.word	0x00002490
        /*0398*/ 	.word	0x00000000
        /*039c*/ 	.word	0x00000000
        /*03a0*/ 	.short	0x0101
        /*03a2*/ 	.byte	0xff
	.zero		1


	//   ....[38]....
        /*03a4*/ 	.word	0x00002a50
        /*03a8*/ 	.word	0x000000ff
        /*03ac*/ 	.word	0x00000000
        /*03b0*/ 	.short	0x010a
        /*03b2*/ 	.byte	0x04
	.zero		1


	//   ....[39]....
        /*03b4*/ 	.word	0x00002af0
        /*03b8*/ 	.word	0x00000000
        /*03bc*/ 	.word	0x00000000
        /*03c0*/ 	.short	0x010a
        /*03c2*/ 	.byte	0xff
	.zero		1


	//   ....[40]....
        /*03c4*/ 	.word	0x00002c10
        /*03c8*/ 	.word	0x00000000
        /*03cc*/ 	.word	0x000000b0
        /*03d0*/ 	.short	0x010a
        /*03d2*/ 	.byte	0xff
	.zero		1


	//   ....[41]....
        /*03d4*/ 	.word	0x00002c80
        /*03d8*/ 	.word	0x00000004
        /*03dc*/ 	.word	0x00000000
        /*03e0*/ 	.short	0x0101
        /*03e2*/ 	.byte	0xff
	.zero		1


	//   ....[42]....
        /*03e4*/ 	.word	0x00002ca0
        /*03e8*/ 	.word	0x000000ff
        /*03ec*/ 	.word	0x00000080
        /*03f0*/ 	.short	0x010a
        /*03f2*/ 	.byte	0x04
	.zero		1


	//   ....[43]....
        /*03f4*/ 	.word	0x00002dc0
        /*03f8*/ 	.word	0x00000000
        /*03fc*/ 	.word	0x00000070
        /*0400*/ 	.short	0x010a
        /*0402*/ 	.byte	0xff
	.zero		1


	//   ....[44]....
        /*0404*/ 	.word	0x00002ec0
        /*0408*/ 	.word	0x00000000
        /*040c*/ 	.word	0x00000000
        /*0410*/ 	.short	0x0101
        /*0412*/ 	.byte	0xff
	.zero		1


	//   ....[45]....
        /*0414*/ 	.word	0x00002f50
        /*0418*/ 	.word	0x000000ff
        /*041c*/ 	.word	0x00000080
        /*0420*/ 	.short	0x0106
        /*0422*/ 	.byte	0x04
	.zero		1


	//   ....[46]....
        /*0424*/ 	.word	0x00002f70
        /*0428*/ 	.word	0x000000ff
        /*042c*/ 	.word	0x00000080
        /*0430*/ 	.short	0x010a
        /*0432*/ 	.byte	0x04
	.zero		1


	//   ....[47]....
        /*0434*/ 	.word	0x00003000
        /*0438*/ 	.word	0x000000ff
        /*043c*/ 	.word	0x00000080
        /*0440*/ 	.short	0x0106
        /*0442*/ 	.byte	0x07
	.zero		1


	//   ....[48]....
        /*0444*/ 	.word	0x00003040
        /*0448*/ 	.word	0x00000000
        /*044c*/ 	.word	0x00000080
        /*0450*/ 	.short	0x010a
        /*0452*/ 	.byte	0xff
	.zero		1


	//   ....[49]....
        /*0454*/ 	.word	0x00003280
        /*0458*/ 	.word	0x000000ff
        /*045c*/ 	.word	0x00000008
        /*0460*/ 	.short	0x010a
        /*0462*/ 	.byte	0x05
	.zero		1


	//   ....[50]....
        /*0464*/ 	.word	0x000032a0
        /*0468*/ 	.word	0x000000ff
        /*046c*/ 	.word	0x00000008
        /*0470*/ 	.short	0x010a
        /*0472*/ 	.byte	0x05
	.zero		1


	//   ....[51]....
        /*0474*/ 	.word	0x00003430
        /*0478*/ 	.word	0x000000ff
        /*047c*/ 	.word	0x00000008
        /*0480*/ 	.short	0x010a
        /*0482*/ 	.byte	0x05
	.zero		1


	//   ....[52]....
        /*0484*/ 	.word	0x00003450
        /*0488*/ 	.word	0x000000ff
        /*048c*/ 	.word	0x00000008
        /*0490*/ 	.short	0x010a
        /*0492*/ 	.byte	0x05
	.zero		1


	//   ....[53]....
        /*0494*/ 	.word	0x00003510
        /*0498*/ 	.word	0x000000ff
        /*049c*/ 	.word	0x00000000
        /*04a0*/ 	.short	0x0101
        /*04a2*/ 	.byte	0x04
	.zero		1


	//   ....[54]....
        /*04a4*/ 	.word	0x000038d0
        /*04a8*/ 	.word	0x00000000
        /*04ac*/ 	.word	0x00000070
        /*04b0*/ 	.short	0x010a
        /*04b2*/ 	.byte	0xff
	.zero		1


	//   ....[55]....
        /*04b4*/ 	.word	0x00003990
        /*04b8*/ 	.word	0x00000000
        /*04bc*/ 	.word	0x00000000
        /*04c0*/ 	.short	0x0101
        /*04c2*/ 	.byte	0xff
	.zero		1


	//   ....[56]....
        /*04c4*/ 	.word	0x00003a50
        /*04c8*/ 	.word	0x000000ff
        /*04cc*/ 	.word	0x00000000
        /*04d0*/ 	.short	0x010a
        /*04d2*/ 	.byte	0x04
	.zero		1


	//   ....[57]....
        /*04d4*/ 	.word	0x00003a60
        /*04d8*/ 	.word	0x000000ff
        /*04dc*/ 	.word	0x000000a0
        /*04e0*/ 	.short	0x010a
        /*04e2*/ 	.byte	0x2e
	.zero		1


	//   ....[58]....
        /*04e4*/ 	.word	0x00003b10
        /*04e8*/ 	.word	0x000000ff
        /*04ec*/ 	.word	0x00000000
        /*04f0*/ 	.short	0x010a
        /*04f2*/ 	.byte	0x07
	.zero		1


	//   ....[59]....
        /*04f4*/ 	.word	0x00003c40
        /*04f8*/ 	.word	0x000000ff
        /*04fc*/ 	.word	0x00000000
        /*0500*/ 	.short	0x010a
        /*0502*/ 	.byte	0x04
	.zero		1


	//   ....[60]....
        /*0504*/ 	.word	0x00004080
        /*0508*/ 	.word	0x000000ff
        /*050c*/ 	.word	0x00000000
        /*0510*/ 	.short	0x010a
        /*0512*/ 	.byte	0x04
	.zero		1


	//   ....[61]....
        /*0514*/ 	.word	0x00004120
        /*0518*/ 	.word	0x00000000
        /*051c*/ 	.word	0x00000000
        /*0520*/ 	.short	0x010a
        /*0522*/ 	.byte	0xff
	.zero		1


	//   ....[62]....
        /*0524*/ 	.word	0x00004160
        /*0528*/ 	.word	0x00000000
        /*052c*/ 	.word	0x00000000
        /*0530*/ 	.short	0x010a
        /*0532*/ 	.byte	0xff
	.zero		1


	//   ....[63]....
        /*0534*/ 	.word	0x000041d0
        /*0538*/ 	.word	0x000000ff
        /*053c*/ 	.word	0x00000000
        /*0540*/ 	.short	0x0101
        /*0542*/ 	.byte	0x04
	.zero		1


	//   ....[64]....
        /*0544*/ 	.word	0x00004210
        /*0548*/ 	.word	0x000000ff
        /*054c*/ 	.word	0x000000d0
        /*0550*/ 	.short	0x010a
        /*0552*/ 	.byte	0x29
	.zero		1


	//   ....[65]....
        /*0554*/ 	.word	0x00004260
        /*0558*/ 	.word	0x000000ff
        /*055c*/ 	.word	0x00000000
        /*0560*/ 	.short	0x0101
        /*0562*/ 	.byte	0x04
	.zero		1


	//   ....[66]....
        /*0564*/ 	.word	0x00004720
        /*0568*/ 	.word	0x00000008
        /*056c*/ 	.word	0x00000070
        /*0570*/ 	.short	0x010a
        /*0572*/ 	.byte	0xff
	.zero		1


	//   ....[67]....
        /*0574*/ 	.word	0x00004890
        /*0578*/ 	.word	0x00000000
        /*057c*/ 	.word	0x00000000
        /*0580*/ 	.short	0x0101
        /*0582*/ 	.byte	0xff
	.zero		1


	//   ....[68]....
        /*0584*/ 	.word	0x00004d80
        /*0588*/ 	.word	0x000000ff
        /*058c*/ 	.word	0x00000068
        /*0590*/ 	.short	0x010a
        /*0592*/ 	.byte	0x15
	.zero		1


	//   ....[69]....
        /*0594*/ 	.word	0x00004f10
        /*0598*/ 	.word	0x000000ff
        /*059c*/ 	.word	0x00000040
        /*05a0*/ 	.short	0x010a
        /*05a2*/ 	.byte	0x15
	.zero		1


	//   ....[70]....
        /*05a4*/ 	.word	0x00005070
        /*05a8*/ 	.word	0x000000ff
        /*05ac*/ 	.word	0x00000020
        /*05b0*/ 	.short	0x010b
        /*05b2*/ 	.byte	0x15
	.zero		1


	//   ....[71]....
        /*05b4*/ 	.word	0x00005090
        /*05b8*/ 	.word	0x000000ff
        /*05bc*/ 	.word	0x00000000
        /*05c0*/ 	.short	0x0101
        /*05c2*/ 	.byte	0x06
	.zero		1


	//   ....[72]....
        /*05c4*/ 	.word	0x000050a0
        /*05c8*/ 	.word	0x000000ff
        /*05cc*/ 	.word	0x00000048
        /*05d0*/ 	.short	0x010a
        /*05d2*/ 	.byte	0x15
	.zero		1


	//   ....[73]....
        /*05d4*/ 	.word	0x000051f0
        /*05d8*/ 	.word	0x000000ff
        /*05dc*/ 	.word	0x00000028
        /*05e0*/ 	.short	0x010b
        /*05e2*/ 	.byte	0x15
	.zero		1


	//   ....[74]....
        /*05e4*/ 	.word	0x00005200
        /*05e8*/ 	.word	0x000000ff
        /*05ec*/ 	.word	0x00000000
        /*05f0*/ 	.short	0x0101
        /*05f2*/ 	.byte	0x07
	.zero		1


	//   ....[75]....
        /*05f4*/ 	.word	0x00005210
        /*05f8*/ 	.word	0x000000ff
        /*05fc*/ 	.word	0x00000050
        /*0600*/ 	.short	0x010a
        /*0602*/ 	.byte	0x15
	.zero		1


	//   ....[76]....
        /*0604*/ 	.word	0x00005360
        /*0608*/ 	.word	0x000000ff
        /*060c*/ 	.word	0x00000030
        /*0610*/ 	.short	0x010b
        /*0612*/ 	.byte	0x15
	.zero		1


	//   ....[77]....
        /*0614*/ 	.word	0x00005380
        /*0618*/ 	.word	0x000000ff
        /*061c*/ 	.word	0x00000000
        /*0620*/ 	.short	0x0101
        /*0622*/ 	.byte	0x18
	.zero		1


	//   ....[78]....
        /*0624*/ 	.word	0x00005390
        /*0628*/ 	.word	0x000000ff
        /*062c*/ 	.word	0x00000058
        /*0630*/ 	.short	0x010a
        /*0632*/ 	.byte	0x15
	.zero		1


	//   ....[79]....
        /*0634*/ 	.word	0x000054f0
        /*0638*/ 	.word	0x000000ff
        /*063c*/ 	.word	0x00000038
        /*0640*/ 	.short	0x010b
        /*0642*/ 	.byte	0x15
	.zero		1


	//   ....[80]....
        /*0644*/ 	.word	0x00005510
        /*0648*/ 	.word	0x000000ff
        /*064c*/ 	.word	0x00000000
        /*0650*/ 	.short	0x0101
        /*0652*/ 	.byte	0x10
	.zero		1


	//   ....[81]....
        /*0654*/ 	.word	0x00005520
        /*0658*/ 	.word	0x000000ff
        /*065c*/ 	.word	0x00000040
        /*0660*/ 	.short	0x010a
        /*0662*/ 	.byte	0x15
	.zero		1


	//   ....[82]....
        /*0664*/ 	.word	0x00005680
        /*0668*/ 	.word	0x000000ff
        /*066c*/ 	.word	0x00000020
        /*0670*/ 	.short	0x010b
        /*0672*/ 	.byte	0x15
	.zero		1


	//   ....[83]....
        /*0674*/ 	.word	0x00005690
        /*0678*/ 	.word	0x000000ff
        /*067c*/ 	.word	0x00000000
        /*0680*/ 	.short	0x0101
        /*0682*/ 	.byte	0x06
	.zero		1


	//   ....[84]....
        /*0684*/ 	.word	0x000056a0
        /*0688*/ 	.word	0x000000ff
        /*068c*/ 	.word	0x00000048
        /*0690*/ 	.short	0x010a
        /*0692*/ 	.byte	0x15
	.zero		1


	//   ....[85]....
        /*0694*/ 	.word	0x00005800
        /*0698*/ 	.word	0x000000ff
        /*069c*/ 	.word	0x00000028
        /*06a0*/ 	.short	0x010b
        /*06a2*/ 	.byte	0x15
	.zero		1


	//   ....[86]....
        /*06a4*/ 	.word	0x00005810
        /*06a8*/ 	.word	0x000000ff
        /*06ac*/ 	.word	0x00000000
        /*06b0*/ 	.short	0x0101
        /*06b2*/ 	.byte	0x07
	.zero		1


	//   ....[87]....
        /*06b4*/ 	.word	0x00005820
        /*06b8*/ 	.word	0x000000ff
        /*06bc*/ 	.word	0x00000050
        /*06c0*/ 	.short	0x010a
        /*06c2*/ 	.byte	0x15
	.zero		1


	//   ....[88]....
        /*06c4*/ 	.word	0x00005990
        /*06c8*/ 	.word	0x000000ff
        /*06cc*/ 	.word	0x00000030
        /*06d0*/ 	.short	0x010b
        /*06d2*/ 	.byte	0x15
	.zero		1


	//   ....[89]....
        /*06d4*/ 	.word	0x000059a0
        /*06d8*/ 	.word	0x000000ff
        /*06dc*/ 	.word	0x00000000
        /*06e0*/ 	.short	0x0101
        /*06e2*/ 	.byte	0x18
	.zero		1


	//   ....[90]....
        /*06e4*/ 	.word	0x000059b0
        /*06e8*/ 	.word	0x000000ff
        /*06ec*/ 	.word	0x00000058
        /*06f0*/ 	.short	0x010a
        /*06f2*/ 	.byte	0x15
	.zero		1


	//   ....[91]....
        /*06f4*/ 	.word	0x00005ba0
        /*06f8*/ 	.word	0x000000ff
        /*06fc*/ 	.word	0x00000038
        /*0700*/ 	.short	0x010b
        /*0702*/ 	.byte	0x15
	.zero		1


	//   ....[92]....
        /*0704*/ 	.word	0x00005bb0
        /*0708*/ 	.word	0x000000ff
        /*070c*/ 	.word	0x00000000
        /*0710*/ 	.short	0x0101
        /*0712*/ 	.byte	0x10
	.zero		1


	//   ....[93]....
        /*0714*/ 	.word	0x00005bd0
        /*0718*/ 	.word	0x000000ff
        /*071c*/ 	.word	0x00000040
        /*0720*/ 	.short	0x010a
        /*0722*/ 	.byte	0x15
	.zero		1


	//   ....[94]....
        /*0724*/ 	.word	0x00005bf0
        /*0728*/ 	.word	0x000000ff
        /*072c*/ 	.word	0x00000048
        /*0730*/ 	.short	0x010a
        /*0732*/ 	.byte	0x15
	.zero		1


	//   ....[95]....
        /*0734*/ 	.word	0x00005c10
        /*0738*/ 	.word	0x000000ff
        /*073c*/ 	.word	0x00000050
        /*0740*/ 	.short	0x010a
        /*0742*/ 	.byte	0x15
	.zero		1


	//   ....[96]....
        /*0744*/ 	.word	0x00005c60
        /*0748*/ 	.word	0x00000002
        /*074c*/ 	.word	0x00000058
        /*0750*/ 	.short	0x010a
        /*0752*/ 	.byte	0xff
	.zero		1


	//   ....[97]....
        /*0754*/ 	.word	0x00005fb0
        /*0758*/ 	.word	0x00000000
        /*075c*/ 	.word	0x00000070
        /*0760*/ 	.short	0x010a
        /*0762*/ 	.byte	0xff
	.zero		1


	//   ....[98]....
        /*0764*/ 	.word	0x00006080
        /*0768*/ 	.word	0x00000000
        /*076c*/ 	.word	0x00000000
        /*0770*/ 	.short	0x0101
        /*0772*/ 	.byte	0xff
	.zero		1


	//   ....[99]....
        /*0774*/ 	.word	0x00006d20
        /*0778*/ 	.word	0x000000ff
        /*077c*/ 	.word	0x00000020
        /*0780*/ 	.short	0x010a
        /*0782*/ 	.byte	0x2b
	.zero		1


	//   ....[100]....
        /*0784*/ 	.word	0x00006e00
        /*0788*/ 	.word	0x00000074
        /*078c*/ 	.word	0x00000090
        /*0790*/ 	.short	0x010a
        /*0792*/ 	.byte	0xff
	.zero		1


	//   ....[101]....
        /*0794*/ 	.word	0x00006fb0
        /*0798*/ 	.word	0x000000ff
        /*079c*/ 	.word	0x00000020
        /*07a0*/ 	.short	0x010a
        /*07a2*/ 	.byte	0x2b
	.zero		1


	//   ....[102]....
        /*07a4*/ 	.word	0x000070e0
        /*07a8*/ 	.word	0x00000074
        /*07ac*/ 	.word	0x00000090
        /*07b0*/ 	.short	0x010a
        /*07b2*/ 	.byte	0xff
	.zero		1


	//   ....[103]....
        /*07b4*/ 	.word	0x00007cf0
        /*07b8*/ 	.word	0x00000000
        /*07bc*/ 	.word	0x00000000
        /*07c0*/ 	.short	0x0101
        /*07c2*/ 	.byte	0xff
	.zero		1


	//   ....[104]....
        /*07c4*/ 	.word	0x00007d00
        /*07c8*/ 	.word	0x00000003
        /*07cc*/ 	.word	0x00000020
        /*07d0*/ 	.short	0x010a
        /*07d2*/ 	.byte	0xff
	.zero		1


	//   ....[105]....
        /*07d4*/ 	.word	0x00007de0
        /*07d8*/ 	.word	0x00000003
        /*07dc*/ 	.word	0x00000020
        /*07e0*/ 	.short	0x010a
        /*07e2*/ 	.byte	0xff
	.zero		1


	//   ....[106]....
        /*07e4*/ 	.word	0x00008b10
        /*07e8*/ 	.word	0x00000079
        /*07ec*/ 	.word	0x00000000
        /*07f0*/ 	.short	0x0101
        /*07f2*/ 	.byte	0xff
	.zero		1


	//   ....[107]....
        /*07f4*/ 	.word	0x00008b30
        /*07f8*/ 	.word	0x0000007b
        /*07fc*/ 	.word	0x00000020
        /*0800*/ 	.short	0x010a
        /*0802*/ 	.byte	0xff
	.zero		1


	//   ....[108]....
        /*0804*/ 	.word	0x00008c00
        /*0808*/ 	.word	0x0000007b
        /*080c*/ 	.word	0x00000020
        /*0810*/ 	.short	0x010a
        /*0812*/ 	.byte	0xff
	.zero		1


	//   ....[109]....
        /*0814*/ 	.word	0x00009930
        /*0818*/ 	.word	0x00000079
        /*081c*/ 	.word	0x00000000
        /*0820*/ 	.short	0x0101
        /*0822*/ 	.byte	0xff
	.zero		1


	//   ....[110]....
        /*0824*/ 	.word	0x00009950
        /*0828*/ 	.word	0x0000007b
        /*082c*/ 	.word	0x00000020
        /*0830*/ 	.short	0x010a
        /*0832*/ 	.byte	0xff
	.zero		1


	//   ....[111]....
        /*0834*/ 	.word	0x00009a30
        /*0838*/ 	.word	0x0000007b
        /*083c*/ 	.word	0x00000020
        /*0840*/ 	.short	0x010a
        /*0842*/ 	.byte	0xff
	.zero		1


	//   ....[112]....
        /*0844*/ 	.word	0x0000a780
        /*0848*/ 	.word	0x0000007b
        /*084c*/ 	.word	0x00000000
        /*0850*/ 	.short	0x0101
        /*0852*/ 	.byte	0xff
	.zero		1


	//   ....[113]....
        /*0854*/ 	.word	0x0000a7a0
        /*0858*/ 	.word	0x0000007c
        /*085c*/ 	.word	0x00000020
        /*0860*/ 	.short	0x010a
        /*0862*/ 	.byte	0xff
	.zero		1


	//   ....[114]....
        /*0864*/ 	.word	0x0000a870
        /*0868*/ 	.word	0x0000007c
        /*086c*/ 	.word	0x00000020
        /*0870*/ 	.short	0x010a
        /*0872*/ 	.byte	0xff
	.zero		1


	//   ....[115]....
        /*0874*/ 	.word	0x0000b610
        /*0878*/ 	.word	0x00000032
        /*087c*/ 	.word	0x00000000
        /*0880*/ 	.short	0x0101
        /*0882*/ 	.byte	0xff
	.zero		1


	//   ....[116]....
        /*0884*/ 	.word	0x0000b630
        /*0888*/ 	.word	0x00000028
        /*088c*/ 	.word	0x00000020
        /*0890*/ 	.short	0x010a
        /*0892*/ 	.byte	0xff
	.zero		1


	//   ....[117]....
        /*0894*/ 	.word	0x0000b700
        /*0898*/ 	.word	0x00000028
        /*089c*/ 	.word	0x00000020
        /*08a0*/ 	.short	0x010a
        /*08a2*/ 	.byte	0xff
	.zero		1


	//   ....[118]....
        /*08a4*/ 	.word	0x0000c470
        /*08a8*/ 	.word	0x0000002e
        /*08ac*/ 	.word	0x00000000
        /*08b0*/ 	.short	0x0101
        /*08b2*/ 	.byte	0xff
	.zero		1


	//   ....[119]....
        /*08b4*/ 	.word	0x0000c490
        /*08b8*/ 	.word	0x00000000
        /*08bc*/ 	.word	0x00000020
        /*08c0*/ 	.short	0x010a
        /*08c2*/ 	.byte	0xff
	.zero		1


	//   ....[120]....
        /*08c4*/ 	.word	0x0000c560
        /*08c8*/ 	.word	0x00000000
        /*08cc*/ 	.word	0x00000020
        /*08d0*/ 	.short	0x010a
        /*08d2*/ 	.byte	0xff
	.zero		1


	//   ....[121]....
        /*08d4*/ 	.word	0x0000d2d0
        /*08d8*/ 	.word	0x0000002e
        /*08dc*/ 	.word	0x00000000
        /*08e0*/ 	.short	0x0101
        /*08e2*/ 	.byte	0xff
	.zero		1


	//   ....[122]....
        /*08e4*/ 	.word	0x0000d2f0
        /*08e8*/ 	.word	0x00000000
        /*08ec*/ 	.word	0x00000020
        /*08f0*/ 	.short	0x010a
        /*08f2*/ 	.byte	0xff
	.zero		1


	//   ....[123]....
        /*08f4*/ 	.word	0x0000d3c0
        /*08f8*/ 	.word	0x00000000
        /*08fc*/ 	.word	0x00000020
        /*0900*/ 	.short	0x010a
        /*0902*/ 	.byte	0xff
	.zero		1


	//   ....[124]....
        /*0904*/ 	.word	0x0000d750
        /*0908*/ 	.word	0x00000074
        /*090c*/ 	.word	0x00000000
        /*0910*/ 	.short	0x0101
        /*0912*/ 	.byte	0xff
	.zero		1


	//   ....[125]....
        /*0914*/ 	.word	0x0000e130
        /*0918*/ 	.word	0x00000000
        /*091c*/ 	.word	0x00000000
        /*0920*/ 	.short	0x0101
        /*0922*/ 	.byte	0xff
	.zero		1


	//   ....[126]....
        /*0924*/ 	.word	0x0000e3e0
        /*0928*/ 	.word	0x000000ff
        /*092c*/ 	.word	0x00000000
        /*0930*/ 	.short	0x0101
        /*0932*/ 	.byte	0x04
	.zero		1


	//   ....[127]....
        /*0934*/ 	.word	0x0000e400
        /*0938*/ 	.word	0x00000003
        /*093c*/ 	.word	0x000000c0
        /*0940*/ 	.short	0x010a
        /*0942*/ 	.byte	0xff
	.zero		1


	//   ....[128]....
        /*0944*/ 	.word	0x0000e460
        /*0948*/ 	.word	0x00000000
        /*094c*/ 	.word	0x00000010
        /*0950*/ 	.short	0x010a
        /*0952*/ 	.byte	0xff
	.zero		1


	//   ....[129]....
        /*0954*/ 	.word	0x0000e4c0
        /*0958*/ 	.word	0x00000000
        /*095c*/ 	.word	0x00000010
        /*0960*/ 	.short	0x010a
        /*0962*/ 	.byte	0xff
	.zero		1


	//   ....[130]....
        /*0964*/ 	.word	0x0000e510
        /*0968*/ 	.word	0x00000003
        /*096c*/ 	.word	0x00000070
        /*0970*/ 	.short	0x010a
        /*0972*/ 	.byte	0xff
	.zero		1


	//   ....[131]....
        /*0974*/ 	.word	0x0000e570
        /*0978*/ 	.word	0x00000000
        /*097c*/ 	.word	0x00000000
        /*0980*/ 	.short	0x010a
        /*0982*/ 	.byte	0xff
	.zero		1


	//   ....[132]....
        /*0984*/ 	.word	0x0000e5c0
        /*0988*/ 	.word	0x00000000
        /*098c*/ 	.word	0x000000b0
        /*0990*/ 	.short	0x010a
        /*0992*/ 	.byte	0xff
	.zero		1


	//   ....[133]....
        /*0994*/ 	.word	0x0000e620
        /*0998*/ 	.word	0x00000000
        /*099c*/ 	.word	0x00000080
        /*09a0*/ 	.short	0x010a
        /*09a2*/ 	.byte	0xff
	.zero		1


	//   ....[134]....
        /*09a4*/ 	.word	0x0000e670
        /*09a8*/ 	.word	0x00000000
        /*09ac*/ 	.word	0x00000070
        /*09b0*/ 	.short	0x010a
        /*09b2*/ 	.byte	0xff
	.zero		1


	//   ....[135]....
        /*09b4*/ 	.word	0x0000e6d0
        /*09b8*/ 	.word	0x00000000
        /*09bc*/ 	.word	0x00000080
        /*09c0*/ 	.short	0x010a
        /*09c2*/ 	.byte	0xff
	.zero		1


	//   ....[136]....
        /*09c4*/ 	.word	0x0000e730
        /*09c8*/ 	.word	0x00000005
        /*09cc*/ 	.word	0x00000008
        /*09d0*/ 	.short	0x010a
        /*09d2*/ 	.byte	0xff
	.zero		1


	//   ....[137]....
        /*09d4*/ 	.word	0x0000e810
        /*09d8*/ 	.word	0x00000003
        /*09dc*/ 	.word	0x00000008
        /*09e0*/ 	.short	0x010a
        /*09e2*/ 	.byte	0xff
	.zero		1


	//   ....[138]....
        /*09e4*/ 	.word	0x0000e860
        /*09e8*/ 	.word	0x00000000
        /*09ec*/ 	.word	0x00000070
        /*09f0*/ 	.short	0x010a
        /*09f2*/ 	.byte	0xff
	.zero		1


	//   ....[139]....
        /*09f4*/ 	.word	0x0000e8c0
        /*09f8*/ 	.word	0x00000000
        /*09fc*/ 	.word	0x000000a0
        /*0a00*/ 	.short	0x010a
        /*0a02*/ 	.byte	0xff
	.zero		1


	//   ....[140]....
        /*0a04*/ 	.word	0x0000e920
        /*0a08*/ 	.word	0x00000000
        /*0a0c*/ 	.word	0x00000000
        /*0a10*/ 	.short	0x010a
        /*0a12*/ 	.byte	0xff
	.zero		1


	//   ....[141]....
        /*0a14*/ 	.word	0x0000e980
        /*0a18*/ 	.word	0x00000000
        /*0a1c*/ 	.word	0x00000000
        /*0a20*/ 	.short	0x010a
        /*0a22*/ 	.byte	0xff
	.zero		1


	//   ....[142]....
        /*0a24*/ 	.word	0x0000e9e0
        /*0a28*/ 	.word	0x00000000
        /*0a2c*/ 	.word	0x000000d0
        /*0a30*/ 	.short	0x010a
        /*0a32*/ 	.byte	0xff
	.zero		1


	//   ....[143]....
        /*0a34*/ 	.word	0x0000ea30
        /*0a38*/ 	.word	0x00000008
        /*0a3c*/ 	.word	0x00000070
        /*0a40*/ 	.short	0x010a
        /*0a42*/ 	.byte	0xff
	.zero		1


	//   ....[144]....
        /*0a44*/ 	.word	0x0000ea90
        /*0a48*/ 	.word	0x00000000
        /*0a4c*/ 	.word	0x00000068
        /*0a50*/ 	.short	0x010a
        /*0a52*/ 	.byte	0xff
	.zero		1


	//   ....[145]....
        /*0a54*/ 	.word	0x0000eaf0
        /*0a58*/ 	.word	0x00000000
        /*0a5c*/ 	.word	0x00000040
        /*0a60*/ 	.short	0x010a
        /*0a62*/ 	.byte	0xff
	.zero		1


	//   ....[146]....
        /*0a64*/ 	.word	0x0000eb50
        /*0a68*/ 	.word	0x00000000
        /*0a6c*/ 	.word	0x00000048
        /*0a70*/ 	.short	0x010a
        /*0a72*/ 	.byte	0xff
	.zero		1


	//   ....[147]....
        /*0a74*/ 	.word	0x0000ebb0
        /*0a78*/ 	.word	0x00000000
        /*0a7c*/ 	.word	0x00000050
        /*0a80*/ 	.short	0x010a
        /*0a82*/ 	.byte	0xff
	.zero		1


	//   ....[148]....
        /*0a84*/ 	.word	0x0000ec10
        /*0a88*/ 	.word	0x00000000
        /*0a8c*/ 	.word	0x00000058
        /*0a90*/ 	.short	0x010a
        /*0a92*/ 	.byte	0xff
	.zero		1


	//   ....[149]....
        /*0a94*/ 	.word	0x0000ec70
        /*0a98*/ 	.word	0x00000007
        /*0a9c*/ 	.word	0x00000040
        /*0aa0*/ 	.short	0x010a
        /*0aa2*/ 	.byte	0xff
	.zero		1


	//   ....[150]....
        /*0aa4*/ 	.word	0x0000ecd0
        /*0aa8*/ 	.word	0x00000007
        /*0aac*/ 	.word	0x00000048
        /*0ab0*/ 	.short	0x010a
        /*0ab2*/ 	.byte	0xff
	.zero		1


	//   ....[151]....
        /*0ab4*/ 	.word	0x0000ed30
        /*0ab8*/ 	.word	0x00000007
        /*0abc*/ 	.word	0x00000050
        /*0ac0*/ 	.short	0x010a
        /*0ac2*/ 	.byte	0xff
	.zero		1


	//   ....[152]....
        /*0ac4*/ 	.word	0x0000ed90
        /*0ac8*/ 	.word	0x00000007
        /*0acc*/ 	.word	0x00000058
        /*0ad0*/ 	.short	0x010a
        /*0ad2*/ 	.byte	0xff
	.zero		1


	//   ....[153]....
        /*0ad4*/ 	.word	0x0000edf0
        /*0ad8*/ 	.word	0x00000000
        /*0adc*/ 	.word	0x00000040
        /*0ae0*/ 	.short	0x010a
        /*0ae2*/ 	.byte	0xff
	.zero		1


	//   ....[154]....
        /*0ae4*/ 	.word	0x0000ee50
        /*0ae8*/ 	.word	0x00000000
        /*0aec*/ 	.word	0x00000048
        /*0af0*/ 	.short	0x010a
        /*0af2*/ 	.byte	0xff
	.zero		1


	//   ....[155]....
        /*0af4*/ 	.word	0x0000eeb0
        /*0af8*/ 	.word	0x00000002
        /*0afc*/ 	.word	0x00000050
        /*0b00*/ 	.short	0x010a
        /*0b02*/ 	.byte	0xff
	.zero		1


	//   ....[156]....
        /*0b04*/ 	.word	0x0000ef00
        /*0b08*/ 	.word	0x00000000
        /*0b0c*/ 	.word	0x00000070
        /*0b10*/ 	.short	0x010a
        /*0b12*/ 	.byte	0xff
	.zero		1


	//   ....[157]....
        /*0b14*/ 	.word	0x0000ef60
        /*0b18*/ 	.word	0x00000000
        /*0b1c*/ 	.word	0x00000020
        /*0b20*/ 	.short	0x010a
        /*0b22*/ 	.byte	0xff
	.zero		1


	//   ....[158]....
        /*0b24*/ 	.word	0x0000efb0
        /*0b28*/ 	.word	0x00000074
        /*0b2c*/ 	.word	0x00000090
        /*0b30*/ 	.short	0x010a
        /*0b32*/ 	.byte	0xff
	.zero		1


	//   ....[159]....
        /*0b34*/ 	.word	0x0000f000
        /*0b38*/ 	.word	0x00000003
        /*0b3c*/ 	.word	0x00000020
        /*0b40*/ 	.short	0x010a
        /*0b42*/ 	.byte	0xff
	.zero		1


	//   ....[160]....
        /*0b44*/ 	.word	0x0000f050
        /*0b48*/ 	.word	0x0000007b
        /*0b4c*/ 	.word	0x00000020
        /*0b50*/ 	.short	0x010a
        /*0b52*/ 	.byte	0xff
	.zero		1


	//   ....[161]....
        /*0b54*/ 	.word	0x0000f0a0
        /*0b58*/ 	.word	0x0000007b
        /*0b5c*/ 	.word	0x00000020
        /*0b60*/ 	.short	0x010a
        /*0b62*/ 	.byte	0xff
	.zero		1


	//   ....[162]....
        /*0b64*/ 	.word	0x0000f0f0
        /*0b68*/ 	.word	0x0000007c
        /*0b6c*/ 	.word	0x00000020
        /*0b70*/ 	.short	0x010a
        /*0b72*/ 	.byte	0xff
	.zero		1


	//   ....[163]....
        /*0b74*/ 	.word	0x0000f140
        /*0b78*/ 	.word	0x00000028
        /*0b7c*/ 	.word	0x00000020
        /*0b80*/ 	.short	0x010a
        /*0b82*/ 	.byte	0xff
	.zero		1


	//   ....[164]....
        /*0b84*/ 	.word	0x0000f190
        /*0b88*/ 	.word	0x00000000
        /*0b8c*/ 	.word	0x00000020
        /*0b90*/ 	.short	0x010a
        /*0b92*/ 	.byte	0xff
	.zero		1


	//   ....[165]....
        /*0b94*/ 	.word	0x0000f1e0
        /*0b98*/ 	.word	0x00000000
        /*0b9c*/ 	.word	0x00000020
        /*0ba0*/ 	.short	0x010a
        /*0ba2*/ 	.byte	0xff
	.zero		1


	//----- nvinfo : EIATTR_NUM_MBARRIERS
	.align		4
.L_47:
        /*0ba4*/ 	.byte	0x03, 0x38
        /*0ba6*/ 	.short	0x001b


	//----- nvinfo : EIATTR_EXIT_INSTR_OFFSETS
	.align		4
        /*0ba8*/ 	.byte	0x04, 0x1c
        /*0baa*/ 	.short	(.L_49 - .L_48)


	//   ....[0]....
.L_48:
        /*0bac*/ 	.word	0x00002b20


	//   ....[1]....
        /*0bb0*/ 	.word	0x00003010


	//   ....[2]....
        /*0bb4*/ 	.word	0x00003070


	//   ....[3]....
        /*0bb8*/ 	.word	0x00004490


	//   ....[4]....
        /*0bbc*/ 	.word	0x00005c90


	//   ....[5]....
        /*0bc0*/ 	.word	0x00005cd0


	//   ....[6]....
        /*0bc4*/ 	.word	0x0000e2d0


	//   ....[7]....
        /*0bc8*/ 	.word	0x0000e350


	//   ....[8]....
        /*0bcc*/ 	.word	0x0000e380


	//   ....[9]....
        /*0bd0*/ 	.word	0x0000e3f0


	//----- nvinfo : EIATTR_MAX_THREADS
	.align		4
.L_49:
        /*0bd4*/ 	.byte	0x04, 0x05
        /*0bd6*/ 	.short	(.L_51 - .L_50)
.L_50:
        /*0bd8*/ 	.word	0x00000100
        /*0bdc*/ 	.word	0x00000001
        /*0be0*/ 	.word	0x00000001


	//----- nvinfo : EIATTR_CRS_STACK_SIZE
	.align		4
.L_51:
        /*0be4*/ 	.byte	0x04, 0x1e
        /*0be6*/ 	.short	(.L_53 - .L_52)
.L_52:
        /*0be8*/ 	.word	0x00000000


	//----- nvinfo : EIATTR_CBANK_PARAM_SIZE
	.align		4
.L_53:
        /*0bec*/ 	.byte	0x03, 0x19
        /*0bee*/ 	.short	0x0800


	//----- nvinfo : EIATTR_PARAM_CBANK
	.align		4
        /*0bf0*/ 	.byte	0x04, 0x0a
        /*0bf2*/ 	.short	(.L_55 - .L_54)
	.align		4
.L_54:
        /*0bf4*/ 	.word	index@(.nv.constant0._ZN7cutlass13device_kernelINS_4gemm6kernel13GemmUniversalIN4cute5tupleIJiiiiEEENS1_10collective13CollectiveMmaINS1_35MainloopSm100TmaUmmaWarpSpecializedILi2ELi2ELi2ENS5_IJNS4_1CILi4EEENSA_ILi1EEESC_EEEEENS5_IJNSA_ILi256EEESF_NSA_ILi64EEEEEENS_10tfloat32_tENS5_IJlSC_lEEESI_SJ_NS4_8TiledMMAINS4_8MMA_AtomIJNS4_23SM100_MMA_TF32_2x1SM_SSISI_SI_fLi256ELi256ELNS4_4UMMA5MajorE0ELSO_0ELNSN_7ScaleInE0ELSP_0EEEEEENS4_6LayoutINS5_IJSC_SC_SC_EEENS5_IJNSA_ILi0EEESU_SU_EEEEENS5_IJNS4_10UnderscoreESX_SX_EEEEENS4_18SM100_TMA_2SM_LOADENS4_14ComposedLayoutINS4_7SwizzleILi3ELi4ELi3EEENS4_18smem_ptr_flag_bitsILi32EEENSS_INS5_IJNSA_ILi8EEENSA_ILi32EEEEEENS5_IJS17_SC_EEEEEEEvNS4_8identityENS4_28SM100_TMA_2SM_LOAD_MULTICASTES1B_vS1C_EENS_8epilogue10collective18CollectiveEpilogueINS1F_23Sm100TmaWarpSpecializedILi4ELi2ELi32ELb1ELb0EEEJNS5_IJNSA_ILi128EEESF_SG_EEENS5_IJNSS_IS1K_SC_EENSS_IS17_SC_EEEEESI_SJ_SI_SJ_NS1F_6fusion15FusionCallbacksIS1J_NS1P_17LinearCombinationISI_fSI_fLNS_15FloatRoundStyleE2EEES1L_S1O_JEEENS4_5SM1004TMEM4LOAD26SM100_TMEM_LOAD_32dp32b32xENS4_13SM90_TMA_LOADES1B_NS4_39AutoVectorizingCopyWithAssumedAlignmentILi128EEENS4_14SM90_TMA_STOREES1B_S21_S21_EEEvvEEEEvNT_6ParamsE)
        /*0bf8*/ 	.short	0x0380
        /*0bfa*/ 	.short	0x0800


	//----- nvinfo : EIATTR_SW_WAR
	.align		4
.L_55:
        /*0bfc*/ 	.byte	0x04, 0x36
        /*0bfe*/ 	.short	(.L_57 - .L_56)
.L_56:
        /*0c00*/ 	.word	0x00000008
.L_57:


//--------------------- .nv.callgraph             --------------------------
	.section	.nv.callgraph,"",@"SHT_CUDA_CALLGRAPH"
	.align	4
	.sectionentsize	8
	.align		4
        /*0000*/ 	.word	0x00000000
	.align		4
        /*0004*/ 	.word	0xffffffff
	.align		4
        /*0008*/ 	.word	index@(_ZN7cutlass13device_kernelINS_4gemm6kernel13GemmUniversalIN4cute5tupleIJiiiiEEENS1_10collective13CollectiveMmaINS1_35MainloopSm100TmaUmmaWarpSpecializedILi2ELi2ELi2ENS5_IJNS4_1CILi4EEENSA_ILi1EEESC_EEEEENS5_IJNSA_ILi256EEESF_NSA_ILi64EEEEEENS_10tfloat32_tENS5_IJlSC_lEEESI_SJ_NS4_8TiledMMAINS4_8MMA_AtomIJNS4_23SM100_MMA_TF32_2x1SM_SSISI_SI_fLi256ELi256ELNS4_4UMMA5MajorE0ELSO_0ELNSN_7ScaleInE0ELSP_0EEEEEENS4_6LayoutINS5_IJSC_SC_SC_EEENS5_IJNSA_ILi0EEESU_SU_EEEEENS5_IJNS4_10UnderscoreESX_SX_EEEEENS4_18SM100_TMA_2SM_LOADENS4_14ComposedLayoutINS4_7SwizzleILi3ELi4ELi3EEENS4_18smem_ptr_flag_bitsILi32EEENSS_INS5_IJNSA_ILi8EEENSA_ILi32EEEEEENS5_IJS17_SC_EEEEEEEvNS4_8identityENS4_28SM100_TMA_2SM_LOAD_MULTICASTES1B_vS1C_EENS_8epilogue10collective18CollectiveEpilogueINS1F_23Sm100TmaWarpSpecializedILi4ELi2ELi32ELb1ELb0EEEJNS5_IJNSA_ILi128EEESF_SG_EEENS5_IJNSS_IS1K_SC_EENSS_IS17_SC_EEEEESI_SJ_SI_SJ_NS1F_6fusion15FusionCallbacksIS1J_NS1P_17LinearCombinationISI_fSI_fLNS_15FloatRoundStyleE2EEES1L_S1O_JEEENS4_5SM1004TMEM4LOAD26SM100_TMEM_LOAD_32dp32b32xENS4_13SM90_TMA_LOADES1B_NS4_39AutoVectorizingCopyWithAssumedAlignmentILi128EEENS4_14SM90_TMA_STOREES1B_S21_S21_EEEvvEEEEvNT_6ParamsE)
	.align		4
        /*000c*/ 	.word	index@(__assertfail)
	.align		4
        /*0010*/ 	.word	0x00000000
	.align		4
        /*0014*/ 	.word	0xfffffffe
	.align		4
        /*0018*/ 	.word	0x00000000
	.align		4
        /*001c*/ 	.word	0xfffffffd
	.align		4
        /*0020*/ 	.word	0x00000000
	.align		4
        /*0024*/ 	.word	0xfffffffc


//--------------------- .nv.constant4             --------------------------
	.section	.nv.constant4,"a",@progbits
	.align	8
	.align		8
.nv.constant4:
        /*0000*/ 	.dword	__assertfail
	.align		8
        /*0008*/ 	.dword	__unnamed_1
	.align		8
        /*0010*/ 	.dword	__unnamed_2
	.align		8
        /*0018*/ 	.dword	_ZN40_INTERNAL_cb51a9e0_4_k_cu_612a51e7_302834cuda3std3__45__cpo5beginE
	.align		8
        /*0020*/ 	.dword	_ZN40_INTERNAL_cb51a9e0_4_k_cu_612a51e7_302834cuda3std3__45__cpo3endE
	.align		8
        /*0028*/ 	.dword	_ZN40_INTERNAL_cb51a9e0_4_k_cu_612a51e7_302834cuda3std3__45__cpo6cbeginE
	.align		8
        /*0030*/ 	.dword	_ZN40_INTERNAL_cb51a9e0_4_k_cu_612a51e7_302834cuda3std3__45__cpo4cendE
	.align		8
        /*0038*/ 	.dword	_ZN40_INTERNAL_cb51a9e0_4_k_cu_612a51e7_302834cuda3std3__442_GLOBAL__N__cb51a9e0_4_k_cu_612a51e7_302836ignoreE
	.align		8
        /*0040*/ 	.dword	_ZN40_INTERNAL_cb51a9e0_4_k_cu_612a51e7_302834cuda3std3__419piecewise_constructE
	.align		8
        /*0048*/ 	.dword	_ZN40_INTERNAL_cb51a9e0_4_k_cu_612a51e7_302834cuda3std3__48in_placeE
	.align		8
        /*0050*/ 	.dword	_ZN40_INTERNAL_cb51a9e0_4_k_cu_612a51e7_302834cuda3std6ranges3__45__cpo4swapE
	.align		8
        /*0058*/ 	.dword	_ZN40_INTERNAL_cb51a9e0_4_k_cu_612a51e7_302834cuda3std6ranges3__45__cpo9iter_moveE
	.align		8
        /*0060*/ 	.dword	_ZN40_INTERNAL_cb51a9e0_4_k_cu_612a51e7_302834cute7productE
	.align		8
        /*0068*/ 	.dword	_ZN40_INTERNAL_cb51a9e0_4_k_cu_612a51e7_302834cute1_E
	.align		8
        /*0070*/ 	.dword	$str$25
	.align		8
        /*0078*/ 	.dword	$str$26
	.align		8
        /*0080*/ 	.dword	$str$27
	.align		8
        /*0088*/ 	.dword	$str$28


//--------------------- .text._ZN7cutlass13device_kernelINS_4gemm6kernel13GemmUniversalIN4cute5tupleIJiiiiEEENS1_10collective13CollectiveMmaINS1_35MainloopSm100TmaUmmaWarpSpecializedILi2ELi2ELi2ENS5_IJNS4_1CILi4EEENSA_ILi1EEESC_EEEEENS5_IJNSA_ILi256EEESF_NSA_ILi64EEEEEENS_10tfloat32_tENS5_IJlSC_lEEESI_SJ_NS4_8TiledMMAINS4_8MMA_AtomIJNS4_23SM100_MMA_TF32_2x1SM_SSISI_SI_fLi256ELi256ELNS4_4UMMA5MajorE0ELSO_0ELNSN_7ScaleInE0ELSP_0EEEEEENS4_6LayoutINS5_IJSC_SC_SC_EEENS5_IJNSA_ILi0EEESU_SU_EEEEENS5_IJNS4_10UnderscoreESX_SX_EEEEENS4_18SM100_TMA_2SM_LOADENS4_14ComposedLayoutINS4_7SwizzleILi3ELi4ELi3EEENS4_18smem_ptr_flag_bitsILi32EEENSS_INS5_IJNSA_ILi8EEENSA_ILi32EEEEEENS5_IJS17_SC_EEEEEEEvNS4_8identityENS4_28SM100_TMA_2SM_LOAD_MULTICASTES1B_vS1C_EENS_8epilogue10collective18CollectiveEpilogueINS1F_23Sm100TmaWarpSpecializedILi4ELi2ELi32ELb1ELb0EEEJNS5_IJNSA_ILi128EEESF_SG_EEENS5_IJNSS_IS1K_SC_EENSS_IS17_SC_EEEEESI_SJ_SI_SJ_NS1F_6fusion15FusionCallbacksIS1J_NS1P_17LinearCombinationISI_fSI_fLNS_15FloatRoundStyleE2EEES1L_S1O_JEEENS4_5SM1004TMEM4LOAD26SM100_TMEM_LOAD_32dp32b32xENS4_13SM90_TMA_LOADES1B_NS4_39AutoVectorizingCopyWithAssumedAlignmentILi128EEENS4_14SM90_TMA_STOREES1B_S21_S21_EEEvvEEEEvNT_6ParamsE --------------------------
	.section	.text._ZN7cutlass13device_kernelINS_4gemm6kernel13GemmUniversalIN4cute5tupleIJiiiiEEENS1_10collective13CollectiveMmaINS1_35MainloopSm100TmaUmmaWarpSpecializedILi2ELi2ELi2ENS5_IJNS4_1CILi4EEENSA_ILi1EEESC_EEEEENS5_IJNSA_ILi256EEESF_NSA_ILi64EEEEEENS_10tfloat32_tENS5_IJlSC_lEEESI_SJ_NS4_8TiledMMAINS4_8MMA_AtomIJNS4_23SM100_MMA_TF32_2x1SM_SSISI_SI_fLi256ELi256ELNS4_4UMMA5MajorE0ELSO_0ELNSN_7ScaleInE0ELSP_0EEEEEENS4_6LayoutINS5_IJSC_SC_SC_EEENS5_IJNSA_ILi0EEESU_SU_EEEEENS5_IJNS4_10UnderscoreESX_SX_EEEEENS4_18SM100_TMA_2SM_LOADENS4_14ComposedLayoutINS4_7SwizzleILi3ELi4ELi3EEENS4_18smem_ptr_flag_bitsILi32EEENSS_INS5_IJNSA_ILi8EEENSA_ILi32EEEEEENS5_IJS17_SC_EEEEEEEvNS4_8identityENS4_28SM100_TMA_2SM_LOAD_MULTICASTES1B_vS1C_EENS_8epilogue10collective18CollectiveEpilogueINS1F_23Sm100TmaWarpSpecializedILi4ELi2ELi32ELb1ELb0EEEJNS5_IJNSA_ILi128EEESF_SG_EEENS5_IJNSS_IS1K_SC_EENSS_IS17_SC_EEEEESI_SJ_SI_SJ_NS1F_6fusion15FusionCallbacksIS1J_NS1P_17LinearCombinationISI_fSI_fLNS_15FloatRoundStyleE2EEES1L_S1O_JEEENS4_5SM1004TMEM4LOAD26SM100_TMEM_LOAD_32dp32b32xENS4_13SM90_TMA_LOADES1B_NS4_39AutoVectorizingCopyWithAssumedAlignmentILi128EEENS4_14SM90_TMA_STOREES1B_S21_S21_EEEvvEEEEvNT_6ParamsE,"ax",@progbits
	.align	128
.text._ZN7cutlass13device_kernelINS_4gemm6kernel13GemmUniversalIN4cute5tupleIJiiiiEEENS1_10collective13CollectiveMmaINS1_35MainloopSm100TmaUmmaWarpSpecializedILi2ELi2ELi2ENS5_IJNS4_1CILi4EEENSA_ILi1EEESC_EEEEENS5_IJNSA_ILi256EEESF_NSA_ILi64EEEEEENS_10tfloat32_tENS5_IJlSC_lEEESI_SJ_NS4_8TiledMMAINS4_8MMA_AtomIJNS4_23SM100_MMA_TF32_2x1SM_SSISI_SI_fLi256ELi256ELNS4_4UMMA5MajorE0ELSO_0ELNSN_7ScaleInE0ELSP_0EEEEEENS4_6LayoutINS5_IJSC_SC_SC_EEENS5_IJNSA_ILi0EEESU_SU_EEEEENS5_IJNS4_10UnderscoreESX_SX_EEEEENS4_18SM100_TMA_2SM_LOADENS4_14ComposedLayoutINS4_7SwizzleILi3ELi4ELi3EEENS4_18smem_ptr_flag_bitsILi32EEENSS_INS5_IJNSA_ILi8EEENSA_ILi32EEEEEENS5_IJS17_SC_EEEEEEEvNS4_8identityENS4_28SM100_TMA_2SM_LOAD_MULTICASTES1B_vS1C_EENS_8epilogue10collective18CollectiveEpilogueINS1F_23Sm100TmaWarpSpecializedILi4ELi2ELi32ELb1ELb0EEEJNS5_IJNSA_ILi128EEESF_SG_EEENS5_IJNSS_IS1K_SC_EENSS_IS17_SC_EEEEESI_SJ_SI_SJ_NS1F_6fusion15FusionCallbacksIS1J_NS1P_17LinearCombinationISI_fSI_fLNS_15FloatRoundStyleE2EEES1L_S1O_JEEENS4_5SM1004TMEM4LOAD26SM100_TMEM_LOAD_32dp32b32xENS4_13SM90_TMA_LOADES1B_NS4_39AutoVectorizingCopyWithAssumedAlignmentILi128EEENS4_14SM90_TMA_STOREES1B_S21_S21_EEEvvEEEEvNT_6ParamsE:
        .type           _ZN7cutlass13device_kernelINS_4gemm6kernel13GemmUniversalIN4cute5tupleIJiiiiEEENS1_10collective13CollectiveMmaINS1_35MainloopSm100TmaUmmaWarpSpecializedILi2ELi2ELi2ENS5_IJNS4_1CILi4EEENSA_ILi1EEESC_EEEEENS5_IJNSA_ILi256EEESF_NSA_ILi64EEEEEENS_10tfloat32_tENS5_IJlSC_lEEESI_SJ_NS4_8TiledMMAINS4_8MMA_AtomIJNS4_23SM100_MMA_TF32_2x1SM_SSISI_SI_fLi256ELi256ELNS4_4UMMA5MajorE0ELSO_0ELNSN_7ScaleInE0ELSP_0EEEEEENS4_6LayoutINS5_IJSC_SC_SC_EEENS5_IJNSA_ILi0EEESU_SU_EEEEENS5_IJNS4_10UnderscoreESX_SX_EEEEENS4_18SM100_TMA_2SM_LOADENS4_14ComposedLayoutINS4_7SwizzleILi3ELi4ELi3EEENS4_18smem_ptr_flag_bitsILi32EEENSS_INS5_IJNSA_ILi8EEENSA_ILi32EEEEEENS5_IJS17_SC_EEEEEEEvNS4_8identityENS4_28SM100_TMA_2SM_LOAD_MULTICASTES1B_vS1C_EENS_8epilogue10collective18CollectiveEpilogueINS1F_23Sm100TmaWarpSpecializedILi4ELi2ELi32ELb1ELb0EEEJNS5_IJNSA_ILi128EEESF_SG_EEENS5_IJNSS_IS1K_SC_EENSS_IS17_SC_EEEEESI_SJ_SI_SJ_NS1F_6fusion15FusionCallbacksIS1J_NS1P_17LinearCombinationISI_fSI_fLNS_15FloatRoundStyleE2EEES1L_S1O_JEEENS4_5SM1004TMEM4LOAD26SM100_TMEM_LOAD_32dp32b32xENS4_13SM90_TMA_LOADES1B_NS4_39AutoVectorizingCopyWithAssumedAlignmentILi128EEENS4_14SM90_TMA_STOREES1B_S21_S21_EEEvvEEEEvNT_6ParamsE,@function
        .size           _ZN7cutlass13device_kernelINS_4gemm6kernel13GemmUniversalIN4cute5tupleIJiiiiEEENS1_10collective13CollectiveMmaINS1_35MainloopSm100TmaUmmaWarpSpecializedILi2ELi2ELi2ENS5_IJNS4_1CILi4EEENSA_ILi1EEESC_EEEEENS5_IJNSA_ILi256EEESF_NSA_ILi64EEEEEENS_10tfloat32_tENS5_IJlSC_lEEESI_SJ_NS4_8TiledMMAINS4_8MMA_AtomIJNS4_23SM100_MMA_TF32_2x1SM_SSISI_SI_fLi256ELi256ELNS4_4UMMA5MajorE0ELSO_0ELNSN_7ScaleInE0ELSP_0EEEEEENS4_6LayoutINS5_IJSC_SC_SC_EEENS5_IJNSA_ILi0EEESU_SU_EEEEENS5_IJNS4_10UnderscoreESX_SX_EEEEENS4_18SM100_TMA_2SM_LOADENS4_14ComposedLayoutINS4_7SwizzleILi3ELi4ELi3EEENS4_18smem_ptr_flag_bitsILi32EEENSS_INS5_IJNSA_ILi8EEENSA_ILi32EEEEEENS5_IJS17_SC_EEEEEEEvNS4_8identityENS4_28SM100_TMA_2SM_LOAD_MULTICASTES1B_vS1C_EENS_8epilogue10collective18CollectiveEpilogueINS1F_23Sm100TmaWarpSpecializedILi4ELi2ELi32ELb1ELb0EEEJNS5_IJNSA_ILi128EEESF_SG_EEENS5_IJNSS_IS1K_SC_EENSS_IS17_SC_EEEEESI_SJ_SI_SJ_NS1F_6fusion15FusionCallbacksIS1J_NS1P_17LinearCombinationISI_fSI_fLNS_15FloatRoundStyleE2EEES1L_S1O_JEEENS4_5SM1004TMEM4LOAD26SM100_TMEM_LOAD_32dp32b32xENS4_13SM90_TMA_LOADES1B_NS4_39AutoVectorizingCopyWithAssumedAlignmentILi128EEENS4_14SM90_TMA_STOREES1B_S21_S21_EEEvvEEEEvNT_6ParamsE,(.L_x_231 - _ZN7cutlass13device_kernelINS_4gemm6kernel13GemmUniversalIN4cute5tupleIJiiiiEEENS1_10collective13CollectiveMmaINS1_35MainloopSm100TmaUmmaWarpSpecializedILi2ELi2ELi2ENS5_IJNS4_1CILi4EEENSA_ILi1EEESC_EEEEENS5_IJNSA_ILi256EEESF_NSA_ILi64EEEEEENS_10tfloat32_tENS5_IJlSC_lEEESI_SJ_NS4_8TiledMMAINS4_8MMA_AtomIJNS4_23SM100_MMA_TF32_2x1SM_SSISI_SI_fLi256ELi256ELNS4_4UMMA5MajorE0ELSO_0ELNSN_7ScaleInE0ELSP_0EEEEEENS4_6LayoutINS5_IJSC_SC_SC_EEENS5_IJNSA_ILi0EEESU_SU_EEEEENS5_IJNS4_10UnderscoreESX_SX_EEEEENS4_18SM100_TMA_2SM_LOADENS4_14ComposedLayoutINS4_7SwizzleILi3ELi4ELi3EEENS4_18smem_ptr_flag_bitsILi32EEENSS_INS5_IJNSA_ILi8EEENSA_ILi32EEEEEENS5_IJS17_SC_EEEEEEEvNS4_8identityENS4_28SM100_TMA_2SM_LOAD_MULTICASTES1B_vS1C_EENS_8epilogue10collective18CollectiveEpilogueINS1F_23Sm100TmaWarpSpecializedILi4ELi2ELi32ELb1ELb0EEEJNS5_IJNSA_ILi128EEESF_SG_EEENS5_IJNSS_IS1K_SC_EENSS_IS17_SC_EEEEESI_SJ_SI_SJ_NS1F_6fusion15FusionCallbacksIS1J_NS1P_17LinearCombinationISI_fSI_fLNS_15FloatRoundStyleE2EEES1L_S1O_JEEENS4_5SM1004TMEM4LOAD26SM100_TMEM_LOAD_32dp32b32xENS4_13SM90_TMA_LOADES1B_NS4_39AutoVectorizingCopyWithAssumedAlignmentILi128EEENS4_14SM90_TMA_STOREES1B_S21_S21_EEEvvEEEEvNT_6ParamsE)
        .other          _ZN7cutlass13device_kernelINS_4gemm6kernel13GemmUniversalIN4cute5tupleIJiiiiEEENS1_10collective13CollectiveMmaINS1_35MainloopSm100TmaUmmaWarpSpecializedILi2ELi2ELi2ENS5_IJNS4_1CILi4EEENSA_ILi1EEESC_EEEEENS5_IJNSA_ILi256EEESF_NSA_ILi64EEEEEENS_10tfloat32_tENS5_IJlSC_lEEESI_SJ_NS4_8TiledMMAINS4_8MMA_AtomIJNS4_23SM100_MMA_TF32_2x1SM_SSISI_SI_fLi256ELi256ELNS4_4UMMA5MajorE0ELSO_0ELNSN_7ScaleInE0ELSP_0EEEEEENS4_6LayoutINS5_IJSC_SC_SC_EEENS5_IJNSA_ILi0EEESU_SU_EEEEENS5_IJNS4_10UnderscoreESX_SX_EEEEENS4_18SM100_TMA_2SM_LOADENS4_14ComposedLayoutINS4_7SwizzleILi3ELi4ELi3EEENS4_18smem_ptr_flag_bitsILi32EEENSS_INS5_IJNSA_ILi8EEENSA_ILi32EEEEEENS5_IJS17_SC_EEEEEEEvNS4_8identityENS4_28SM100_TMA_2SM_LOAD_MULTICASTES1B_vS1C_EENS_8epilogue10collective18CollectiveEpilogueINS1F_23Sm100TmaWarpSpecializedILi4ELi2ELi32ELb1ELb0EEEJNS5_IJNSA_ILi128EEESF_SG_EEENS5_IJNSS_IS1K_SC_EENSS_IS17_SC_EEEEESI_SJ_SI_SJ_NS1F_6fusion15FusionCallbacksIS1J_NS1P_17LinearCombinationISI_fSI_fLNS_15FloatRoundStyleE2EEES1L_S1O_JEEENS4_5SM1004TMEM4LOAD26SM100_TMEM_LOAD_32dp32b32xENS4_13SM90_TMA_LOADES1B_NS4_39AutoVectorizingCopyWithAssumedAlignmentILi128EEENS4_14SM90_TMA_STOREES1B_S21_S21_EEEvvEEEEvNT_6ParamsE,@"STO_CUDA_ENTRY STV_DEFAULT"
_ZN7cutlass13device_kernelINS_4gemm6kernel13GemmUniversalIN4cute5tupleIJiiiiEEENS1_10collective13CollectiveMmaINS1_35MainloopSm100TmaUmmaWarpSpecializedILi2ELi2ELi2ENS5_IJNS4_1CILi4EEENSA_ILi1EEESC_EEEEENS5_IJNSA_ILi256EEESF_NSA_ILi64EEEEEENS_10tfloat32_tENS5_IJlSC_lEEESI_SJ_NS4_8TiledMMAINS4_8MMA_AtomIJNS4_23SM100_MMA_TF32_2x1SM_SSISI_SI_fLi256ELi256ELNS4_4UMMA5MajorE0ELSO_0ELNSN_7ScaleInE0ELSP_0EEEEEENS4_6LayoutINS5_IJSC_SC_SC_EEENS5_IJNSA_ILi0EEESU_SU_EEEEENS5_IJNS4_10UnderscoreESX_SX_EEEEENS4_18SM100_TMA_2SM_LOADENS4_14ComposedLayoutINS4_7SwizzleILi3ELi4ELi3EEENS4_18smem_ptr_flag_bitsILi32EEENSS_INS5_IJNSA_ILi8EEENSA_ILi32EEEEEENS5_IJS17_SC_EEEEEEEvNS4_8identityENS4_28SM100_TMA_2SM_LOAD_MULTICASTES1B_vS1C_EENS_8epilogue10collective18CollectiveEpilogueINS1F_23Sm100TmaWarpSpecializedILi4ELi2ELi32ELb1ELb0EEEJNS5_IJNSA_ILi128EEESF_SG_EEENS5_IJNSS_IS1K_SC_EENSS_IS17_SC_EEEEESI_SJ_SI_SJ_NS1F_6fusion15FusionCallbacksIS1J_NS1P_17LinearCombinationISI_fSI_fLNS_15FloatRoundStyleE2EEES1L_S1O_JEEENS4_5SM1004TMEM4LOAD26SM100_TMEM_LOAD_32dp32b32xENS4_13SM90_TMA_LOADES1B_NS4_39AutoVectorizingCopyWithAssumedAlignmentILi128EEENS4_14SM90_TMA_STOREES1B_S21_S21_EEEvvEEEEvNT_6ParamsE:
[----:B------:R-:W1:Y:S01]  /*0000*/  LDC R1, c[0x0][0x37c] ;  /* 0x0000df00ff017b82 */ /* 0x000e620000000800 */
[----:B------:R-:W2:Y:S01]  /*0010*/  S2R R107, SR_TID.X ;  /* 0x00000000006b7919 */ /* 0x000ea20000002100 */
[----:B------:R-:W3:Y:S06]  /*0020*/  LDCU.64 UR8, c[0x0][0x890] ;  /* 0x00011200ff0877ac */ /* 0x000eec0008000a00 */
[----:B------:R-:W4:Y:S01]  /*0030*/  S2UR UR52, SR_CgaCtaId ;  /* 0x00000000003479c3 */ /* 0x000f220000008800 */
[----:B------:R-:W-:Y:S02]  /*0040*/  PRMT R90, RZ, 0x7610, R90 ;  /* 0x00007610ff5a7816 */ /* 0x000fe4000000005a */
[----:B------:R-:W-:Y:S01]  /*0050*/  ELECT P1, URZ, PT ;  /* 0x0000000000ff782f */ /* 0x000fe20003820000 */
[----:B---3--:R-:W-:-:S04]  /*0060*/  UISETP.NE.U32.AND UP0, UPT, UR8, URZ, UPT ;  /* 0x000000ff0800728c */ /* 0x008fc8000bf05070 */
[----:B------:R-:W-:Y:S02]  /*0070*/  UISETP.NE.AND.EX UP0, UPT, UR9, URZ, UPT, UP0 ;  /* 0x000000ff0900728c */ /* 0x000fe4000bf05300 */
[----:B----4-:R-:W-:Y:S02]  /*0080*/  ULOP3.LUT UR68, UR52, 0x1, URZ, 0xc0, !UPT ;  /* 0x0000000134447892 */ /* 0x010fe4000f8ec0ff */
[----:B------:R-:W-:Y:S01]  /*0090*/  ULOP3.LUT UR69, UR52, 0x1, URZ, 0x3c, !UPT ;  /* 0x0000000134457892 */ /* 0x000fe2000f8e3cff */
[----:B--2---:R-:W-:-:S05]  /*00a0*/  SHF.R.U32.HI R91, RZ, 0x5, R107 ;  /* 0x00000005ff5b7819 */ /* 0x004fca000001166b */
[----:B------:R-:W2:Y:S02]  /*00b0*/  SHFL.IDX PT, R0, R91, RZ, 0x1f ;  /* 0x00001fff5b007589 */ /* 0x000ea400000e0000 */
[----:B--2---:R-:W-:Y:S01]  /*00c0*/  R2UR UR18, R0 ;  /* 0x00000000001272ca */ /* 0x004fe200000e0000 */
[----:B-1----:R-:W-:-:S14]  /*00d0*/  BRA.U UP0, `(.L_x_0) ;  /* 0x0000000100307547 */ /* 0x002fdc000b800000 */
[----:B------:R-:W1:Y:S02]  /*00e0*/  LDCU.64 UR4, c[0x0][0x888] ;  /* 0x00011100ff0477ac */ /* 0x000e640008000a00 */
[----:B-1----:R-:W-:-:S04]  /*00f0*/  UISETP.NE.U32.AND UP0, UPT, UR4, URZ, UPT ;  /* 0x000000ff0400728c */ /* 0x002fc8000bf05070 */
[----:B------:R-:W-:-:S09]  /*0100*/  UISETP.NE.AND.EX UP0, UPT, UR5, URZ, UPT, UP0 ;  /* 0x000000ff0500728c */ /* 0x000fd2000bf05300 */
[----:B------:R-:W-:Y:S05]  /*0110*/  BRA.U !UP0, `(.L_x_1) ;  /* 0x0000000108147547 */ /* 0x000fea000b800000 */
[----:B------:R-:W1:Y:S01]  /*0120*/  LDC.64 R2, c[0x0][0x888] ;  /* 0x00022200ff027b82 */ /* 0x000e620000000a00 */
[----:B------:R-:W1:Y:S02]  /*0130*/  LDCU.64 UR4, c[0x0][0x358] ;  /* 0x00006b00ff0477ac */ /* 0x000e640008000a00 */
[----:B-1----:R1:W5:Y:S01]  /*0140*/  LDG.E R45, desc[UR4][R2.64] ;  /* 0x00000004022d7981 */ /* 0x002362000c1e1900 */
[----:B------:R-:W-:Y:S01]  /*0150*/  HFMA2 R90, -RZ, RZ, 0, 5.9604644775390625e-08 ;  /* 0x00000001ff5a7431 */ /* 0x000fe200000001ff */
[----:B------:R-:W-:Y:S05]  /*0160*/  BRA `(.L_x_0) ;  /* 0x00000000000c7947 */ /* 0x000fea0003800000 */
.L_x_1:
[----:B------:R-:W1:Y:S01]  /*0170*/  LDCU UR4, c[0x0][0x880] ;  /* 0x00011000ff0477ac */ /* 0x000e620008000800 */
[----:B------:R-:W-:Y:S01]  /*0180*/  HFMA2 R90, -RZ, RZ, 0, 5.9604644775390625e-08 ;  /* 0x00000001ff5a7431 */ /* 0x000fe200000001ff */
[----:B-1----:R-:W-:-:S07]  /*0190*/  MOV R45, UR4 ;  /* 0x00000004002d7c02 */ /* 0x002fce0008000f00 */
.L_x_0:
[----:B------:R-:W2:Y:S02]  /*01a0*/  LDCU.64 UR4, c[0x0][0x8b0] ;  /* 0x00011600ff0477ac */ /* 0x000ea40008000a00 */
[----:B--2---:R-:W-:-:S04]  /*01b0*/  UISETP.NE.U32.AND UP0, UPT, UR4, URZ, UPT ;  /* 0x000000ff0400728c */ /* 0x004fc8000bf05070 */
[----:B------:R-:W-:-:S09]  /*01c0*/  UISETP.NE.AND.EX UP0, UPT, UR5, URZ, UPT, UP0 ;  /* 0x000000ff0500728c */ /* 0x000fd2000bf05300 */
[----:B------:R-:W-:Y:S05]  /*01d0*/  BRA.U UP0, `(.L_x_2) ;  /* 0x0000000100287547 */ /* 0x000fea000b800000 */
[----:B------:R-:W2:Y:S02]  /*01e0*/  LDCU.64 UR4, c[0x0][0x8a8] ;  /* 0x00011500ff0477ac */ /* 0x000ea40008000a00 */
[----:B--2---:R-:W-:-:S04]  /*01f0*/  UISETP.NE.U32.AND UP0, UPT, UR4, URZ, UPT ;  /* 0x000000ff0400728c */ /* 0x004fc8000bf05070 */
[----:B------:R-:W-:-:S09]  /*0200*/  UISETP.NE.AND.EX UP0, UPT, UR5, URZ, UPT, UP0 ;  /* 0x000000ff0500728c */ /* 0x000fd2000bf05300 */
[----:B------:R-:W-:Y:S05]  /*0210*/  BRA.U !UP0, `(.L_x_3) ;  /* 0x0000000108107547 */ /* 0x000fea000b800000 */
[----:B------:R-:W2:Y:S01]  /*0220*/  LDC.64 R38, c[0x0][0x8a8] ;  /* 0x00022a00ff267b82 */ /* 0x000ea20000000a00 */
[----:B------:R-:W2:Y:S02]  /*0230*/  LDCU.64 UR4, c[0x0][0x358] ;  /* 0x00006b00ff0477ac */ /* 0x000ea40008000a00 */
[----:B--2---:R2:W5:Y:S01]  /*0240*/  LDG.E R38, desc[UR4][R38.64] ;  /* 0x0000000426267981 */ /* 0x004562000c1e1900 */
[----:B------:R-:W-:Y:S05]  /*0250*/  BRA `(.L_x_2) ;  /* 0x0000000000087947 */ /* 0x000fea0003800000 */
.L_x_3:
[----:B------:R-:W2:Y:S02]  /*0260*/  LDCU UR4, c[0x0][0x8a0] ;  /* 0x00011400ff0477ac */ /* 0x000ea40008000800 */
[----:B--2---:R-:W-:Y:S02]  /*0270*/  MOV R38, UR4 ;  /* 0x0000000400267c02 */ /* 0x004fe40008000f00 */
.L_x_2:
[----:B------:R-:W-:Y:S01]  /*0280*/  IMAD.U32 R0, RZ, RZ, UR18 ;  /* 0x00000012ff007e24 */ /* 0x000fe2000f8e00ff */
[----:B------:R-:W-:Y:S04]  /*0290*/  BSSY.RECONVERGENT B0, `(.L_x_4) ;  /* 0x000000c000007945 */ /* 0x000fe80003800200 */
[C---:B------:R-:W-:Y:S02]  /*02a0*/  ISETP.NE.OR P2, PT, R0.reuse, 0x1, !P1 ;  /* 0x000000010000780c */ /* 0x040fe40004f45670 */
[----:B------:R-:W-:-:S11]  /*02b0*/  ISETP.NE.OR P0, PT, R0, 0x3, !P1 ;  /* 0x000000030000780c */ /* 0x000fd60004f05670 */
[----:B------:R-:W-:Y:S05]  /*02c0*/  @P2 BRA `(.L_x_5) ;  /* 0x0000000000202947 */ /* 0x000fea0003800000 */
[----:B------:R-:W3:Y:S02]  /*02d0*/  LDCU.64 UR4, c[0x0][0x348] ;  /* 0x00006900ff0477ac */ /* 0x000ee40008000a00 */
[----:B---3--:R-:W-:Y:S02]  /*02e0*/  UIADD3 UR6, UP1, UPT, UR4, 0x80, URZ ;  /* 0x0000008004067890 */ /* 0x008fe4000ff3e0ff */
[----:B------:R-:W-:Y:S02]  /*02f0*/  UIADD3 UR4, UP0, UPT, UR4, 0x180, URZ ;  /* 0x0000018004047890 */ /* 0x000fe4000ff1e0ff */
[----:B------:R-:W-:Y:S02]  /*0300*/  UIADD3.X UR7, UPT, UPT, URZ, UR5, URZ, UP1, !UPT ;  /* 0x00000005ff077290 */ /* 0x000fe40008ffe4ff */
[----:B------:R-:W-:-:S07]  /*0310*/  UIADD3.X UR5, UPT, UPT, URZ, UR5, URZ, UP0, !UPT ;  /* 0x00000005ff057290 */ /* 0x000fce00087fe4ff */
[----:B------:R3:W-:Y:S02]  /*0320*/  UTMACCTL.PF [UR6] ;  /* 0x00000000060079b9 */ /* 0x0007e40008040000 */
[----:B------:R3:W-:Y:S02]  /*0330*/  UTMACCTL.PF [UR4] ;  /* 0x00000000040079b9 */ /* 0x0007e40008040000 */
[----:B---3--:R-:W-:Y:S01]  /*0340*/  NOP ;  /* 0x0000000000007918 */ /* 0x008fe20000000000 */
.L_x_5:
[----:B------:R-:W-:Y:S05]  /*0350*/  BSYNC.RECONVERGENT B0 ;  /* 0x0000000000007941 */ /* 0x000fea0003800200 */
.L_x_4:
[----:B------:R-:W-:Y:S04]  /*0360*/  BSSY.RECONVERGENT B0, `(.L_x_6) ;  /* 0x000000a000007945 */ /* 0x000fe80003800200 */
        /* <DEDUP_REMOVED lines=9> */
.L_x_7:
[----:B------:R-:W-:Y:S05]  /*0400*/  BSYNC.RECONVERGENT B0 ;  /* 0x0000000000007941 */ /* 0x000fea0003800200 */
.L_x_6:
[----:B------:R-:W3:Y:S01]  /*0410*/  LDCU.64 UR4, c[0x0][0x888] ;  /* 0x00011100ff0477ac */ /* 0x000ee20008000a00 */
[----:B------:R-:W-:Y:S02]  /*0420*/  UISETP.EQ.U32.AND UP2, UPT, UR8, URZ, UPT ;  /* 0x000000ff0800728c */ /* 0x000fe4000bf42070 */
[----:B------:R-:W-:Y:S02]  /*0430*/  UPLOP3.LUT UP4, UPT, UPT, UPT, UPT, 0x80, 0x8 ;  /* 0x000000000008789c */ /* 0x000fe40003f8f070 */
[----:B---3--:R-:W-:-:S04]  /*0440*/  UISETP.NE.U32.AND UP0, UPT, UR4, URZ, UPT ;  /* 0x000000ff0400728c */ /* 0x008fc8000bf05070 */
[----:B------:R-:W-:-:S04]  /*0450*/  UISETP.NE.AND.EX UP1, UPT, UR5, URZ, UPT, UP0 ;  /* 0x000000ff0500728c */ /* 0x000fc8000bf25300 */
[----:B------:R-:W-:-:S04]  /*0460*/  UISETP.EQ.OR.EX UP3, UPT, UR9, URZ, !UP1, UP2 ;  /* 0x000000ff0900728c */ /* 0x000fc8000cf62720 */
[----:B------:R-:W-:-:S06]  /*0470*/  UP2UR UR4, UPR, URZ, 0x8 ;  /* 0x00000008ff047883 */ /* 0x000fcc0008000000 */
[----:B------:R-:W-:Y:S01]  /*0480*/  MOV R94, UR4 ;  /* 0x00000004005e7c02 */ /* 0x000fe20008000f00 */
[----:B------:R-:W-:Y:S06]  /*0490*/  BRA.U !UP3, `(.L_x_8) ;  /* 0x000000010b207547 */ /* 0x000fec000b800000 */
[----:B------:R-:W-:Y:S01]  /*04a0*/  UISETP.NE.U32.AND UP2, UPT, UR8, URZ, UPT ;  /* 0x000000ff0800728c */ /* 0x000fe2000bf45070 */
[----:B-----5:R-:W-:Y:S01]  /*04b0*/  FSETP.NEU.AND P0, PT, R45, RZ, PT ;  /* 0x000000ff2d00720b */ /* 0x020fe20003f0d000 */
[----:B------:R-:W-:Y:S02]  /*04c0*/  USEL UR4, URZ, 0xffffffff, UP1 ;  /* 0xffffffffff047887 */ /* 0x000fe40008800000 */
[----:B------:R-:W-:-:S10]  /*04d0*/  UISETP.NE.AND.EX UP2, UPT, UR9, URZ, UPT, UP2 ;  /* 0x000000ff0900728c */ /* 0x000fd4000bf45320 */
[----:B------:R-:W-:Y:S01]  /*04e0*/  VOTEU.ANY UP0, P0 ;  /* 0x0000000000ff7886 */ /* 0x000fe20000000100 */
[----:B------:R-:W-:-:S04]  /*04f0*/  @!UP2 USEL UR4, URZ, 0xffffffff, UP0 ;  /* 0xffffffffff04a887 */ /* 0x000fc80008000000 */
[----:B------:R-:W-:-:S04]  /*0500*/  ULOP3.LUT UR4, UR4, 0x1, URZ, 0xc0, !UPT ;  /* 0x0000000104047892 */ /* 0x000fc8000f8ec0ff */
[----:B------:R-:W-:-:S11]  /*0510*/  UISETP.NE.U32.AND UP4, UPT, UR4, 0x1, UPT ;  /* 0x000000010400788c */ /* 0x000fd6000bf85070 */
.L_x_8:
[----:B------:R-:W3:Y:S01]  /*0520*/  SHFL.IDX PT, R0, R91, RZ, 0x1f ;  /* 0x00001fff5b007589 */ /* 0x000ee200000e0000 */
[----:B------:R-:W-:-:S04]  /*0530*/  UISETP.NE.AND UP0, UPT, UR18, 0x2, UPT ;  /* 0x000000021200788c */ /* 0x000fc8000bf05270 */
[----:B------:R-:W-:Y:S02]  /*0540*/  UISETP.EQ.AND UP2, UPT, UR68, URZ, !UP0 ;  /* 0x000000ff4400728c */ /* 0x000fe4000c742270 */
[----:B------:R-:W-:-:S04]  /*0550*/  USEL UR53, URZ, 0x1, UP0 ;  /* 0x00000001ff357887 */ /* 0x000fc80008000000 */
[----:B------:R-:W-:Y:S02]  /*0560*/  PLOP3.LUT P3, PT, P1, PT, UP2, 0x80, 0x8 ;  /* 0x000000000008781c */ /* 0x000fe40000f6f028 */
[----:B---3--:R-:W-:-:S13]  /*0570*/  ISETP.NE.AND P0, PT, R0, RZ, PT ;  /* 0x000000ff0000720c */ /* 0x008fda0003f05270 */
[----:B------:R-:W-:Y:S05]  /*0580*/  @P0 BRA `(.L_x_9) ;  /* 0x0000000000440947 */ /* 0x000fea0003800000 */
[----:B------:R-:W-:Y:S01]  /*0590*/  UMOV UR4, 0x400 ;  /* 0x0000040000047882 */ /* 0x000fe20000000000 */
[----:B------:R-:W-:Y:S01]  /*05a0*/  UMOV UR8, 0x1 ;  /* 0x0000000100087882 */ /* 0x000fe20000000000 */
[----:B------:R-:W-:Y:S01]  /*05b0*/  UMOV UR6, 0x2 ;  /* 0x0000000200067882 */ /* 0x000fe20000000000 */
[----:B------:R-:W-:Y:S02]  /*05c0*/  ULEA UR4, UR52, UR4, 0x18 ;  /* 0x0000000434047291 */ /* 0x000fe4000f8ec0ff */
[----:B------:R-:W-:-:S04]  /*05d0*/  UIADD3 UR8, UPT, UPT, -UR8, 0x100000, URZ ;  /* 0x0010000008087890 */ /* 0x000fc8000fffe1ff */
[----:B------:R-:W-:Y:S02]  /*05e0*/  USHF.L.U32 UR9, UR8, 0xb, URZ ;  /* 0x0000000b08097899 */ /* 0x000fe400080006ff */
[----:B------:R-:W-:Y:S02]  /*05f0*/  USHF.L.U32 UR8, UR8, 0x1, URZ ;  /* 0x0000000108087899 */ /* 0x000fe400080006ff */
[----:B------:R-:W-:-:S04]  /*0600*/  UIADD3 UR6, UPT, UPT, -UR6, 0x100000, URZ ;  /* 0x0010000006067890 */ /* 0x000fc8000fffe1ff */
[----:B------:R-:W-:Y:S02]  /*0610*/  USHF.L.U32 UR7, UR6, 0xb, URZ ;  /* 0x0000000b06077899 */ /* 0x000fe400080006ff */
[----:B------:R-:W-:Y:S01]  /*0620*/  USHF.L.U32 UR6, UR6, 0x1, URZ ;  /* 0x0000000106067899 */ /* 0x000fe200080006ff */
[----:B------:R-:W-:Y:S01]  /*0630*/  ELECT P0, URZ, PT ;  /* 0x0000000000ff782f */ /* 0x000fe20003800000 */
[----:B------:R-:W3:Y:S02]  /*0640*/  FENCE.VIEW.ASYNC.S ;  /* 0x00000000000073c6 */ /* 0x000ee40000000000 */
[----:B---3--:R3:W4:Y:S08]  /*0650*/  SYNCS.EXCH.64 URZ, [UR4], UR8 ;  /* 0x0000000804ff75b2 */ /* 0x0087300008000100 */
[----:B------:R3:W1:Y:S01]  /*0660*/  SYNCS.EXCH.64 URZ, [UR4+0x10], UR6 ;  /* 0x0000100604ff75b2 */ /* 0x0006620008000100 */
[----:B------:R3:W1:Y:S01]  /*0670*/  SYNCS.EXCH.64 URZ, [UR4+0x8], UR8 ;  /* 0x0000080804ff75b2 */ /* 0x0006620008000100 */
[----:B------:R3:W1:Y:S01]  /*0680*/  SYNCS.EXCH.64 URZ, [UR4+0x18], UR6 ;  /* 0x0000180604ff75b2 */ /* 0x0006620008000100 */
[----:B------:R-:W-:Y:S01]  /*0690*/  NOP ;  /* 0x0000000000007918 */ /* 0x000fe20000000000 */
.L_x_9:
[----:B------:R-:W2:Y:S01]  /*06a0*/  SHFL.IDX PT, R0, R91, RZ, 0x1f ;  /* 0x00001fff5b007589 */ /* 0x000ea200000e0000 */
[----:B------:R-:W-:Y:S01]  /*06b0*/  NOP ;  /* 0x0000000000007918 */ /* 0x000fe20000000000 */
[----:B--2---:R-:W-:-:S13]  /*06c0*/  ISETP.NE.AND P0, PT, R0, 0x1, PT ;  /* 0x000000010000780c */ /* 0x004fda0003f05270 */
[----:B------:R-:W-:Y:S05]  /*06d0*/  @P0 BRA `(.L_x_10) ;  /* 0x0000000000540947 */ /* 0x000fea0003800000 */
[----:B---3--:R-:W-:Y:S01]  /*06e0*/  UMOV UR4, 0x400 ;  /* 0x0000040000047882 */ /* 0x008fe20000000000 */
        /* <DEDUP_REMOVED lines=10> */
[----:B------:R-:W2:Y:S02]  /*0790*/  FENCE.VIEW.ASYNC.S ;  /* 0x00000000000073c6 */ /* 0x000ea40000000000 */
[----:B--2---:R2:W3:Y:S08]  /*07a0*/  SYNCS.EXCH.64 URZ, [UR4+0x20], UR8 ;  /* 0x0000200804ff75b2 */ /* 0x0044f00008000100 */
[----:B------:R2:W1:Y:S01]  /*07b0*/  SYNCS.EXCH.64 URZ, [UR4+0x40], UR6 ;  /* 0x0000400604ff75b2 */ /* 0x0004620008000100 */
[----:B------:R2:W1:Y:S01]  /*07c0*/  SYNCS.EXCH.64 URZ, [UR4+0x28], UR8 ;  /* 0x0000280804ff75b2 */ /* 0x0004620008000100 */
[----:B------:R2:W1:Y:S01]  /*07d0*/  SYNCS.EXCH.64 URZ, [UR4+0x48], UR6 ;  /* 0x0000480604ff75b2 */ /* 0x0004620008000100 */
[----:B------:R2:W1:Y:S01]  /*07e0*/  SYNCS.EXCH.64 URZ, [UR4+0x30], UR8 ;  /* 0x0000300804ff75b2 */ /* 0x0004620008000100 */
[----:B------:R2:W1:Y:S01]  /*07f0*/  SYNCS.EXCH.64 URZ, [UR4+0x50], UR6 ;  /* 0x0000500604ff75b2 */ /* 0x0004620008000100 */
[----:B------:R2:W1:Y:S01]  /*0800*/  SYNCS.EXCH.64 URZ, [UR4+0x38], UR8 ;  /* 0x0000380804ff75b2 */ /* 0x0004620008000100 */
[----:B------:R2:W1:Y:S01]  /*0810*/  SYNCS.EXCH.64 URZ, [UR4+0x58], UR6 ;  /* 0x0000580604ff75b2 */ /* 0x0004620008000100 */
[----:B------:R-:W-:Y:S01]  /*0820*/  NOP ;  /* 0x0000000000007918 */ /* 0x000fe20000000000 */
.L_x_10:
[----:B------:R-:W4:Y:S01]  /*0830*/  SHFL.IDX PT, R0, R91, RZ, 0x1f ;  /* 0x00001fff5b007589 */ /* 0x000f2200000e0000 */
[----:B------:R-:W-:Y:S01]  /*0840*/  NOP ;  /* 0x0000000000007918 */ /* 0x000fe20000000000 */
[----:B----4-:R-:W-:-:S13]  /*0850*/  ISETP.NE.AND P0, PT, R0, 0x3, PT ;  /* 0x000000030000780c */ /* 0x010fda0003f05270 */
[----:B------:R-:W-:Y:S05]  /*0860*/  @P0 BRA `(.L_x_11) ;  /* 0x00000000002c0947 */ /* 0x000fea0003800000 */
[----:B--23--:R-:W-:Y:S01]  /*0870*/  UMOV UR6, 0x400 ;  /* 0x0000040000067882 */ /* 0x00cfe20000000000 */
[----:B------:R-:W-:Y:S01]  /*0880*/  UMOV UR4, 0x20 ;  /* 0x0000002000047882 */ /* 0x000fe20000000000 */
[----:B------:R-:W-:Y:S02]  /*0890*/  ULEA UR6, UR52, UR6, 0x18 ;  /* 0x0000000634067291 */ /* 0x000fe4000f8ec0ff */
[----:B------:R-:W-:-:S04]  /*08a0*/  UIADD3 UR4, UPT, UPT, -UR4, 0x100000, URZ ;  /* 0x0010000004047890 */ /* 0x000fc8000fffe1ff */
[----:B------:R-:W-:Y:S02]  /*08b0*/  USHF.L.U32 UR5, UR4, 0xb, URZ ;  /* 0x0000000b04057899 */ /* 0x000fe400080006ff */
[----:B------:R-:W-:Y:S01]  /*08c0*/  USHF.L.U32 UR4, UR4, 0x1, URZ ;  /* 0x0000000104047899 */ /* 0x000fe200080006ff */
[----:B------:R-:W-:Y:S01]  /*08d0*/  ELECT P0, URZ, PT ;  /* 0x0000000000ff782f */ /* 0x000fe20003800000 */
[----:B------:R-:W2:Y:S10]  /*08e0*/  FENCE.VIEW.ASYNC.S ;  /* 0x00000000000073c6 */ /* 0x000eb40000000000 */
[----:B--2---:R4:W2:Y:S01]  /*08f0*/  SYNCS.EXCH.64 URZ, [UR6+0x60], UR4 ;  /* 0x0000600406ff75b2 */ /* 0x0048a20008000100 */
[----:B------:R4:W3:Y:S02]  /*0900*/  SYNCS.EXCH.64 URZ, [UR6+0x68], UR4 ;  /* 0x0000680406ff75b2 */ /* 0x0008e40008000100 */
[----:B----4-:R-:W-:Y:S01]  /*0910*/  NOP ;  /* 0x0000000000007918 */ /* 0x010fe20000000000 */
.L_x_11:
[----:B------:R-:W4:Y:S01]  /*0920*/  SHFL.IDX PT, R0, R91, RZ, 0x1f ;  /* 0x00001fff5b007589 */ /* 0x000f2200000e0000 */
[----:B------:R-:W-:Y:S01]  /*0930*/  NOP ;  /* 0x0000000000007918 */ /* 0x000fe20000000000 */
[----:B----4-:R-:W-:-:S13]  /*0940*/  ISETP.NE.AND P0, PT, R0, 0x4, PT ;  /* 0x000000040000780c */ /* 0x010fda0003f05270 */
[----:B------:R-:W-:Y:S05]  /*0950*/  @P0 BRA `(.L_x_12) ;  /* 0x0000000000480947 */ /* 0x000fea0003800000 */
[----:B--23--:R-:W-:Y:S01]  /*0960*/  UMOV UR4, 0x3a0 ;  /* 0x000003a000047882 */ /* 0x00cfe20000000000 */
[----:B------:R-:W-:Y:S01]  /*0970*/  UMOV UR6, 0x400 ;  /* 0x0000040000067882 */ /* 0x000fe20000000000 */
[----:B------:R-:W-:Y:S01]  /*0980*/  USEL UR4, UR4, 0x320, UP4 ;  /* 0x0000032004047887 */ /* 0x000fe2000a000000 */
        /* <DEDUP_REMOVED lines=10> */
[----:B--2---:R4:W2:Y:S08]  /*0a30*/  SYNCS.EXCH.64 URZ, [UR6+0x70], UR8 ;  /* 0x0000700806ff75b2 */ /* 0x0048b00008000100 */
[----:B------:R4:W3:Y:S01]  /*0a40*/  SYNCS.EXCH.64 URZ, [UR6+0x80], UR4 ;  /* 0x0000800406ff75b2 */ /* 0x0008e20008000100 */
[----:B------:R4:W1:Y:S01]  /*0a50*/  SYNCS.EXCH.64 URZ, [UR6+0x78], UR8 ;  /* 0x0000780806ff75b2 */ /* 0x0008620008000100 */
[----:B------:R4:W1:Y:S02]  /*0a60*/  SYNCS.EXCH.64 URZ, [UR6+0x88], UR4 ;  /* 0x0000880406ff75b2 */ /* 0x0008640008000100 */
[----:B----4-:R-:W-:Y:S01]  /*0a70*/  NOP ;  /* 0x0000000000007918 */ /* 0x010fe20000000000 */
.L_x_12:
[----:B------:R-:W4:Y:S01]  /*0a80*/  SHFL.IDX PT, R0, R91, RZ, 0x1f ;  /* 0x00001fff5b007589 */ /* 0x000f2200000e0000 */
[----:B------:R-:W-:Y:S01]  /*0a90*/  NOP ;  /* 0x0000000000007918 */ /* 0x000fe20000000000 */
[----:B----4-:R-:W-:-:S13]  /*0aa0*/  ISETP.NE.AND P0, PT, R0, 0x5, PT ;  /* 0x000000050000780c */ /* 0x010fda0003f05270 */
[----:B------:R-:W-:Y:S05]  /*0ab0*/  @P0 BRA `(.L_x_13) ;  /* 0x0000000000440947 */ /* 0x000fea0003800000 */
[----:B--23--:R-:W-:Y:S01]  /*0ac0*/  UMOV UR4, 0x400 ;  /* 0x0000040000047882 */ /* 0x00cfe20000000000 */
        /* <DEDUP_REMOVED lines=16> */
.L_x_13:
[----:B------:R-:W4:Y:S01]  /*0bd0*/  SHFL.IDX PT, R0, R91, RZ, 0x1f ;  /* 0x00001fff5b007589 */ /* 0x000f2200000e0000 */
[----:B------:R-:W-:Y:S01]  /*0be0*/  ISETP.NE.OR P1, PT, RZ, UR18, !P1 ;  /* 0x00000012ff007c0c */ /* 0x000fe2000cf25670 */
        /* <DEDUP_REMOVED lines=12> */
[----:B------:R4:W3:Y:S01]  /*0cb0*/  SYNCS.EXCH.64 URZ, [UR4+0xc0], UR6 ;  /* 0x0000c00604ff75b2 */ /* 0x0008e20008000100 */
[----:B------:R4:W1:Y:S01]  /*0cc0*/  SYNCS.EXCH.64 URZ, [UR4+0xb8], UR6 ;  /* 0x0000b80604ff75b2 */ /* 0x0008620008000100 */
[----:B------:R4:W1:Y:S02]  /*0cd0*/  SYNCS.EXCH.64 URZ, [UR4+0xc8], UR6 ;  /* 0x0000c80604ff75b2 */ /* 0x0008640008000100 */
[----:B----4-:R-:W-:Y:S01]  /*0ce0*/  NOP ;  /* 0x0000000000007918 */ /* 0x010fe20000000000 */
.L_x_14:
[----:B------:R-:W-:Y:S01]  /*0cf0*/  VOTEU.ALL UP0, P1 ;  /* 0x0000000000ff7886 */ /* 0x000fe20000800000 */
[----:B--23--:R-:W-:Y:S01]  /*0d00*/  UMOV UR4, 0x20 ;  /* 0x0000002000047882 */ /* 0x00cfe20000000000 */
[----:B------:R-:W2:Y:S01]  /*0d10*/  LDCU UR7, c[0x0][0x36c] ;  /* 0x00006d80ff0777ac */ /* 0x000ea20008000800 */
[----:B------:R-:W-:Y:S01]  /*0d20*/  NOP ;  /* 0x0000000000007918 */ /* 0x000fe20000000000 */
[----:B-1----:R-:W-:Y:S01]  /*0d30*/  LOP3.LUT R3, R107, 0x1f, RZ, 0xc0, !PT ;  /* 0x0000001f6b037812 */ /* 0x002fe200078ec0ff */
[----:B------:R-:W-:Y:S01]  /*0d40*/  @!UP0 UMOV UR6, 0x400 ;  /* 0x0000040000068882 */ /* 0x000fe20000000000 */
[----:B------:R-:W-:-:S04]  /*0d50*/  @!UP0 UIADD3 UR4, UPT, UPT, -UR4, 0x100000, URZ ;  /* 0x0010000004048890 */ /* 0x000fc8000fffe1ff */
[----:B------:R-:W-:Y:S02]  /*0d60*/  @!UP0 USHF.L.U32 UR5, UR4, 0xb, URZ ;  /* 0x0000000b04058899 */ /* 0x000fe400080006ff */
[----:B------:R-:W-:Y:S02]  /*0d70*/  @!UP0 USHF.L.U32 UR4, UR4, 0x1, URZ ;  /* 0x0000000104048899 */ /* 0x000fe400080006ff */
[----:B------:R-:W-:Y:S01]  /*0d80*/  @!UP0 ULEA UR6, UR52, UR6, 0x18 ;  /* 0x0000000634068291 */ /* 0x000fe2000f8ec0ff */
[----:B------:R-:W-:Y:S01]  /*0d90*/  VOTEU.ALL UP0, P1 ;  /* 0x0000000000ff7886 */ /* 0x000fe20000800000 */
[----:B------:R-:W-:Y:S02]  /*0da0*/  UISETP.NE.AND UP5, UPT, UR18, URZ, UPT ;  /* 0x000000ff1200728c */ /* 0x000fe4000bfa5270 */
[----:B--2---:R-:W-:Y:S01]  /*0db0*/  UISETP.EQ.U32.AND UP6, UPT, UR7, 0x1, UPT ;  /* 0x000000010700788c */ /* 0x004fe2000bfc2070 */
[----:B------:R-:W1:Y:S07]  /*0dc0*/  FENCE.VIEW.ASYNC.S ;  /* 0x00000000000073c6 */ /* 0x000e6e0000000000 */
[----:B-1----:R1:W2:Y:S01]  /*0dd0*/  @!UP0 SYNCS.EXCH.64 URZ, [UR6+0xd0], UR4 ;  /* 0x0000d00406ff85b2 */ /* 0x0022a20008000100 */
[----:B------:R-:W-:Y:S05]  /*0de0*/  BRA.U !UP6, `(.L_x_15) ;  /* 0x000000010e087547 */ /* 0x000fea000b800000 */
[----:B--2---:R-:W-:Y:S01]  /*0df0*/  UCGABAR_ARV ;  /* 0x00000000000079c7 */ /* 0x004fe20008000000 */
[----:B------:R-:W-:Y:S05]  /*0e00*/  BRA `(.L_x_16) ;  /* 0x0000000000047947 */ /* 0x000fea0003800000 */
.L_x_15:
[----:B--2---:R-:W-:Y:S01]  /*0e10*/  NOP ;  /* 0x0000000000007918 */ /* 0x004fe20000000000 */
.L_x_16:
[----:B------:R-:W2:Y:S01]  /*0e20*/  S2UR UR24, SR_CTAID.X ;  /* 0x00000000001879c3 */ /* 0x000ea20000002500 */
[----:B------:R-:W-:-:S05]  /*0e30*/  CS2R.32 R93, SR_CgaSize ;  /* 0x00000000005d7805 */ /* 0x000fca0000008a00 */
[----:B------:R-:W-:-:S05]  /*0e40*/  IMAD R93, R93, -0xa0, RZ ;  /* 0xffffff605d5d7824 */ /* 0x000fca00078e02ff */
[----:B-1----:R-:W-:-:S14]  /*0e50*/  R2UR UR5, R93 ;  /* 0x000000005d0572ca */ /* 0x002fdc00000e0000 */
[----:B------:R-:W1:Y:S01]  /*0e60*/  LDCU UR5, c[0x0][UR5+0x2b0] ;  /* 0x00005600050577ac */ /* 0x000e620008000800 */
[----:B------:R-:W-:-:S05]  /*0e70*/  CS2R.32 R93, SR_CgaSize ;  /* 0x00000000005d7805 */ /* 0x000fca0000008a00 */
[----:B------:R-:W-:-:S05]  /*0e80*/  IMAD R93, R93, -0xa0, RZ ;  /* 0xffffff605d5d7824 */ /* 0x000fca00078e02ff */
[----:B------:R-:W-:-:S14]  /*0e90*/  R2UR UR4, R93 ;  /* 0x000000005d0472ca */ /* 0x000fdc00000e0000 */
[----:B------:R-:W3:Y:S01]  /*0ea0*/  LDCU UR4, c[0x0][UR4+0x2b4] ;  /* 0x00005680040477ac */ /* 0x000ee20008000800 */
[----:B------:R-:W4:Y:S01]  /*0eb0*/  S2UR UR28, SR_CTAID.Y ;  /* 0x00000000001c79c3 */ /* 0x000f220000002600 */
[----:B------:R-:W-:-:S05]  /*0ec0*/  CS2R.32 R93, SR_CgaSize ;  /* 0x00000000005d7805 */ /* 0x000fca0000008a00 */
[----:B------:R-:W-:-:S05]  /*0ed0*/  IMAD R93, R93, -0xa0, RZ ;  /* 0xffffff605d5d7824 */ /* 0x000fca00078e02ff */
[----:B------:R-:W-:-:S14]  /*0ee0*/  R2UR UR7, R93 ;  /* 0x000000005d0772ca */ /* 0x000fdc00000e0000 */
[----:B------:R-:W3:Y:S01]  /*0ef0*/  LDCU UR7, c[0x0][UR7+0x2a0] ;  /* 0x00005400070777ac */ /* 0x000ee20008000800 */
[----:B------:R-:W-:-:S05]  /*0f00*/  CS2R.32 R93, SR_CgaSize ;  /* 0x00000000005d7805 */ /* 0x000fca0000008a00 */
[----:B------:R-:W-:-:S05]  /*0f10*/  IMAD R93, R93, -0xa0, RZ ;  /* 0xffffff605d5d7824 */ /* 0x000fca00078e02ff */
[----:B------:R-:W-:-:S14]  /*0f20*/  R2UR UR8, R93 ;  /* 0x000000005d0872ca */ /* 0x000fdc00000e0000 */
[----:B------:R-:W3:Y:S01]  /*0f30*/  LDCU UR8, c[0x0][UR8+0x2a4] ;  /* 0x00005480080877ac */ /* 0x000ee20008000800 */
[----:B------:R-:W-:Y:S01]  /*0f40*/  UISETP.GT.U32.AND UP0, UPT, UR68, 0xffff, UPT ;  /* 0x0000ffff4400788c */ /* 0x000fe2000bf04070 */
[----:B------:R-:W3:Y:S01]  /*0f50*/  LDCU UR19, c[0x0][0xb24] ;  /* 0x00016480ff1377ac */ /* 0x000ee20008000800 */
[----:B------:R-:W3:Y:S01]  /*0f60*/  LDCU UR45, c[0x0][0xb24] ;  /* 0x00016480ff2d77ac */ /* 0x000ee20008000800 */
[----:B--2---:R-:W-:Y:S01]  /*0f70*/  I2FP.F32.U32 R2, UR24 ;  /* 0x0000001800027c45 */ /* 0x004fe20008201000 */
[----:B------:R-:W2:Y:S04]  /*0f80*/  LDCU UR22, c[0x0][0xb30] ;  /* 0x00016600ff1677ac */ /* 0x000ea80008000800 */
[----:B-1----:R-:W-:Y:S01]  /*0f90*/  FMUL R2, R2, UR5 ;  /* 0x0000000502027c20 */ /* 0x002fe20008400000 */
[----:B------:R-:W-:Y:S01]  /*0fa0*/  USHF.L.U32 UR30, UR52, 0xa, URZ ;  /* 0x0000000a341e7899 */ /* 0x000fe200080006ff */
[----:B----4-:R-:W-:Y:S01]  /*0fb0*/  I2FP.F32.U32 R0, UR28 ;  /* 0x0000001c00007c45 */ /* 0x010fe20008201000 */
[----:B------:R-:W-:-:S03]  /*0fc0*/  USHF.L.U32 UR54, UR24, 0x7, URZ ;  /* 0x0000000718367899 */ /* 0x000fc600080006ff */
[----:B------:R-:W1:Y:S01]  /*0fd0*/  F2I.U32.TRUNC.NTZ R2, R2 ;  /* 0x0000000200027305 */ /* 0x000e62000020f000 */
[----:B------:R-:W-:Y:S01]  /*0fe0*/  USEL UR29, UR68, 0xffff, !UP0 ;  /* 0x0000ffff441d7887 */ /* 0x000fe2000c000000 */
[----:B---3--:R-:W-:-:S06]  /*0ff0*/  FMUL R0, R0, UR4 ;  /* 0x0000000400007c20 */ /* 0x008fcc0008400000 */
[----:B------:R-:W3:Y:S01]  /*1000*/  F2I.U32.TRUNC.NTZ R0, R0 ;  /* 0x0000000000007305 */ /* 0x000ee2000020f000 */
[----:B-1----:R-:W-:Y:S02]  /*1010*/  R2UR UR4, R2 ;  /* 0x00000000020472ca */ /* 0x002fe400000e0000 */
[----:B------:R-:W-:Y:S02]  /*1020*/  PRMT R2, RZ, 0x7610, R2 ;  /* 0x00007610ff027816 */ /* 0x000fe40000000002 */
[----:B---3--:R-:W-:Y:S02]  /*1030*/  R2UR UR6, R0 ;  /* 0x00000000000672ca */ /* 0x008fe400000e0000 */
[----:B------:R-:W-:-:S07]  /*1040*/  PRMT R0, RZ, 0x7610, R0 ;  /* 0x00007610ff007816 */ /* 0x000fce0000000000 */
[----:B------:R-:W-:-:S04]  /*1050*/  UIADD3 UR5, UPT, UPT, -UR4, URZ, URZ ;  /* 0x000000ff04057290 */ /* 0x000fc8000fffe1ff */
[----:B------:R-:W-:Y:S02]  /*1060*/  UIMAD UR5, UR7, UR5, UR24 ;  /* 0x00000005070572a4 */ /* 0x000fe4000f8e0218 */
[----:B------:R-:W-:-:S04]  /*1070*/  UIADD3 UR4, UPT, UPT, -UR6, URZ, URZ ;  /* 0x000000ff06047290 */ /* 0x000fc8000fffe1ff */
[----:B------:R-:W-:Y:S01]  /*1080*/  IMAD.U32 R93, RZ, RZ, UR5 ;  /* 0x00000005ff5d7e24 */ /* 0x000fe2000f8e00ff */
[----:B------:R-:W-:-:S06]  /*1090*/  UIMAD UR4, UR8, UR4, UR28 ;  /* 0x00000004080472a4 */ /* 0x000fcc000f8e021c */
[----:B------:R-:W-:Y:S01]  /*10a0*/  IMAD.U32 R92, RZ, RZ, UR4 ;  /* 0x00000004ff5c7e24 */ /* 0x000fe2000f8e00ff */
[----:B--2---:R-:W-:Y:S06]  /*10b0*/  BRA.U UP5, `(.L_x_17) ;  /* 0x0000000105447547 */ /* 0x004fec000b800000 */
[----:B------:R-:W-:Y:S02]  /*10c0*/  R2UR UR4, R92 ;  /* 0x000000005c0472ca */ /* 0x000fe400000e0000 */
[----:B------:R-:W-:-:S11]  /*10d0*/  R2UR UR7, R93 ;  /* 0x000000005d0772ca */ /* 0x000fd600000e0000 */
[----:B------:R-:W-:Y:S02]  /*10e0*/  UISETP.NE.AND UP0, UPT, UR4, URZ, UPT ;  /* 0x000000ff0400728c */ /* 0x000fe4000bf05270 */
[----:B------:R-:W-:Y:S02]  /*10f0*/  ULOP3.LUT UR4, UR7, 0x2, URZ, 0x3c, !UPT ;  /* 0x0000000207047892 */ /* 0x000fe4000f8e3cff */
[----:B------:R-:W-:Y:S02]  /*1100*/  UISETP.GT.U32.AND UP2, UPT, UR7, 0x1, UP0 ;  /* 0x000000010700788c */ /* 0x000fe40008744070 */
[----:B------:R-:W-:Y:S02]  /*1110*/  UISETP.GT.U32.AND UP0, UPT, UR4, 0x1, UP0 ;  /* 0x000000010400788c */ /* 0x000fe40008704070 */
[----:B------:R-:W-:Y:S02]  /*1120*/  USEL UR5, URZ, 0x2, UP2 ;  /* 0x00000002ff057887 */ /* 0x000fe40009000000 */
[----:B------:R-:W-:-:S02]  /*1130*/  USEL UR6, URZ, 0x1, UP2 ;  /* 0x00000001ff067887 */ /* 0x000fc40009000000 */
[----:B------:R-:W-:Y:S02]  /*1140*/  USEL UR4, URZ, 0x4, UP0 ;  /* 0x00000004ff047887 */ /* 0x000fe40008000000 */
[----:B------:R-:W-:Y:S02]  /*1150*/  ULOP3.LUT UR7, UR7, 0xfffffffe, URZ, 0xc0, !UPT ;  /* 0xfffffffe07077892 */ /* 0x000fe4000f8ec0ff */
[----:B------:R-:W-:Y:S02]  /*1160*/  USEL UR8, URZ, 0x8, UP0 ;  /* 0x00000008ff087887 */ /* 0x000fe40008000000 */
[----:B------:R-:W-:-:S03]  /*1170*/  UIADD3 UR4, UPT, UPT, UR4, UR5, UR6 ;  /* 0x0000000504047290 */ /* 0x000fc6000fffe006 */
[----:B------:R-:W-:Y:S01]  /*1180*/  UMOV UR5, 0x3 ;  /* 0x0000000300057882 */ /* 0x000fe20000000000 */
[----:B------:R-:W-:Y:S02]  /*1190*/  UIADD3 UR4, UPT, UPT, UR4, UR8, URZ ;  /* 0x0000000804047290 */ /* 0x000fe4000fffe0ff */
[----:B------:R-:W-:-:S04]  /*11a0*/  USHF.L.U32 UR5, UR5, UR7, URZ ;  /* 0x0000000705057299 */ /* 0x000fc800080006ff */
[----:B------:R-:W-:Y:S02]  /*11b0*/  IMAD.U32 R2, RZ, RZ, UR4 ;  /* 0x00000004ff027e24 */ /* 0x000fe4000f8e00ff */
[----:B------:R-:W-:-:S07]  /*11c0*/  IMAD.U32 R0, RZ, RZ, UR5 ;  /* 0x00000005ff007e24 */ /* 0x000fce000f8e00ff */
.L_x_17:
[----:B------:R-:W1:Y:S01]  /*11d0*/  S2UR UR36, SR_CTAID.Z ;  /* 0x00000000002479c3 */ /* 0x000e620000002700 */
[----:B------:R-:W-:Y:S01]  /*11e0*/  UISETP.GE.AND UP0, UPT, UR19, 0x1, UPT ;  /* 0x000000011300788c */ /* 0x000fe2000bf06270 */
[----:B------:R-:W-:-:S08]  /*11f0*/  UMOV UR23, 0x5 ;  /* 0x0000000500177882 */ /* 0x000fd00000000000 */
[----:B------:R-:W-:Y:S05]  /*1200*/  BRA.U !UP0, `(.L_x_18) ;  /* 0x0000000108d07547 */ /* 0x000fea000b800000 */
[----:B------:R-:W2:Y:S01]  /*1210*/  LDCU.128 UR12, c[0x0][0xb10] ;  /* 0x00016200ff0c77ac */ /* 0x000ea20008000c00 */
[----:B------:R-:W3:Y:S01]  /*1220*/  LDCU UR6, c[0x0][0x370] ;  /* 0x00006e00ff0677ac */ /* 0x000ee20008000800 */
[----:B------:R-:W4:Y:S01]  /*1230*/  LDCU UR7, c[0x0][0x374] ;  /* 0x00006e80ff0777ac */ /* 0x000f220008000800 */
[----:B------:R-:W1:Y:S01]  /*1240*/  LDCU UR20, c[0x0][0xb0c] ;  /* 0x00016180ff1477ac */ /* 0x000e620008000800 */
[----:B------:R-:W1:Y:S01]  /*1250*/  LDCU UR21, c[0x0][0xb20] ;  /* 0x00016400ff1577ac */ /* 0x000e620008000800 */
[----:B------:R-:W1:Y:S01]  /*1260*/  LDCU.64 UR8, c[0x0][0xb28] ;  /* 0x00016500ff0877ac */ /* 0x000e620008000a00 */
[----:B--2---:R-:W-:Y:S02]  /*1270*/  UISETP.NE.AND UP3, UPT, UR14, 0x1, UPT ;  /* 0x000000010e00788c */ /* 0x004fe4000bf65270 */
[----:B----4-:R-:W-:Y:S02]  /*1280*/  UIMAD.WIDE.U32 UR10, UR7, UR15, URZ ;  /* 0x0000000f070a72a5 */ /* 0x010fe4000f8e00ff */
[----:B---3--:R-:W-:-:S02]  /*1290*/  UIMAD.WIDE.U32 UR16, UR6, UR12, URZ ;  /* 0x0000000c061072a5 */ /* 0x008fc4000f8e00ff */
[----:B-1----:R-:W-:Y:S02]  /*12a0*/  UISETP.NE.AND UP0, UPT, UR20, 0x1, UPT ;  /* 0x000000011400788c */ /* 0x002fe4000bf05270 */
[----:B------:R-:W-:Y:S01]  /*12b0*/  UIMAD.WIDE.U32 UR4, UR24, UR12, URZ ;  /* 0x0000000c180472a5 */ /* 0x000fe2000f8e00ff */
[----:B------:R-:W-:Y:S02]  /*12c0*/  UMOV UR10, UR11 ;  /* 0x0000000b000a7c82 */ /* 0x000fe40008000000 */
[----:B------:R-:W-:Y:S01]  /*12d0*/  UMOV UR16, UR17 ;  /* 0x0000001100107c82 */ /* 0x000fe20008000000 */
[----:B------:R-:W-:Y:S02]  /*12e0*/  @UP3 USHF.R.U32.HI UR7, URZ, UR21, UR10 ;  /* 0x00000015ff073299 */ /* 0x000fe4000801160a */
[----:B------:R-:W-:Y:S02]  /*12f0*/  UISETP.NE.AND UP2, UPT, UR19, 0x1, UPT ;  /* 0x000000011300788c */ /* 0x000fe4000bf45270 */
[----:B------:R-:W-:-:S02]  /*1300*/  USHF.R.U32.HI UR5, URZ, UR13, UR5 ;  /* 0x0000000dff057299 */ /* 0x000fc40008011605 */
[----:B------:R-:W-:Y:S02]  /*1310*/  @UP0 USHF.R.U32.HI UR6, URZ, UR13, UR16 ;  /* 0x0000000dff060299 */ /* 0x000fe40008011610 */
[----:B------:R-:W-:Y:S02]  /*1320*/  UIMAD.WIDE.U32 UR12, UR28, UR15, URZ ;  /* 0x0000000f1c0c72a5 */ /* 0x000fe4000f8e00ff */
[----:B------:R-:W-:Y:S02]  /*1330*/  UIMAD.WIDE.U32 UR10, UR7, UR8, URZ ;  /* 0x00000008070a72a5 */ /* 0x000fe4000f8e00ff */
[----:B------:R-:W-:Y:S02]  /*1340*/  UIMAD.WIDE.U32 UR16, UR6, UR8, URZ ;  /* 0x00000008061072a5 */ /* 0x000fe4000f8e00ff */
[----:B------:R-:W-:Y:S01]  /*1350*/  USEL UR5, UR24, UR5, !UP0 ;  /* 0x0000000518057287 */ /* 0x000fe2000c000000 */
[----:B------:R-:W-:Y:S02]  /*1360*/  UMOV UR4, UR13 ;  /* 0x0000000d00047c82 */ /* 0x000fe40008000000 */
[----:B------:R-:W-:Y:S01]  /*1370*/  UMOV UR10, UR11 ;  /* 0x0000000b000a7c82 */ /* 0x000fe20008000000 */
[----:B------:R-:W-:-:S02]  /*1380*/  USHF.R.U32.HI UR4, URZ, UR21, UR4 ;  /* 0x00000015ff047299 */ /* 0x000fc40008011604 */
[----:B------:R-:W-:Y:S01]  /*1390*/  @UP2 USHF.R.U32.HI UR7, URZ, UR9, UR10 ;  /* 0x00000009ff072299 */ /* 0x000fe2000801160a */
[----:B------:R-:W-:Y:S01]  /*13a0*/  UMOV UR16, UR17 ;  /* 0x0000001100107c82 */ /* 0x000fe20008000000 */
[----:B------:R-:W-:Y:S02]  /*13b0*/  USEL UR4, UR28, UR4, !UP3 ;  /* 0x000000041c047287 */ /* 0x000fe4000d800000 */
[----:B------:R-:W-:Y:S02]  /*13c0*/  @UP2 USHF.R.U32.HI UR6, URZ, UR9, UR16 ;  /* 0x00000009ff062299 */ /* 0x000fe40008011610 */
[----:B------:R-:W-:Y:S02]  /*13d0*/  UIMAD UR7, UR7, UR19, URZ ;  /* 0x00000013070772a4 */ /* 0x000fe4000f8e02ff */
[----:B------:R-:W-:Y:S02]  /*13e0*/  UIMAD UR12, UR6, UR19, URZ ;  /* 0x00000013060c72a4 */ /* 0x000fe4000f8e02ff */
[----:B------:R-:W-:-:S02]  /*13f0*/  UISETP.GE.AND UP0, UPT, UR4, UR7, UPT ;  /* 0x000000070400728c */ /* 0x000fc4000bf06270 */
[----:B------:R-:W-:Y:S02]  /*1400*/  UIMAD.WIDE.U32 UR10, UR4, UR8, URZ ;  /* 0x00000008040a72a5 */ /* 0x000fe4000f8e00ff */
[----:B------:R-:W-:Y:S02]  /*1410*/  UISETP.GE.OR UP0, UPT, UR5, UR12, UP0 ;  /* 0x0000000c0500728c */ /* 0x000fe40008706670 */
[----:B------:R-:W-:Y:S02]  /*1420*/  UIMAD.WIDE.U32 UR12, UR5, UR8, URZ ;  /* 0x00000008050c72a5 */ /* 0x000fe4000f8e00ff */
[----:B------:R-:W-:Y:S01]  /*1430*/  UIADD3 UR10, UPT, UPT, -UR4, URZ, URZ ;  /* 0x000000ff040a7290 */ /* 0x000fe2000fffe1ff */
[----:B------:R-:W-:Y:S01]  /*1440*/  UMOV UR8, UR11 ;  /* 0x0000000b00087c82 */ /* 0x000fe20008000000 */
[----:B------:R-:W-:Y:S02]  /*1450*/  UIADD3 UR11, UPT, UPT, -UR5, URZ, URZ ;  /* 0x000000ff050b7290 */ /* 0x000fe4000fffe1ff */
[----:B------:R-:W-:-:S03]  /*1460*/  USHF.R.U32.HI UR8, URZ, UR9, UR8 ;  /* 0x00000009ff087299 */ /* 0x000fc60008011608 */
[----:B------:R-:W-:Y:S01]  /*1470*/  @!UP0 UMOV UR7, UR13 ;  /* 0x0000000d00078c82 */ /* 0x000fe20008000000 */
[----:B------:R-:W-:Y:S02]  /*1480*/  UIMAD UR28, UR14, UR10, UR28 ;  /* 0x0000000a0e1c72a4 */ /* 0x000fe4000f8e021c */
[----:B------:R-:W-:Y:S02]  /*1490*/  USEL UR8, UR4, UR8, !UP2 ;  /* 0x0000000804087287 */ /* 0x000fe4000d000000 */
[----:B------:R-:W-:Y:S02]  /*14a0*/  @!UP0 USHF.R.U32.HI UR7, URZ, UR9, UR7 ;  /* 0x00000009ff078299 */ /* 0x000fe40008011607 */
[----:B------:R-:W-:Y:S02]  /*14b0*/  UIADD3 UR9, UPT, UPT, -UR8, URZ, URZ ;  /* 0x000000ff08097290 */ /* 0x000fe4000fffe1ff */
[----:B------:R-:W-:Y:S02]  /*14c0*/  @!UP0 USEL UR7, UR5, UR7, !UP2 ;  /* 0x0000000705078287 */ /* 0x000fe4000d000000 */
[----:B------:R-:W-:-:S02]  /*14d0*/  UIMAD UR9, UR19, UR9, UR4 ;  /* 0x00000009130972a4 */ /* 0x000fc4000f8e0204 */
[----:B------:R-:W-:Y:S02]  /*14e0*/  @!UP0 UIADD3 UR8, UPT, UPT, UR8, -UR7, URZ ;  /* 0x8000000708088290 */ /* 0x000fe4000fffe0ff */
[----:B------:R-:W-:Y:S02]  /*14f0*/  @!UP0 UIMAD UR6, UR9, UR6, UR7 ;  /* 0x00000006090682a4 */ /* 0x000fe4000f8e0207 */
[----:B------:R-:W-:Y:S02]  /*1500*/  @!UP0 UIMAD UR4, UR8, UR19, UR5 ;  /* 0x00000013080482a4 */ /* 0x000fe4000f8e0205 */
[----:B------:R-:W-:Y:S02]  /*1510*/  UIMAD UR24, UR20, UR11, UR24 ;  /* 0x0000000b141872a4 */ /* 0x000fe4000f8e0218 */
[----:B------:R-:W-:Y:S01]  /*1520*/  UIMAD UR28, UR4, UR14, UR28 ;  /* 0x0000000e041c72a4 */ /* 0x000fe2000f8e021c */
[----:B------:R-:W-:Y:S02]  /*1530*/  @!UP0 UMOV UR5, UR6 ;  /* 0x0000000600058c82 */ /* 0x000fe40008000000 */
[----:B------:R-:W-:-:S12]  /*1540*/  UIMAD UR24, UR5, UR20, UR24 ;  /* 0x00000014051872a4 */ /* 0x000fd8000f8e0218 */
.L_x_18:
[----:B------:R-:W-:Y:S02]  /*1550*/  UISETP.NE.AND UP2, UPT, UR22, 0x1, UPT ;  /* 0x000000011600788c */ /* 0x000fe4000bf45270 */
[----:B------:R-:W-:Y:S02]  /*1560*/  ULOP3.LUT UR29, UR29, 0xffff, URZ, 0xc0, !UPT ;  /* 0x0000ffff1d1d7892 */ /* 0x000fe4000f8ec0ff */
[----:B------:R-:W-:Y:S02]  /*1570*/  UISETP.NE.AND UP0, UPT, UR18, 0x2, UPT ;  /* 0x000000021200788c */ /* 0x000fe4000bf05270 */
[----:B------:R-:W-:Y:S02]  /*1580*/  ULOP3.LUT UR30, UR30, 0x800, URZ, 0xc0, !UPT ;  /* 0x000008001e1e7892 */ /* 0x000fe4000f8ec0ff */
[----:B------:R-:W-:Y:S02]  /*1590*/  ULOP3.LUT UR54, UR54, 0x80, URZ, 0xc0, !UPT ;  /* 0x0000008036367892 */ /* 0x000fe4000f8ec0ff */
[----:B------:R-:W-:Y:S01]  /*15a0*/  USHF.L.U32 UR29, UR23, UR29, URZ ;  /* 0x0000001d171d7299 */ /* 0x000fe200080006ff */
[----:B------:R-:W-:Y:S11]  /*15b0*/  BRA.U UP2, `(.L_x_19) ;  /* 0x0000000102407547 */ /* 0x000ff6000b800000 */
[----:B------:R-:W2:Y:S01]  /*15c0*/  LDCU.128 UR8, c[0x0][0xb10] ;  /* 0x00016200ff0877ac */ /* 0x000ea20008000c00 */
[----:B------:R-:W3:Y:S01]  /*15d0*/  LDCU UR12, c[0x0][0xb0c] ;  /* 0x00016180ff0c77ac */ /* 0x000ee20008000800 */
[----:B------:R-:W4:Y:S01]  /*15e0*/  LDCU UR13, c[0x0][0xb20] ;  /* 0x00016400ff0d77ac */ /* 0x000f220008000800 */
[----:B--2---:R-:W-:Y:S02]  /*15f0*/  UIMAD.WIDE.U32 UR4, UR24, UR8, URZ ;  /* 0x00000008180472a5 */ /* 0x004fe4000f8e00ff */
[----:B------:R-:W-:Y:S02]  /*1600*/  UIMAD.WIDE.U32 UR6, UR28, UR11, URZ ;  /* 0x0000000b1c0672a5 */ /* 0x000fe4000f8e00ff */
[----:B---3--:R-:W-:Y:S02]  /*1610*/  UISETP.NE.AND UP2, UPT, UR12, 0x1, UPT ;  /* 0x000000010c00788c */ /* 0x008fe4000bf45270 */
[----:B------:R-:W-:-:S03]  /*1620*/  USHF.R.U32.HI UR5, URZ, UR9, UR5 ;  /* 0x00000009ff057299 */ /* 0x000fc60008011605 */
[----:B------:R-:W-:Y:S01]  /*1630*/  UMOV UR4, UR7 ;  /* 0x0000000700047c82 */ /* 0x000fe20008000000 */
[----:B------:R-:W-:Y:S02]  /*1640*/  USEL UR5, UR24, UR5, !UP2 ;  /* 0x0000000518057287 */ /* 0x000fe4000d000000 */
[----:B------:R-:W-:Y:S02]  /*1650*/  UISETP.NE.AND UP2, UPT, UR10, 0x1, UPT ;  /* 0x000000010a00788c */ /* 0x000fe4000bf45270 */
[----:B----4-:R-:W-:-:S04]  /*1660*/  USHF.R.U32.HI UR4, URZ, UR13, UR4 ;  /* 0x0000000dff047299 */ /* 0x010fc80008011604 */
[----:B------:R-:W-:-:S04]  /*1670*/  USEL UR4, UR28, UR4, !UP2 ;  /* 0x000000041c047287 */ /* 0x000fc8000d000000 */
[----:B------:R-:W-:Y:S02]  /*1680*/  UIADD3 UR6, UPT, UPT, UR5, -UR4, URZ ;  /* 0x8000000405067290 */ /* 0x000fe4000fffe0ff */
[----:B------:R-:W-:Y:S02]  /*1690*/  UIADD3 UR4, UPT, UPT, -UR5, UR4, URZ ;  /* 0x0000000405047290 */ /* 0x000fe4000fffe1ff */
[----:B------:R-:W-:Y:S02]  /*16a0*/  UIMAD UR28, UR6, UR10, UR28 ;  /* 0x0000000a061c72a4 */ /* 0x000fe4000f8e021c */
[----:B------:R-:W-:-:S12]  /*16b0*/  UIMAD UR24, UR4, UR12, UR24 ;  /* 0x0000000c041872a4 */ /* 0x000fd8000f8e0218 */
.L_x_19:
[----:B------:R-:W-:Y:S05]  /*16c0*/  BRA.U !UP6, `(.L_x_20) ;  /* 0x000000010e0c7547 */ /* 0x000fea000b800000 */
[----:B------:R-:W-:Y:S01]  /*16d0*/  UCGABAR_WAIT ;  /* 0x0000000000007dc7 */ /* 0x000fe20008000000 */
[----:B------:R-:W-:Y:S01]  /*16e0*/  CCTL.IVALL ;  /* 0x00000000ff00798f */ /* 0x000fe20002000000 */
[----:B------:R-:W-:Y:S05]  /*16f0*/  BRA `(.L_x_21) ;  /* 0x0000000000047947 */ /* 0x000fea0003800000 */
.L_x_20:
[----:B------:R-:W-:Y:S06]  /*1700*/  BAR.SYNC.DEFER_BLOCKING 0x0 ;  /* 0x0000000000007b1d */ /* 0x000fec0000010000 */
.L_x_21:
[----:B------:R-:W-:Y:S05]  /*1710*/  BRA.U UP0, `(.L_x_22) ;  /* 0x0000001500087547 */ /* 0x000fea000b800000 */
[----:B------:R-:W2:Y:S01]  /*1720*/  LDCU UR6, c[0x0][0x38c] ;  /* 0x00007180ff0677ac */ /* 0x000ea20008000800 */
[----:B------:R-:W-:Y:S01]  /*1730*/  PLOP3.LUT P1, PT, PT, PT, UP4, 0x80, 0x8 ;  /* 0x000000000008781c */ /* 0x000fe20003f2f048 */
[----:B------:R-:W-:Y:S01]  /*1740*/  IMAD.MOV.U32 R12, RZ, RZ, 0x1 ;  /* 0x00000001ff0c7424 */ /* 0x000fe200078e00ff */
[----:B------:R-:W-:Y:S02]  /*1750*/  ISETP.NE.AND P2, PT, R3, RZ, P3 ;  /* 0x000000ff0300720c */ /* 0x000fe40001f45270 */
[----:B------:R-:W-:Y:S02]  /*1760*/  CS2R R10, SRZ ;  /* 0x00000000000a7805 */ /* 0x000fe4000001ff00 */
[----:B------:R-:W-:Y:S01]  /*1770*/  PLOP3.LUT P1, PT, P1, PT, PT, 0x8, 0x80 ;  /* 0x000000000080781c */ /* 0x000fe20000f2e170 */
[----:B------:R-:W-:Y:S01]  /*1780*/  IMAD.MOV.U32 R9, RZ, RZ, RZ ;  /* 0x000000ffff097224 */ /* 0x000fe200078e00ff */
[----:B------:R-:W3:Y:S01]  /*1790*/  LDCU UR47, c[0x0][0x370] ;  /* 0x00006e00ff2f77ac */ /* 0x000ee20008000800 */
[----:B------:R-:W-:Y:S01]  /*17a0*/  IMAD.MOV.U32 R8, RZ, RZ, 0x1 ;  /* 0x00000001ff087424 */ /* 0x000fe200078e00ff */
[----:B------:R-:W4:Y:S01]  /*17b0*/  LDCU.64 UR40, c[0x0][0x348] ;  /* 0x00006900ff2877ac */ /* 0x000f220008000a00 */
[----:B------:R-:W-:Y:S01]  /*17c0*/  ULEA.HI UR51, UR30, UR54, URZ, 0x1b ;  /* 0x000000361e337291 */ /* 0x000fe2000f8fd8ff */
[----:B------:R-:W1:Y:S01]  /*17d0*/  LDCU UR46, c[0x0][0x374] ;  /* 0x00006e80ff2e77ac */ /* 0x000e620008000800 */
[----:B--2---:R-:W-:-:S02]  /*17e0*/  UIADD3 UR5, UPT, UPT, UR6, 0x3f, URZ ;  /* 0x0000003f06057890 */ /* 0x004fc4000fffe0ff */
[----:B------:R-:W-:Y:S02]  /*17f0*/  UIADD3 UR55, UPT, UPT, UR6, 0x7e, URZ ;  /* 0x0000007e06377890 */ /* 0x000fe4000fffe0ff */
[----:B------:R-:W-:Y:S01]  /*1800*/  USHF.R.S32.HI UR4, URZ, 0x1f, UR5 ;  /* 0x0000001fff047899 */ /* 0x000fe20008011405 */
[----:B------:R-:W-:-:S03]  /*1810*/  UMOV UR15, URZ ;  /* 0x000000ff000f7c82 */ /* 0x000fc60008000000 */
[----:B------:R-:W-:Y:S02]  /*1820*/  ULEA.HI UR4, UR4, UR5, URZ, 0x6 ;  /* 0x0000000504047291 */ /* 0x000fe4000f8f30ff */
[----:B------:R-:W-:Y:S02]  /*1830*/  UIADD3 UR5, UPT, UPT, UR6, -0x1, URZ ;  /* 0xffffffff06057890 */ /* 0x000fe4000fffe0ff */
[----:B------:R-:W-:Y:S02]  /*1840*/  USHF.R.S32.HI UR49, URZ, 0x6, UR4 ;  /* 0x00000006ff317899 */ /* 0x000fe40008011404 */
[----:B------:R-:W-:Y:S02]  /*1850*/  UISETP.GE.U32.AND UP1, UPT, UR5, -0x7f, UPT ;  /* 0xffffff810500788c */ /* 0x000fe4000bf26070 */
[----:B------:R-:W-:-:S04]  /*1860*/  UISETP.LT.U32.AND UP0, UPT, UR49, 0x2, UPT ;  /* 0x000000023100788c */ /* 0x000fc8000bf01070 */
[----:B------:R-:W-:Y:S02]  /*1870*/  USEL UR48, UR49, 0x2, UP0 ;  /* 0x0000000231307887 */ /* 0x000fe40008000000 */
[----:B------:R-:W-:Y:S02]  /*1880*/  UISETP.NE.AND UP0, UPT, UR18, URZ, UPT ;  /* 0x000000ff1200728c */ /* 0x000fe4000bf05270 */
[----:B------:R-:W-:Y:S02]  /*1890*/  UIADD3 UR4, UPT, UPT, UR48, -0x1, URZ ;  /* 0xffffffff30047890 */ /* 0x000fe4000fffe0ff */
[----:B------:R-:W-:Y:S02]  /*18a0*/  @UP1 UIADD3 UR4, UPT, UPT, UR48, URZ, URZ ;  /* 0x000000ff30041290 */ /* 0x000fe4000fffe0ff */
[----:B------:R-:W-:Y:S02]  /*18b0*/  USEL UR31, UR53, 0x2, UP0 ;  /* 0x00000002351f7887 */ /* 0x000fe40008000000 */
[----:B------:R-:W-:-:S02]  /*18c0*/  UIADD3 UR53, UPT, UPT, UR49, -UR48, URZ ;  /* 0x8000003031357290 */ /* 0x000fc4000fffe0ff */
[----:B------:R-:W-:Y:S02]  /*18d0*/  UIADD3 UR42, UPT, UPT, UR4, 0x1, URZ ;  /* 0x00000001042a7890 */ /* 0x000fe4000fffe0ff */
[----:B-1-34-:R-:W-:-:S12]  /*18e0*/  UIADD3 UR50, UPT, UPT, -UR4, URZ, URZ ;  /* 0x000000ff04327290 */ /* 0x01afd8000fffe1ff */
.L_x_44:
[----:B------:R-:W-:Y:S01]  /*18f0*/  UISETP.NE.AND UP0, UPT, UR52, URZ, UPT ;  /* 0x000000ff3400728c */ /* 0x000fe2000bf05270 */
[----:B-1----:R-:W1:Y:S08]  /*1900*/  S2UR UR52, SR_CgaCtaId ;  /* 0x00000000003479c3 */ /* 0x002e700000008800 */
[----:B------:R-:W-:Y:S05]  /*1910*/  BRA.U UP0, `(.L_x_23) ;  /* 0x0000000100347547 */ /* 0x000fea000b800000 */
[----:B------:R-:W2:Y:S01]  /*1920*/  S2R R0, SR_CgaCtaId ;  /* 0x0000000000007919 */ /* 0x000ea20000008800 */
[----:B------:R-:W-:Y:S02]  /*1930*/  MOV R3, 0x400 ;  /* 0x0000040000037802 */ /* 0x000fe40000000f00 */
[----:B------:R-:W-:Y:S02]  /*1940*/  SHF.L.U32 R2, R8, 0x1f, RZ ;  /* 0x0000001f08027819 */ /* 0x000fe400000006ff */
[----:B--2---:R-:W-:-:S05]  /*1950*/  LEA R0, R0, R3, 0x18 ;  /* 0x0000000300007211 */ /* 0x004fca00078ec0ff */
[----:B------:R-:W-:-:S04]  /*1960*/  IMAD R3, R9, 0x8, R0 ;  /* 0x0000000809037824 */ /* 0x000fc800078e0200 */
[----:B------:R-:W2:Y:S02]  /*1970*/  SYNCS.PHASECHK.TRANS64.TRYWAIT P0, [R3+URZ+0xc0], R2 ;  /* 0x0000c002030075a7 */ /* 0x000ea400080011ff */
[----:B--2---:R-:W-:Y:S05]  /*1980*/  @!P0 BRA `(.L_x_24) ;  /* 0x000000c8009c8947 */ /* 0x004fea0003800000 */
.L_x_183:
[----:B------:R-:W-:Y:S01]  /*1990*/  VIADD R9, R9, 0x1 ;  /* 0x0000000109097836 */ /* 0x000fe20000000000 */
[----:B------:R2:W-:Y:S04]  /*19a0*/  SYNCS.ARRIVE.TRANS64.A1T0 RZ, [R3+URZ+0xb0], RZ ;  /* 0x0000b0ff03ff79a7 */ /* 0x0005e800081000ff */
[----:B------:R-:W-:-:S04]  /*19b0*/  ISETP.NE.AND P0, PT, R9, 0x2, PT ;  /* 0x000000020900780c */ /* 0x000fc80003f05270 */
[----:B------:R-:W-:Y:S02]  /*19c0*/  SEL R9, R9, RZ, P0 ;  /* 0x000000ff09097207 */ /* 0x000fe40000000000 */
[----:B--2---:R-:W-:-:S04]  /*19d0*/  SEL R3, RZ, 0x1, P0 ;  /* 0x00000001ff037807 */ /* 0x004fc80000000000 */
[----:B------:R-:W-:-:S07]  /*19e0*/  LOP3.LUT R8, R8, R3, RZ, 0x3c, !PT ;  /* 0x0000000308087212 */ /* 0x000fce00078e3cff */
.L_x_23:
[----:B------:R-:W-:Y:S01]  /*19f0*/  UMOV UR14, 0x400 ;  /* 0x00000400000e7882 */ /* 0x000fe20000000000 */
[----:B------:R-:W-:Y:S01]  /*1a00*/  UISETP.GE.U32.AND UP0, UPT, UR55, 0x7f, UPT ;  /* 0x0000007f3700788c */ /* 0x000fe2000bf06070 */
[----:B------:R-:W-:Y:S01]  /*1a10*/  SHF.L.U32 R0, R12, 0x1f, RZ ;  /* 0x0000001f0c007819 */ /* 0x000fe200000006ff */
[----:B-1----:R-:W-:Y:S02]  /*1a20*/  ULEA UR14, UR52, UR14, 0x18 ;  /* 0x0000000e340e7291 */ /* 0x002fe4000f8ec0ff */
[----:B------:R-:W-:Y:S02]  /*1a30*/  ULEA UR19, UR28, UR51, 0x8 ;  /* 0x000000331c137291 */ /* 0x000fe4000f8e40ff */
[----:B------:R-:W-:Y:S01]  /*1a40*/  ULEA UR4, UR15, UR14, 0x3 ;  /* 0x0000000e0f047291 */ /* 0x000fe2000f8e18ff */
[----:B------:R-:W-:-:S08]  /*1a50*/  UMOV UR13, URZ ;  /* 0x000000ff000d7c82 */ /* 0x000fd00008000000 */
[----:B------:R1:W2:Y:S01]  /*1a60*/  SYNCS.PHASECHK.TRANS64.TRYWAIT P0, [UR4+0x10], R0 ;  /* 0x00001000ff0075a7 */ /* 0x0002a20008001104 */
[----:B------:R-:W-:-:S04]  /*1a70*/  ULEA.HI UR4, UR24, UR24, URZ, 0x1 ;  /* 0x0000001818047291 */ /* 0x000fc8000f8f08ff */
[----:B------:R-:W-:-:S04]  /*1a80*/  USHF.L.U32 UR4, UR4, 0x7, URZ ;  /* 0x0000000704047899 */ /* 0x000fc800080006ff */
[----:B------:R-:W-:Y:S01]  /*1a90*/  ULOP3.LUT UR35, UR54, 0xffffff00, UR4, 0xf8, !UPT ;  /* 0xffffff0036237892 */ /* 0x000fe2000f8ef804 */
[----:B------:R-:W-:Y:S11]  /*1aa0*/  BRA.U !UP0, `(.L_x_25) ;  /* 0x0000000108f87547 */ /* 0x000ff6000b800000 */
[----:B------:R-:W-:Y:S01]  /*1ab0*/  UMOV UR21, UR50 ;  /* 0x0000003200157c82 */ /* 0x000fe20008000000 */
[----:B------:R-:W-:Y:S01]  /*1ac0*/  UMOV UR4, UR15 ;  /* 0x0000000f00047c82 */ /* 0x000fe20008000000 */
[----:B------:R-:W-:-:S05]  /*1ad0*/  UMOV UR26, 0x20 ;  /* 0x00000020001a7882 */ /* 0x000fca0000000000 */
.L_x_31:
[----:B------:R-:W-:Y:S01]  /*1ae0*/  ULEA UR33, UR4, UR14, 0x3 ;  /* 0x0000000e04217291 */ /* 0x000fe2000f8e18ff */
[----:B------:R-:W-:Y:S01]  /*1af0*/  @P3 MOV R2, 0x20000 ;  /* 0x0002000000023802 */ /* 0x000fe20000000f00 */
[----:B--2-4-:R-:W-:Y:S10]  /*1b00*/  @P0 BRA `(.L_x_26) ;  /* 0x00000000000c0947 */ /* 0x014ff40003800000 */
[----:B------:R-:W-:-:S04]  /*1b10*/  SHF.L.U32 R3, R12, 0x1f, RZ ;  /* 0x0000001f0c037819 */ /* 0x000fc800000006ff */
[----:B------:R-:W2:Y:S02]  /*1b20*/  SYNCS.PHASECHK.TRANS64.TRYWAIT P0, [UR33+0x10], R3 ;  /* 0x00001003ff0075a7 */ /* 0x000ea40008001121 */
[----:B--2---:R-:W-:Y:S05]  /*1b30*/  @!P0 BRA `(.L_x_27) ;  /* 0x000000c800448947 */ /* 0x004fea0003800000 */
.L_x_26:
[----:B------:R2:W-:Y:S01]  /*1b40*/  @P3 SYNCS.ARRIVE.TRANS64 RZ, [UR33], R2 ;  /* 0x00000002ffff39a7 */ /* 0x0005e20008000021 */
[----:B------:R-:W-:Y:S02]  /*1b50*/  ULOP3.LUT UR5, UR31, 0x2, URZ, 0xfc, !UPT ;  /* 0x000000021f057892 */ /* 0x000fe4000f8efcff */
[----:B------:R-:W-:Y:S02]  /*1b60*/  UIADD3 UR21, UPT, UPT, UR21, 0x1, URZ ;  /* 0x0000000115157890 */ /* 0x000fe4000fffe0ff */
[----:B------:R-:W-:Y:S02]  /*1b70*/  UISETP.NE.AND UP0, UPT, UR5, 0x2, UPT ;  /* 0x000000020500788c */ /* 0x000fe4000bf05270 */
[----:B------:R-:W-:-:S07]  /*1b80*/  UISETP.NE.AND UP2, UPT, UR21, 0x1, UPT ;  /* 0x000000011500788c */ /* 0x000fce000bf45270 */
[----:B------:R-:W-:Y:S05]  /*1b90*/  BRA.U UP0, `(.L_x_28) ;  /* 0x0000000100047547 */ /* 0x000fea000b800000 */
[----:B------:R-:W-:Y:S05]  /*1ba0*/  BPT.TRAP 0x1 ;  /* 0x000000040000795c */ /* 0x000fea0000300000 */
.L_x_28:
[----:B------:R-:W-:Y:S04]  /*1bb0*/  BSSY.RECONVERGENT B0, `(.L_x_29) ;  /* 0x0000003000007945 */ /* 0x000fe80003800200 */
[----:B------:R-:W-:Y:S05]  /*1bc0*/  @!P2 BRA `(.L_x_30) ;  /* 0x000000000004a947 */ /* 0x000fea0003800000 */
[----:B------:R-:W-:Y:S05]  /*1bd0*/  BPT.TRAP 0x1 ;  /* 0x000000040000795c */ /* 0x000fea0000300000 */
.L_x_30:
[----:B------:R-:W-:Y:S05]  /*1be0*/  BSYNC.RECONVERGENT B0 ;  /* 0x0000000000007941 */ /* 0x000fea0003800200 */
.L_x_29:
[----:B------:R-:W-:Y:S02]  /*1bf0*/  UIADD3 UR5, UPT, UPT, UR4, 0x1, URZ ;  /* 0x0000000104057890 */ /* 0x000fe4000fffe0ff */
[----:B------:R-:W-:Y:S02]  /*1c00*/  ULEA UR8, UR4, UR30, 0xd ;  /* 0x0000001e04087291 */ /* 0x000fe4000f8e68ff */
[----:B------:R-:W-:Y:S02]  /*1c10*/  UISETP.NE.AND UP0, UPT, UR5, 0x2, UPT ;  /* 0x000000020500788c */ /* 0x000fe4000bf05270 */
[----:B------:R-:W-:Y:S02]  /*1c20*/  ULEA UR24, UR4, UR14, 0xf ;  /* 0x0000000e04187291 */ /* 0x000fe4000f8e78ff */
[----:B------:R-:W-:Y:S02]  /*1c30*/  USEL UR6, URZ, 0x1, UP0 ;  /* 0x00000001ff067887 */ /* 0x000fe40008000000 */
[----:B------:R-:W-:-:S02]  /*1c40*/  USEL UR15, UR5, URZ, UP0 ;  /* 0x000000ff050f7287 */ /* 0x000fc40008000000 */
[----:B------:R-:W-:Y:S02]  /*1c50*/  UIADD3 UR4, UP0, UPT, UR40, 0x180, URZ ;  /* 0x0000018028047890 */ /* 0x000fe4000ff1e0ff */
[----:B------:R-:W-:Y:S01]  /*1c60*/  ULEA UR5, UR15, UR14, 0x3 ;  /* 0x0000000e0f057291 */ /* 0x000fe2000f8e18ff */
[----:B------:R-:W-:Y:S01]  /*1c70*/  LOP3.LUT R12, R12, UR6, RZ, 0x3c, !PT ;  /* 0x000000060c0c7c12 */ /* 0x000fe2000f8e3cff */
[----:B------:R-:W-:Y:S02]  /*1c80*/  UIADD3 UR6, UP1, UPT, UR40, 0x80, URZ ;  /* 0x0000008028067890 */ /* 0x000fe4000ff3e0ff */
[----:B------:R-:W-:Y:S01]  /*1c90*/  ULEA UR8, UR8, UR14, 0x2 ;  /* 0x0000000e08087291 */ /* 0x000fe2000f8e10ff */
[----:B-1----:R-:W-:Y:S01]  /*1ca0*/  SHF.L.U32 R0, R12, 0x1f, RZ ;  /* 0x0000001f0c007819 */ /* 0x002fe200000006ff */
[----:B------:R-:W-:Y:S02]  /*1cb0*/  UIADD3 UR34, UPT, UPT, UR26, -0x20, URZ ;  /* 0xffffffe01a227890 */ /* 0x000fe4000fffe0ff */
[----:B------:R-:W-:Y:S01]  /*1cc0*/  ULOP3.LUT UR33, UR33, 0xfefffff8, URZ, 0xc0, !UPT ;  /* 0xfefffff821217892 */ /* 0x000fe2000f8ec0ff */
[----:B------:R3:W4:Y:S01]  /*1cd0*/  SYNCS.PHASECHK.TRANS64.TRYWAIT P0, [UR5+0x10], R0 ;  /* 0x00001000ff0075a7 */ /* 0x0007220008001105 */
[----:B------:R-:W-:-:S02]  /*1ce0*/  UIADD3.X UR7, UPT, UPT, URZ, UR41, URZ, UP1, !UPT ;  /* 0x00000029ff077290 */ /* 0x000fc40008ffe4ff */
[----:B------:R-:W-:Y:S02]  /*1cf0*/  UIADD3 UR32, UPT, UPT, UR24, 0x10800, URZ ;  /* 0x0001080018207890 */ /* 0x000fe4000fffe0ff */
[----:B------:R-:W-:Y:S02]  /*1d00*/  UIADD3 UR24, UPT, UPT, UR24, 0x14800, URZ ;  /* 0x0001480018187890 */ /* 0x000fe4000fffe0ff */
[----:B------:R-:W-:Y:S02]  /*1d10*/  UIADD3.X UR5, UPT, UPT, URZ, UR41, URZ, UP0, !UPT ;  /* 0x00000029ff057290 */ /* 0x000fe400087fe4ff */
[----:B------:R-:W-:Y:S02]  /*1d20*/  UIADD3 UR16, UPT, UPT, UR8, 0x20800, URZ ;  /* 0x0002080008107890 */ /* 0x000fe4000fffe0ff */
[----:B------:R-:W-:Y:S02]  /*1d30*/  UPRMT UR13, URZ, 0x5410, UR29 ;  /* 0x00005410ff0d7896 */ /* 0x000fe4000800001d */
[----:B------:R-:W-:Y:S01]  /*1d40*/  UIADD3 UR8, UPT, UPT, UR8, 0x24800, URZ ;  /* 0x0002480008087890 */ /* 0x000fe2000fffe0ff */
[----:B------:R-:W-:Y:S01]  /*1d50*/  UMOV UR22, 0x0 ;  /* 0x0000000000167882 */ /* 0x000fe20000000000 */
[----:B------:R-:W-:Y:S01]  /*1d60*/  UMOV UR23, 0x10000000 ;  /* 0x1000000000177882 */ /* 0x000fe20000000000 */
[----:B------:R-:W-:Y:S01]  /*1d70*/  UMOV UR27, UR35 ;  /* 0x00000023001b7c82 */ /* 0x000fe20008000000 */
[----:B------:R-:W-:Y:S01]  /*1d80*/  UMOV UR28, UR36 ;  /* 0x00000024001c7c82 */ /* 0x000fe20008000000 */
[----:B------:R-:W-:Y:S01]  /*1d90*/  UMOV UR25, UR33 ;  /* 0x0000002100197c82 */ /* 0x000fe20008000000 */
[----:B------:R-:W-:Y:S01]  /*1da0*/  UMOV UR20, UR36 ;  /* 0x0000002400147c82 */ /* 0x000fe20008000000 */
[----:B------:R-:W-:Y:S01]  /*1db0*/  UMOV UR17, UR33 ;  /* 0x0000002100117c82 */ /* 0x000fe20008000000 */
[----:B------:R-:W-:Y:S01]  /*1dc0*/  UMOV UR18, UR34 ;  /* 0x0000002200127c82 */ /* 0x000fe20008000000 */
[----:B------:R-:W-:Y:S01]  /*1dd0*/  UTMALDG.3D.2CTA [UR32], [UR6], desc[UR22] ;  /* 0x00001620060075b4 */ /* 0x000fe20008211000 */
[----:B------:R-:W-:Y:S01]  /*1de0*/  UMOV UR10, UR26 ;  /* 0x0000001a000a7c82 */ /* 0x000fe20008000000 */
[----:B------:R-:W-:Y:S01]  /*1df0*/  UMOV UR11, UR19 ;  /* 0x00000013000b7c82 */ /* 0x000fe20008000000 */
[----:B------:R-:W-:Y:S01]  /*1e00*/  UMOV UR12, UR36 ;  /* 0x00000024000c7c82 */ /* 0x000fe20008000000 */
[----:B------:R-:W-:Y:S01]  /*1e10*/  UMOV UR9, UR33 ;  /* 0x0000002100097c82 */ /* 0x000fe20008000000 */
[----:B------:R1:W-:Y:S01]  /*1e20*/  UTMALDG.3D.2CTA [UR24], [UR6], desc[UR22] ;  /* 0x00001618060075b4 */ /* 0x0003e20008211000 */
[----:B------:R-:W-:Y:S01]  /*1e30*/  UTMALDG.3D.MULTICAST.2CTA [UR16], [UR4], UR13, desc[UR22] ;  /* 0x00001610040073b4 */ /* 0x000fe2000821180d */
[----:B------:R2:W-:Y:S01]  /*1e40*/  UTMALDG.3D.MULTICAST.2CTA [UR8], [UR4], UR13, desc[UR22] ;  /* 0x00001608040073b4 */ /* 0x0005e2000821180d */
[----:B-1----:R-:W-:Y:S01]  /*1e50*/  UIADD3 UR26, UPT, UPT, UR26, 0x40, URZ ;  /* 0x000000401a1a7890 */ /* 0x002fe2000fffe0ff */
[----:B--2---:R-:W-:Y:S01]  /*1e60*/  UMOV UR13, UR42 ;  /* 0x0000002a000d7c82 */ /* 0x004fe20008000000 */
[----:B------:R-:W-:Y:S01]  /*1e70*/  UMOV UR4, UR15 ;  /* 0x0000000f00047c82 */ /* 0x000fe20008000000 */
[----:B---3--:R-:W-:Y:S09]  /*1e80*/  BRA.U UP2, `(.L_x_31) ;  /* 0xfffffffd02147547 */ /* 0x008ff2000b83ffff */
.L_x_25:
[----:B------:R-:W-:Y:S01]  /*1e90*/  ULEA UR4, UR15, UR14, 0x3 ;  /* 0x0000000e0f047291 */ /* 0x000fe2000f8e18ff */
[----:B-1----:R-:W-:Y:S01]  /*1ea0*/  SHF.L.U32 R0, R12, 0x1f, RZ ;  /* 0x0000001f0c007819 */ /* 0x002fe200000006ff */
[----:B------:R-:W-:Y:S01]  /*1eb0*/  @!P1 SYNCS.ARRIVE.TRANS64.A1T0 RZ, [UR14+0x68], RZ ;  /* 0x000068ffffff99a7 */ /* 0x000fe2000810000e */
[----:B------:R-:W-:-:S06]  /*1ec0*/  UISETP.GT.AND UP0, UPT, UR49, UR48, UPT ;  /* 0x000000303100728c */ /* 0x000fcc000bf04270 */
[----:B------:R1:W3:Y:S03]  /*1ed0*/  SYNCS.PHASECHK.TRANS64.TRYWAIT P1, [UR4+0x10], R0 ;  /* 0x00001000ff0075a7 */ /* 0x0002e60008021104 */
[----:B------:R-:W-:Y:S05]  /*1ee0*/  BRA.U !UP0, `(.L_x_32) ;  /* 0x0000000508047547 */ /* 0x000fea000b800000 */
[----:B------:R-:W-:Y:S01]  /*1ef0*/  UIADD3 UR37, UPT, UPT, UR53, UR13, URZ ;  /* 0x0000000d35257290 */ /* 0x000fe2000fffe0ff */
[----:B------:R-:W-:-:S11]  /*1f00*/  UMOV UR6, UR15 ;  /* 0x0000000f00067c82 */ /* 0x000fd60008000000 */
.L_x_40:
[----:B------:R-:W-:Y:S01]  /*1f10*/  ULEA UR7, UR6, UR14, 0x3 ;  /* 0x0000000e06077291 */ /* 0x000fe2000f8e18ff */
[----:B---3--:R-:W-:Y:S01]  /*1f20*/  @P3 MOV R2, 0x20000 ;  /* 0x0002000000023802 */ /* 0x008fe20000000f00 */
[----:B--23--:R-:W-:Y:S10]  /*1f30*/  @P1 BRA `(.L_x_33) ;  /* 0x00000000000c1947 */ /* 0x00cff40003800000 */
[----:B------:R-:W-:-:S04]  /*1f40*/  SHF.L.U32 R3, R12, 0x1f, RZ ;  /* 0x0000001f0c037819 */ /* 0x000fc800000006ff */
[----:B--2-4-:R-:W2:Y:S02]  /*1f50*/  SYNCS.PHASECHK.TRANS64.TRYWAIT P0, [UR7+0x10], R3 ;  /* 0x00001003ff0075a7 */ /* 0x014ea40008001107 */
[----:B--2---:R-:W-:Y:S05]  /*1f60*/  @!P0 BRA `(.L_x_34) ;  /* 0x000000c400508947 */ /* 0x004fea0003800000 */
.L_x_33:
[----:B------:R3:W-:Y:S01]  /*1f70*/  @P3 SYNCS.ARRIVE.TRANS64 RZ, [UR7], R2 ;  /* 0x00000002ffff39a7 */ /* 0x0007e20008000007 */
[----:B------:R-:W-:-:S04]  /*1f80*/  ULOP3.LUT UR4, UR31, 0x2, URZ, 0xfc, !UPT ;  /* 0x000000021f047892 */ /* 0x000fc8000f8efcff */
[----:B------:R-:W-:-:S09]  /*1f90*/  UISETP.NE.AND UP0, UPT, UR4, 0x2, UPT ;  /* 0x000000020400788c */ /* 0x000fd2000bf05270 */
[----:B------:R-:W-:Y:S05]  /*1fa0*/  BRA.U UP0, `(.L_x_35) ;  /* 0x0000000100047547 */ /* 0x000fea000b800000 */
[----:B------:R-:W-:Y:S05]  /*1fb0*/  BPT.TRAP 0x1 ;  /* 0x000000040000795c */ /* 0x000fea0000300000 */
.L_x_35:
[----:B------:R-:W-:Y:S04]  /*1fc0*/  BSSY.RECONVERGENT B0, `(.L_x_36) ;  /* 0x0000003000007945 */ /* 0x000fe80003800200 */
[----:B------:R-:W-:Y:S05]  /*1fd0*/  @!P2 BRA `(.L_x_37) ;  /* 0x000000000004a947 */ /* 0x000fea0003800000 */
[----:B------:R-:W-:Y:S05]  /*1fe0*/  BPT.TRAP 0x1 ;  /* 0x000000040000795c */ /* 0x000fea0000300000 */
.L_x_37:
[----:B------:R-:W-:Y:S05]  /*1ff0*/  BSYNC.RECONVERGENT B0 ;  /* 0x0000000000007941 */ /* 0x000fea0003800200 */
.L_x_36:
[----:B------:R-:W-:Y:S01]  /*2000*/  UIADD3 UR4, UPT, UPT, UR6, 0x1, URZ ;  /* 0x0000000106047890 */ /* 0x000fe2000fffe0ff */
[----:B------:R-:W-:Y:S01]  /*2010*/  BSSY.RECONVERGENT B0, `(.L_x_38) ;  /* 0x000002a000007945 */ /* 0x000fe20003800200 */
[----:B--2-4-:R-:W-:Y:S02]  /*2020*/  ELECT P0, URZ, PT ;  /* 0x0000000000ff782f */ /* 0x014fe40003800000 */
[----:B------:R-:W-:-:S04]  /*2030*/  UISETP.NE.AND UP0, UPT, UR4, 0x2, UPT ;  /* 0x000000020400788c */ /* 0x000fc8000bf05270 */
[----:B------:R-:W-:Y:S02]  /*2040*/  USEL UR5, URZ, 0x1, UP0 ;  /* 0x00000001ff057887 */ /* 0x000fe40008000000 */
[----:B------:R-:W-:-:S04]  /*2050*/  USEL UR15, UR4, URZ, UP0 ;  /* 0x000000ff040f7287 */ /* 0x000fc80008000000 */
[----:B------:R-:W-:Y:S01]  /*2060*/  ULEA UR4, UR15, UR14, 0x3 ;  /* 0x0000000e0f047291 */ /* 0x000fe2000f8e18ff */
[----:B------:R-:W-:-:S04]  /*2070*/  LOP3.LUT R12, R12, UR5, RZ, 0x3c, !PT ;  /* 0x000000050c0c7c12 */ /* 0x000fc8000f8e3cff */
[----:B-1----:R-:W-:-:S04]  /*2080*/  SHF.L.U32 R0, R12, 0x1f, RZ ;  /* 0x0000001f0c007819 */ /* 0x002fc800000006ff */
[----:B------:R1:W2:Y:S01]  /*2090*/  SYNCS.PHASECHK.TRANS64.TRYWAIT P1, [UR4+0x10], R0 ;  /* 0x00001000ff0075a7 */ /* 0x0002a20008021104 */
[----:B------:R-:W-:Y:S05]  /*20a0*/  @!P0 BRA `(.L_x_39) ;  /* 0x0000000000808947 */ /* 0x000fea0003800000 */
[----:B------:R-:W-:Y:S02]  /*20b0*/  ULEA UR8, UR6, UR30, 0xd ;  /* 0x0000001e06087291 */ /* 0x000fe4000f8e68ff */
[----:B------:R-:W-:Y:S02]  /*20c0*/  ULEA UR24, UR6, UR14, 0xf ;  /* 0x0000000e06187291 */ /* 0x000fe4000f8e78ff */
[----:B------:R-:W-:Y:S02]  /*20d0*/  UIADD3 UR4, UP1, UPT, UR40, 0x80, URZ ;  /* 0x0000008028047890 */ /* 0x000fe4000ff3e0ff */
[----:B------:R-:W-:Y:S02]  /*20e0*/  USHF.L.U32 UR34, UR13, 0x6, URZ ;  /* 0x000000060d227899 */ /* 0x000fe400080006ff */
[----:B------:R-:W-:Y:S02]  /*20f0*/  UIADD3 UR22, UP0, UPT, UR40, 0x180, URZ ;  /* 0x0000018028167890 */ /* 0x000fe4000ff1e0ff */
[----:B------:R-:W-:-:S02]  /*2100*/  ULEA UR8, UR8, UR14, 0x2 ;  /* 0x0000000e08087291 */ /* 0x000fc4000f8e10ff */
[----:B------:R-:W-:Y:S02]  /*2110*/  ULOP3.LUT UR33, UR7, 0xfefffff8, URZ, 0xc0, !UPT ;  /* 0xfefffff807217892 */ /* 0x000fe4000f8ec0ff */
[----:B------:R-:W-:Y:S02]  /*2120*/  UIADD3.X UR5, UPT, UPT, URZ, UR41, URZ, UP1, !UPT ;  /* 0x00000029ff057290 */ /* 0x000fe40008ffe4ff */
[----:B------:R-:W-:Y:S02]  /*2130*/  UIADD3 UR32, UPT, UPT, UR24, 0x10800, URZ ;  /* 0x0001080018207890 */ /* 0x000fe4000fffe0ff */
[----:B------:R-:W-:Y:S02]  /*2140*/  UIADD3 UR26, UPT, UPT, UR34, 0x20, URZ ;  /* 0x00000020221a7890 */ /* 0x000fe4000fffe0ff */
[----:B------:R-:W-:Y:S02]  /*2150*/  UIADD3 UR24, UPT, UPT, UR24, 0x14800, URZ ;  /* 0x0001480018187890 */ /* 0x000fe4000fffe0ff */
[----:B------:R-:W-:-:S02]  /*2160*/  UIADD3.X UR23, UPT, UPT, URZ, UR41, URZ, UP0, !UPT ;  /* 0x00000029ff177290 */ /* 0x000fc400087fe4ff */
        /* <DEDUP_REMOVED lines=11> */
[----:B------:R4:W-:Y:S01]  /*2220*/  UTMALDG.3D.2CTA [UR32], [UR4], desc[UR38] ;  /* 0x00002620040075b4 */ /* 0x0009e20008211000 */
[----:B------:R-:W-:Y:S01]  /*2230*/  UMOV UR11, UR19 ;  /* 0x00000013000b7c82 */ /* 0x000fe20008000000 */
[----:B------:R-:W-:Y:S01]  /*2240*/  UMOV UR12, UR36 ;  /* 0x00000024000c7c82 */ /* 0x000fe20008000000 */
[----:B------:R-:W-:Y:S01]  /*2250*/  UMOV UR9, UR33 ;  /* 0x0000002100097c82 */ /* 0x000fe20008000000 */
[----:B------:R-:W-:Y:S01]  /*2260*/  UMOV UR10, UR26 ;  /* 0x0000001a000a7c82 */ /* 0x000fe20008000000 */
[----:B------:R4:W-:Y:S01]  /*2270*/  UTMALDG.3D.2CTA [UR24], [UR4], desc[UR38] ;  /* 0x00002618040075b4 */ /* 0x0009e20008211000 */
[----:B------:R4:W-:Y:S01]  /*2280*/  UTMALDG.3D.MULTICAST.2CTA [UR16], [UR22], UR21, desc[UR38] ;  /* 0x00002610160073b4 */ /* 0x0009e20008211815 */
[----:B------:R4:W-:Y:S02]  /*2290*/  UTMALDG.3D.MULTICAST.2CTA [UR8], [UR22], UR21, desc[UR38] ;  /* 0x00002608160073b4 */ /* 0x0009e40008211815 */
[----:B----4-:R-:W-:Y:S01]  /*22a0*/  NOP ;  /* 0x0000000000007918 */ /* 0x010fe20000000000 */
.L_x_39:
[----:B------:R-:W-:Y:S05]  /*22b0*/  BSYNC.RECONVERGENT B0 ;  /* 0x0000000000007941 */ /* 0x000fea0003800200 */
.L_x_38:
[----:B------:R-:W-:Y:S01]  /*22c0*/  UIADD3 UR13, UPT, UPT, UR13, 0x1, URZ ;  /* 0x000000010d0d7890 */ /* 0x000fe2000fffe0ff */
[----:B------:R-:W-:-:S03]  /*22d0*/  UMOV UR6, UR15 ;  /* 0x0000000f00067c82 */ /* 0x000fc60008000000 */
[----:B------:R-:W-:-:S09]  /*22e0*/  UISETP.NE.AND UP0, UPT, UR13, UR37, UPT ;  /* 0x000000250d00728c */ /* 0x000fd2000bf05270 */
[----:B------:R-:W-:Y:S05]  /*22f0*/  BRA.U UP0, `(.L_x_40) ;  /* 0xfffffffd00047547 */ /* 0x000fea000b83ffff */
.L_x_32:
[C---:B------:R-:W-:Y:S01]  /*2300*/  LEA R3, R11.reuse, UR14, 0x3 ;  /* 0x0000000e0b037c11 */ /* 0x040fe2000f8e18ff */
[----:B------:R-:W-:Y:S01]  /*2310*/  NOP ;  /* 0x0000000000007918 */ /* 0x000fe20000000000 */
[----:B-1----:R-:W-:Y:S02]  /*2320*/  SHF.L.U32 R0, R10, 0x1f, RZ ;  /* 0x0000001f0a007819 */ /* 0x002fe400000006ff */
[----:B------:R-:W-:Y:S02]  /*2330*/  LEA R5, R11, UR14, 0x4 ;  /* 0x0000000e0b057c11 */ /* 0x000fe4000f8e20ff */
[----:B--2-4-:R-:W1:Y:S02]  /*2340*/  SYNCS.PHASECHK.TRANS64.TRYWAIT P0, [R3+URZ+0x70], R0 ;  /* 0x00007000030075a7 */ /* 0x014e6400080011ff */
[----:B-1----:R-:W-:Y:S05]  /*2350*/  @!P0 BRA `(.L_x_41) ;  /* 0x000000c0006c8947 */ /* 0x002fea0003800000 */
.L_x_186:
[----:B------:R-:W2:Y:S01]  /*2360*/  LDS.128 R4, [R5+0xe0] ;  /* 0x0000e00005047984 */ /* 0x000ea20000000c00 */
[----:B------:R-:W-:Y:S01]  /*2370*/  UISETP.GE.AND UP0, UPT, UR45, 0x1, UPT ;  /* 0x000000012d00788c */ /* 0x000fe2000bf06270 */
[----:B------:R-:W-:Y:S01]  /*2380*/  @!PT LDS RZ, [RZ] ;  /* 0x00000000fffff984 */ /* 0x000fe20000000800 */
[----:B------:R-:W-:Y:S01]  /*2390*/  @!PT LDS RZ, [RZ] ;  /* 0x00000000fffff984 */ /* 0x000fe20000000800 */
[----:B------:R-:W-:Y:S01]  /*23a0*/  @!PT LDS RZ, [RZ] ;  /* 0x00000000fffff984 */ /* 0x000fe20000000800 */
[----:B------:R-:W-:Y:S01]  /*23b0*/  @!PT LDS RZ, [RZ] ;  /* 0x00000000fffff984 */ /* 0x000fe20000000800 */
[----:B------:R4:W-:Y:S06]  /*23c0*/  MEMBAR.ALL.CTA ;  /* 0x0000000000007992 */ /* 0x0009ec0000008000 */
[----:B----4-:R-:W4:Y:S01]  /*23d0*/  FENCE.VIEW.ASYNC.S ;  /* 0x00000000000073c6 */ /* 0x010f220000000000 */
[----:B--2---:R-:W-:-:S13]  /*23e0*/  LOP3.LUT P0, RZ, R6, 0x1, RZ, 0xc0, !PT ;  /* 0x0000000106ff7812 */ /* 0x004fda000780c0ff */
[----:B----4-:R-:W-:Y:S01]  /*23f0*/  VOTEU.ANY UP1, P0 ;  /* 0x0000000000ff7886 */ /* 0x010fe20000020100 */
[----:B------:R-:W-:-:S13]  /*2400*/  PLOP3.LUT P0, PT, PT, PT, UP1, 0x80, 0x8 ;  /* 0x000000000008781c */ /* 0x000fda0003f0f018 */
[----:B-1----:R-:W-:Y:S02]  /*2410*/  @P0 LOP3.LUT R0, R5, 0xffff, RZ, 0xc0, !PT ;  /* 0x0000ffff05000812 */ /* 0x002fe400078ec0ff */
[----:B---3--:R-:W-:Y:S02]  /*2420*/  @P0 MOV R2, R4 ;  /* 0x0000000400020202 */ /* 0x008fe40000000f00 */
[----:B------:R-:W-:Y:S01]  /*2430*/  @P0 R2UR UR5, R0 ;  /* 0x00000000000502ca */ /* 0x000fe200000e0000 */
[----:B------:R-:W-:Y:S01]  /*2440*/  VIADD R0, R3, 0x80 ;  /* 0x0000008003007836 */ /* 0x000fe20000000000 */
[----:B------:R-:W-:Y:S02]  /*2450*/  @P0 SHF.R.U32.HI R4, RZ, 0x10, R5 ;  /* 0x00000010ff040819 */ /* 0x000fe40000011605 */
[----:B------:R-:W-:Y:S02]  /*2460*/  @P0 R2UR UR6, R2 ;  /* 0x00000000020602ca */ /* 0x000fe400000e0000 */
[----:B------:R-:W-:-:S02]  /*2470*/  PRMT R0, RZ, 0x654, R0 ;  /* 0x00000654ff007816 */ /* 0x000fc40000000000 */
[----:B------:R-:W-:Y:S02]  /*2480*/  @P0 R2UR UR4, R4 ;  /* 0x00000000040402ca */ /* 0x000fe400000e0000 */
[----:B------:R1:W-:Y:S03]  /*2490*/  SYNCS.ARRIVE.TRANS64.RED.A1T0 RZ, [R0+URZ], RZ ;  /* 0x000000ff00ff79a7 */ /* 0x0003e600081004ff */
[----:B------:R-:W-:-:S04]  /*24a0*/  @UP1 UMOV UR43, UR5 ;  /* 0x00000005002b1c82 */ /* 0x000fc80008000000 */
[----:B------:R-:W-:-:S04]  /*24b0*/  @UP1 UMOV UR44, UR6 ;  /* 0x00000006002c1c82 */ /* 0x000fc80008000000 */
[----:B------:R-:W-:Y:S01]  /*24c0*/  @UP1 UMOV UR36, UR4 ;  /* 0x0000000400241c82 */ /* 0x000fe20008000000 */
[----:B------:R-:W-:Y:S05]  /*24d0*/  BRA.U !UP0, `(.L_x_42) ;  /* 0x0000000108d47547 */ /* 0x000fea000b800000 */
[----:B------:R-:W2:Y:S01]  /*24e0*/  LDCU.128 UR16, c[0x0][0xb10] ;  /* 0x00016200ff1077ac */ /* 0x000ea20008000c00 */
[----:B------:R-:W3:Y:S01]  /*24f0*/  LDCU UR23, c[0x0][0xb20] ;  /* 0x00016400ff1777ac */ /* 0x000ee20008000800 */
[----:B------:R-:W4:Y:S01]  /*2500*/  LDCU UR22, c[0x0][0xb0c] ;  /* 0x00016180ff1677ac */ /* 0x000f220008000800 */
[----:B------:R-:W1:Y:S01]  /*2510*/  LDCU.64 UR8, c[0x0][0xb28] ;  /* 0x00016500ff0877ac */ /* 0x000e620008000a00 */
[----:B------:R-:W-:Y:S02]  /*2520*/  UISETP.NE.AND UP3, UPT, UR45, 0x1, UPT ;  /* 0x000000012d00788c */ /* 0x000fe4000bf65270 */
[----:B--2---:R-:W-:Y:S02]  /*2530*/  UIMAD.WIDE.U32 UR6, UR46, UR19, URZ ;  /* 0x000000132e0672a5 */ /* 0x004fe4000f8e00ff */
[----:B------:R-:W-:Y:S02]  /*2540*/  UIMAD.WIDE.U32 UR4, UR47, UR16, URZ ;  /* 0x000000102f0472a5 */ /* 0x000fe4000f8e00ff */
[----:B------:R-:W-:-:S02]  /*2550*/  UISETP.NE.AND UP0, UPT, UR18, 0x1, UPT ;  /* 0x000000011200788c */ /* 0x000fc4000bf05270 */
[----:B------:R-:W-:Y:S01]  /*2560*/  UIMAD.WIDE.U32 UR20, UR43, UR19, URZ ;  /* 0x000000132b1472a5 */ /* 0x000fe2000f8e00ff */
[----:B------:R-:W-:Y:S02]  /*2570*/  UMOV UR6, UR7 ;  /* 0x0000000700067c82 */ /* 0x000fe40008000000 */
[----:B------:R-:W-:Y:S01]  /*2580*/  UMOV UR4, UR5 ;  /* 0x0000000500047c82 */ /* 0x000fe20008000000 */
[----:B---3--:R-:W-:Y:S02]  /*2590*/  USHF.R.U32.HI UR6, URZ, UR23, UR6 ;  /* 0x00000017ff067299 */ /* 0x008fe40008011606 */
[----:B----4-:R-:W-:Y:S02]  /*25a0*/  UISETP.NE.AND UP2, UPT, UR22, 0x1, UPT ;  /* 0x000000011600788c */ /* 0x010fe4000bf45270 */
[----:B------:R-:W-:Y:S02]  /*25b0*/  USHF.R.U32.HI UR4, URZ, UR17, UR4 ;  /* 0x00000011ff047299 */ /* 0x000fe40008011604 */
[----:B------:R-:W-:-:S02]  /*25c0*/  USEL UR5, UR46, UR6, !UP0 ;  /* 0x000000062e057287 */ /* 0x000fc4000c000000 */
[----:B------:R-:W-:Y:S02]  /*25d0*/  USEL UR6, UR47, UR4, !UP2 ;  /* 0x000000042f067287 */ /* 0x000fe4000d000000 */
[----:B-1----:R-:W-:Y:S01]  /*25e0*/  UIMAD.WIDE.U32 UR10, UR5, UR8, URZ ;  /* 0x00000008050a72a5 */ /* 0x002fe2000f8e00ff */
[----:B------:R-:W-:Y:S01]  /*25f0*/  UMOV UR4, UR21 ;  /* 0x0000001500047c82 */ /* 0x000fe20008000000 */
[----:B------:R-:W-:Y:S02]  /*2600*/  UIMAD.WIDE.U32 UR12, UR44, UR16, URZ ;  /* 0x000000102c0c72a5 */ /* 0x000fe4000f8e00ff */
[----:B------:R-:W-:-:S03]  /*2610*/  UIMAD.WIDE.U32 UR20, UR6, UR8, URZ ;  /* 0x00000008061472a5 */ /* 0x000fc6000f8e00ff */
[----:B------:R-:W-:Y:S01]  /*2620*/  UMOV UR10, UR11 ;  /* 0x0000000b000a7c82 */ /* 0x000fe20008000000 */
[----:B------:R-:W-:Y:S02]  /*2630*/  USHF.R.U32.HI UR4, URZ, UR23, UR4 ;  /* 0x00000017ff047299 */ /* 0x000fe40008011604 */
[----:B------:R-:W-:Y:S01]  /*2640*/  @UP3 USHF.R.U32.HI UR5, URZ, UR9, UR10 ;  /* 0x00000009ff053299 */ /* 0x000fe2000801160a */
[----:B------:R-:W-:Y:S01]  /*2650*/  UMOV UR12, UR13 ;  /* 0x0000000d000c7c82 */ /* 0x000fe20008000000 */
[----:B------:R-:W-:Y:S01]  /*2660*/  UMOV UR20, UR21 ;  /* 0x0000001500147c82 */ /* 0x000fe20008000000 */
[----:B------:R-:W-:Y:S02]  /*2670*/  USHF.R.U32.HI UR17, URZ, UR17, UR12 ;  /* 0x00000011ff117299 */ /* 0x000fe4000801160c */
[----:B------:R-:W-:Y:S02]  /*2680*/  USEL UR4, UR43, UR4, !UP0 ;  /* 0x000000042b047287 */ /* 0x000fe4000c000000 */
[----:B------:R-:W-:-:S02]  /*2690*/  @UP3 USHF.R.U32.HI UR6, URZ, UR9, UR20 ;  /* 0x00000009ff063299 */ /* 0x000fc40008011614 */
[----:B------:R-:W-:Y:S02]  /*26a0*/  UIMAD UR7, UR45, UR5, URZ ;  /* 0x000000052d0772a4 */ /* 0x000fe4000f8e02ff */
[----:B------:R-:W-:Y:S02]  /*26b0*/  USEL UR5, UR44, UR17, !UP2 ;  /* 0x000000112c057287 */ /* 0x000fe4000d000000 */
[----:B------:R-:W-:Y:S02]  /*26c0*/  UIMAD UR10, UR45, UR6, URZ ;  /* 0x000000062d0a72a4 */ /* 0x000fe4000f8e02ff */
[----:B------:R-:W-:Y:S02]  /*26d0*/  UISETP.GE.AND UP0, UPT, UR4, UR7, UPT ;  /* 0x000000070400728c */ /* 0x000fe4000bf06270 */
[----:B------:R-:W-:Y:S02]  /*26e0*/  UIMAD.WIDE.U32 UR12, UR4, UR8, URZ ;  /* 0x00000008040c72a5 */ /* 0x000fe4000f8e00ff */
[----:B------:R-:W-:-:S02]  /*26f0*/  UISETP.GE.OR UP0, UPT, UR5, UR10, UP0 ;  /* 0x0000000a0500728c */ /* 0x000fc40008706670 */
        /* <DEDUP_REMOVED lines=19> */
.L_x_42:
[----:B------:R-:W2:Y:S02]  /*2830*/  LDCU UR4, c[0x0][0xb30] ;  /* 0x00016600ff0477ac */ /* 0x000ea40008000800 */
[----:B--2---:R-:W-:-:S09]  /*2840*/  UISETP.NE.AND UP0, UPT, UR4, 0x1, UPT ;  /* 0x000000010400788c */ /* 0x004fd2000bf05270 */
[----:B------:R-:W-:Y:S05]  /*2850*/  BRA.U UP0, `(.L_x_43) ;  /* 0x0000000100447547 */ /* 0x000fea000b800000 */
[----:B------:R-:W2:Y:S01]  /*2860*/  LDCU.128 UR8, c[0x0][0xb10] ;  /* 0x00016200ff0877ac */ /* 0x000ea20008000c00 */
[----:B------:R-:W3:Y:S01]  /*2870*/  LDCU UR12, c[0x0][0xb0c] ;  /* 0x00016180ff0c77ac */ /* 0x000ee20008000800 */
[----:B------:R-:W4:Y:S01]  /*2880*/  LDCU UR13, c[0x0][0xb20] ;  /* 0x00016400ff0d77ac */ /* 0x000f220008000800 */
[----:B--2---:R-:W-:Y:S02]  /*2890*/  UIMAD.WIDE.U32 UR6, UR44, UR8, URZ ;  /* 0x000000082c0672a5 */ /* 0x004fe4000f8e00ff */
[----:B------:R-:W-:Y:S02]  /*28a0*/  UIMAD.WIDE.U32 UR4, UR43, UR11, URZ ;  /* 0x0000000b2b0472a5 */ /* 0x000fe4000f8e00ff */
[----:B---3--:R-:W-:Y:S02]  /*28b0*/  UISETP.NE.AND UP2, UPT, UR12, 0x1, UPT ;  /* 0x000000010c00788c */ /* 0x008fe4000bf45270 */
[----:B------:R-:W-:Y:S01]  /*28c0*/  UISETP.NE.AND UP0, UPT, UR10, 0x1, UPT ;  /* 0x000000010a00788c */ /* 0x000fe2000bf05270 */
[----:B------:R-:W-:-:S02]  /*28d0*/  UMOV UR6, UR7 ;  /* 0x0000000700067c82 */ /* 0x000fc40008000000 */
[----:B------:R-:W-:Y:S01]  /*28e0*/  UMOV UR4, UR5 ;  /* 0x0000000500047c82 */ /* 0x000fe20008000000 */
[----:B------:R-:W-:Y:S02]  /*28f0*/  USHF.R.U32.HI UR9, URZ, UR9, UR6 ;  /* 0x00000009ff097299 */ /* 0x000fe40008011606 */
[----:B----4-:R-:W-:Y:S02]  /*2900*/  USHF.R.U32.HI UR4, URZ, UR13, UR4 ;  /* 0x0000000dff047299 */ /* 0x010fe40008011604 */
[----:B------:R-:W-:Y:S02]  /*2910*/  USEL UR5, UR44, UR9, !UP2 ;  /* 0x000000092c057287 */ /* 0x000fe4000d000000 */
[----:B------:R-:W-:-:S04]  /*2920*/  USEL UR4, UR43, UR4, !UP0 ;  /* 0x000000042b047287 */ /* 0x000fc8000c000000 */
[----:B------:R-:W-:Y:S02]  /*2930*/  UIADD3 UR6, UPT, UPT, UR5, -UR4, URZ ;  /* 0x8000000405067290 */ /* 0x000fe4000fffe0ff */
[----:B------:R-:W-:Y:S02]  /*2940*/  UIADD3 UR4, UPT, UPT, -UR5, UR4, URZ ;  /* 0x0000000405047290 */ /* 0x000fe4000fffe1ff */
[----:B------:R-:W-:Y:S02]  /*2950*/  UIMAD UR43, UR6, UR10, UR43 ;  /* 0x0000000a062b72a4 */ /* 0x000fe4000f8e022b */
[----:B------:R-:W-:-:S12]  /*2960*/  UIMAD UR44, UR4, UR12, UR44 ;  /* 0x0000000c042c72a4 */ /* 0x000fd8000f8e022c */
.L_x_43:
[----:B------:R-:W-:Y:S01]  /*2970*/  VIADD R11, R11, 0x1 ;  /* 0x000000010b0b7836 */ /* 0x000fe20000000000 */
[----:B------:R-:W-:Y:S02]  /*2980*/  R2UR UR5, R93 ;  /* 0x000000005d0572ca */ /* 0x000fe400000e0000 */
[----:B------:R-:W-:Y:S02]  /*2990*/  R2UR UR4, R92 ;  /* 0x000000005c0472ca */ /* 0x000fe400000e0000 */
[C---:B------:R-:W-:Y:S02]  /*29a0*/  ISETP.NE.AND P0, PT, R11.reuse, 0x2, PT ;  /* 0x000000020b00780c */ /* 0x040fe40003f05270 */
[----:B------:R-:W-:Y:S02]  /*29b0*/  PLOP3.LUT P1, PT, PT, PT, PT, 0x80, 0x8 ;  /* 0x000000000008781c */ /* 0x000fe40003f2f070 */
[----:B------:R-:W-:Y:S02]  /*29c0*/  SEL R3, RZ, 0x1, P0 ;  /* 0x00000001ff037807 */ /* 0x000fe40000000000 */
[----:B------:R-:W-:-:S02]  /*29d0*/  SEL R11, R11, RZ, P0 ;  /* 0x000000ff0b0b7207 */ /* 0x000fc40000000000 */
[----:B------:R-:W-:Y:S01]  /*29e0*/  LOP3.LUT R10, R10, R3, RZ, 0x3c, !PT ;  /* 0x000000030a0a7212 */ /* 0x000fe200078e3cff */
[----:B------:R-:W-:Y:S02]  /*29f0*/  UIADD3 UR24, UPT, UPT, UR44, UR5, URZ ;  /* 0x000000052c187290 */ /* 0x000fe4000fffe0ff */
[----:B------:R-:W-:Y:S01]  /*2a00*/  UIADD3 UR28, UPT, UPT, UR43, UR4, URZ ;  /* 0x000000042b1c7290 */ /* 0x000fe2000fffe0ff */
[----:B------:R-:W-:Y:S11]  /*2a10*/  BRA.U UP1, `(.L_x_44) ;  /* 0xffffffed01b47547 */ /* 0x000ff6000b83ffff */
[----:B------:R-:W-:Y:S01]  /*2a20*/  UIADD3 UR14, UPT, UPT, UR14, 0x10, URZ ;  /* 0x000000100e0e7890 */ /* 0x000fe2000fffe0ff */
[----:B------:R-:W-:-:S03]  /*2a30*/  SHF.L.U32 R3, R12, 0x1f, RZ ;  /* 0x0000001f0c037819 */ /* 0x000fc600000006ff */
[----:B------:R-:W-:-:S09]  /*2a40*/  ULEA UR4, UR15, UR14, 0x3 ;  /* 0x0000000e0f047291 */ /* 0x000fd2000f8e18ff */
[----:B------:R-:W2:Y:S02]  /*2a50*/  SYNCS.PHASECHK.TRANS64.TRYWAIT P0, [UR4], R3 ;  /* 0x00000003ff0075a7 */ /* 0x000ea40008001104 */
[----:B--2---:R-:W-:Y:S05]  /*2a60*/  @!P0 BRA `(.L_x_45) ;  /* 0x000000b800bc8947 */ /* 0x004fea0003800000 */
.L_x_188:
[----:B------:R-:W-:-:S04]  /*2a70*/  UIADD3 UR4, UPT, UPT, UR15, 0x1, URZ ;  /* 0x000000010f047890 */ /* 0x000fc8000fffe0ff */
[----:B------:R-:W-:-:S04]  /*2a80*/  UISETP.NE.AND UP0, UPT, UR4, 0x2, UPT ;  /* 0x000000020400788c */ /* 0x000fc8000bf05270 */
[----:B------:R-:W-:Y:S02]  /*2a90*/  USEL UR5, URZ, 0x1, UP0 ;  /* 0x00000001ff057887 */ /* 0x000fe40008000000 */
[----:B------:R-:W-:-:S04]  /*2aa0*/  USEL UR4, UR4, URZ, UP0 ;  /* 0x000000ff04047287 */ /* 0x000fc80008000000 */
[----:B------:R-:W-:Y:S01]  /*2ab0*/  ULEA UR4, UR4, UR14, 0x3 ;  /* 0x0000000e04047291 */ /* 0x000fe2000f8e18ff */
[----:B-1----:R-:W-:-:S04]  /*2ac0*/  LOP3.LUT R3, R12, UR5, RZ, 0x3c, !PT ;  /* 0x000000050c037c12 */ /* 0x002fc8000f8e3cff */
[----:B------:R-:W-:Y:S01]  /*2ad0*/  SHF.L.U32 R3, R3, 0x1f, RZ ;  /* 0x0000001f03037819 */ /* 0x000fe200000006ff */
[----:B------:R-:W-:-:S07]  /*2ae0*/  IMAD.U32 R0, RZ, RZ, UR4 ;  /* 0x00000004ff007e24 */ /* 0x000fce000f8e00ff */
.L_x_46:
[----:B-1----:R1:W2:Y:S02]  /*2af0*/  SYNCS.PHASECHK.TRANS64.TRYWAIT P0, [R0+URZ], R3 ;  /* 0x00000003000075a7 */ /* 0x0022a400080011ff */
[----:B--2---:R-:W-:Y:S05]  /*2b00*/  @!P0 NANOSLEEP.SYNCS 0x989680 ;  /* 0x009896800000895d */ /* 0x004fea0003900000 */
[----:B------:R-:W2:Y:S02]  /*2b10*/  @!P0 SYNCS.PHASECHK.TRANS64 P0, [R0+URZ], R3 ;  /* 0x00000003000085a7 */ /* 0x000ea400080010ff */
[----:B--2---:R-:W-:Y:S05]  /*2b20*/  @P0 EXIT ;  /* 0x000000000000094d */ /* 0x004fea0003800000 */
[----:B------:R-:W-:Y:S05]  /*2b30*/  BRA `(.L_x_46) ;  /* 0xfffffffc00ec7947 */ /* 0x000fea000383ffff */
.L_x_22:
[----:B------:R-:W-:-:S04]  /*2b40*/  UISETP.NE.AND UP0, UPT, UR52, URZ, UPT ;  /* 0x000000ff3400728c */ /* 0x000fc8000bf05270 */
[----:B------:R-:W-:-:S09]  /*2b50*/  UISETP.NE.OR UP0, UPT, UR18, 0x1, UP0 ;  /* 0x000000011200788c */ /* 0x000fd20008705670 */
[----:B------:R-:W-:Y:S05]  /*2b60*/  BRA.U UP0, `(.L_x_47) ;  /* 0x0000000500487547 */ /* 0x000fea000b800000 */
[----:B------:R-:W-:Y:S01]  /*2b70*/  ISETP.GE.U32.AND P2, PT, R3, 0x4, PT ;  /* 0x000000040300780c */ /* 0x000fe20003f46070 */
[----:B------:R-:W-:Y:S01]  /*2b80*/  IMAD.MOV.U32 R12, RZ, RZ, 0x1 ;  /* 0x00000001ff0c7424 */ /* 0x000fe200078e00ff */
[----:B------:R-:W-:Y:S02]  /*2b90*/  CS2R R10, SRZ ;  /* 0x00000000000a7805 */ /* 0x000fe4000001ff00 */
[----:B------:R-:W-:Y:S01]  /*2ba0*/  CS2R R8, SRZ ;  /* 0x0000000000087805 */ /* 0x000fe2000001ff00 */
[----:B------:R-:W-:Y:S01]  /*2bb0*/  UMOV UR6, 0x400 ;  /* 0x0000040000067882 */ /* 0x000fe20000000000 */
[----:B------:R-:W-:Y:S01]  /*2bc0*/  UMOV UR5, URZ ;  /* 0x000000ff00057c82 */ /* 0x000fe20008000000 */
[----:B------:R-:W-:-:S12]  /*2bd0*/  ULEA UR6, UR52, UR6, 0x18 ;  /* 0x0000000634067291 */ /* 0x000fd8000f8ec0ff */
.L_x_51:
[----:B------:R-:W-:Y:S02]  /*2be0*/  LEA R0, R8, UR6, 0x3 ;  /* 0x0000000608007c11 */ /* 0x000fe4000f8e18ff */
[----:B------:R-:W-:-:S03]  /*2bf0*/  SHF.L.U32 R5, R9, 0x1f, RZ ;  /* 0x0000001f09057819 */ /* 0x000fc600000006ff */
[----:B------:R-:W-:Y:S01]  /*2c00*/  VIADD R4, R0, 0xc0 ;  /* 0x000000c000047836 */ /* 0x000fe20000000000 */
[----:B------:R-:W2:Y:S02]  /*2c10*/  SYNCS.PHASECHK.TRANS64.TRYWAIT P0, [R0+URZ+0xb0], R5 ;  /* 0x0000b005000075a7 */ /* 0x000ea400080011ff */
[----:B--2---:R-:W-:Y:S05]  /*2c20*/  @!P0 BRA `(.L_x_48) ;  /* 0x000000b800648947 */ /* 0x004fea0003800000 */
.L_x_189:
[----:B------:R-:W-:Y:S01]  /*2c30*/  ULEA UR4, UR5, UR6, 0x3 ;  /* 0x0000000605047291 */ /* 0x000fe2000f8e18ff */
[----:B------:R-:W-:Y:S01]  /*2c40*/  PRMT R4, RZ, 0x654, R4 ;  /* 0x00000654ff047816 */ /* 0x000fe20000000004 */
[----:B--2---:R-:W-:Y:S01]  /*2c50*/  @!P2 IMAD.MOV.U32 R5, RZ, RZ, 0x10 ;  /* 0x00000010ff05a424 */ /* 0x004fe200078e00ff */
[----:B------:R-:W-:Y:S01]  /*2c60*/  SHF.L.U32 R7, R12, 0x1f, RZ ;  /* 0x0000001f0c077819 */ /* 0x000fe200000006ff */
[----:B------:R-:W-:Y:S01]  /*2c70*/  UIADD3 UR7, UPT, UPT, UR4, 0x70, URZ ;  /* 0x0000007004077890 */ /* 0x000fe2000fffe0ff */
[----:B------:R2:W-:Y:S05]  /*2c80*/  SYNCS.ARRIVE.TRANS64.RED.A1T0 RZ, [R4+URZ], RZ ;  /* 0x000000ff04ff79a7 */ /* 0x0005ea00081004ff */
[----:B------:R-:W-:Y:S01]  /*2c90*/  IMAD.U32 R0, RZ, RZ, UR7 ;  /* 0x00000007ff007e24 */ /* 0x000fe2000f8e00ff */
[----:B------:R-:W3:Y:S04]  /*2ca0*/  SYNCS.PHASECHK.TRANS64.TRYWAIT P0, [UR4+0x80], R7 ;  /* 0x00008007ff0075a7 */ /* 0x000ee80008001104 */
[----:B------:R-:W-:Y:S01]  /*2cb0*/  PRMT R13, R3, 0x654, R0 ;  /* 0x00000654030d7816 */ /* 0x000fe20000000000 */
[----:B--23--:R-:W-:Y:S06]  /*2cc0*/  @!P0 BRA `(.L_x_49) ;  /* 0x000000b800508947 */ /* 0x00cfec0003800000 */
.L_x_191:
[----:B------:R-:W-:Y:S01]  /*2cd0*/  ULEA UR8, UR5, UR6, 0x4 ;  /* 0x0000000605087291 */ /* 0x000fe2000f8e20ff */
[----:B------:R-:W-:Y:S01]  /*2ce0*/  SEL R2, R13, R2, !P2 ;  /* 0x000000020d027207 */ /* 0x000fe20005000000 */
[----:B------:R-:W-:Y:S01]  /*2cf0*/  UIADD3 UR9, UPT, UPT, UR4, 0x70, URZ ;  /* 0x0000007004097890 */ /* 0x000fe2000fffe0ff */
[----:B--2---:R-:W-:Y:S01]  /*2d00*/  LEA R0, R11, UR6, 0x3 ;  /* 0x000000060b007c11 */ /* 0x004fe2000f8e18ff */
[----:B------:R-:W-:Y:S01]  /*2d10*/  UIADD3 UR8, UPT, UPT, UR8, 0xe0, URZ ;  /* 0x000000e008087890 */ /* 0x000fe2000fffe0ff */
[----:B------:R2:W-:Y:S01]  /*2d20*/  @!P2 SYNCS.ARRIVE.TRANS64.RED RZ, [R2+URZ], R5 ;  /* 0x0000000502ffa9a7 */ /* 0x0005e200080004ff */
[----:B------:R-:W-:Y:S01]  /*2d30*/  UIADD3 UR4, UPT, UPT, UR5, 0x1, URZ ;  /* 0x0000000105047890 */ /* 0x000fe2000fffe0ff */
[----:B------:R-:W-:-:S03]  /*2d40*/  VIADD R8, R8, 0x1 ;  /* 0x0000000108087836 */ /* 0x000fc60000000000 */
[----:B------:R-:W-:Y:S02]  /*2d50*/  UISETP.NE.AND UP0, UPT, UR4, 0x2, UPT ;  /* 0x000000020400788c */ /* 0x000fe4000bf05270 */
[----:B------:R-:W-:Y:S01]  /*2d60*/  ISETP.NE.AND P0, PT, R8, 0x2, PT ;  /* 0x000000020800780c */ /* 0x000fe20003f05270 */
[----:B------:R-:W-:Y:S06]  /*2d70*/  UGETNEXTWORKID.BROADCAST [UR8], [UR9] ;  /* 0x00000000080073ca */ /* 0x000fec0008000100 */
[----:B------:R-:W-:Y:S02]  /*2d80*/  USEL UR7, URZ, 0x1, UP0 ;  /* 0x00000001ff077887 */ /* 0x000fe40008000000 */
[----:B------:R-:W-:-:S04]  /*2d90*/  USEL UR5, UR4, URZ, UP0 ;  /* 0x000000ff04057287 */ /* 0x000fc80008000000 */
[----:B------:R-:W-:Y:S02]  /*2da0*/  LOP3.LUT R12, R12, UR7, RZ, 0x3c, !PT ;  /* 0x000000070c0c7c12 */ /* 0x000fe4000f8e3cff */
[----:B--2---:R-:W-:-:S04]  /*2db0*/  SHF.L.U32 R5, R10, 0x1f, RZ ;  /* 0x0000001f0a057819 */ /* 0x004fc800000006ff */
[----:B------:R-:W2:Y:S02]  /*2dc0*/  SYNCS.PHASECHK.TRANS64.TRYWAIT P1, [R0+URZ+0x70], R5 ;  /* 0x00007005000075a7 */ /* 0x000ea400080211ff */
[----:B--2---:R-:W-:Y:S05]  /*2dd0*/  @!P1 BRA `(.L_x_50) ;  /* 0x000000b800249947 */ /* 0x004fea0003800000 */
.L_x_192:
[C---:B------:R-:W-:Y:S01]  /*2de0*/  LEA R4, R11.reuse, UR6, 0x4 ;  /* 0x000000060b047c11 */ /* 0x040fe2000f8e20ff */
[----:B--2---:R-:W-:Y:S01]  /*2df0*/  VIADD R0, R0, 0x80 ;  /* 0x0000008000007836 */ /* 0x004fe20000000000 */
[----:B------:R-:W-:Y:S01]  /*2e00*/  SEL R8, R8, RZ, P0 ;  /* 0x000000ff08087207 */ /* 0x000fe20000000000 */
[----:B------:R-:W-:-:S03]  /*2e10*/  VIADD R11, R11, 0x1 ;  /* 0x000000010b0b7836 */ /* 0x000fc60000000000 */
[----:B------:R-:W2:Y:S01]  /*2e20*/  LDS.128 R4, [R4+0xe0] ;  /* 0x0000e00004047984 */ /* 0x000ea20000000c00 */
[----:B------:R-:W-:Y:S02]  /*2e30*/  PRMT R0, RZ, 0x654, R0 ;  /* 0x00000654ff007816 */ /* 0x000fe40000000000 */
[C---:B------:R-:W-:Y:S01]  /*2e40*/  ISETP.NE.AND P1, PT, R11.reuse, 0x2, PT ;  /* 0x000000020b00780c */ /* 0x040fe20003f25270 */
[----:B------:R-:W-:Y:S01]  /*2e50*/  @!PT LDS RZ, [RZ] ;  /* 0x00000000fffff984 */ /* 0x000fe20000000800 */
[----:B------:R-:W-:Y:S01]  /*2e60*/  @!PT LDS RZ, [RZ] ;  /* 0x00000000fffff984 */ /* 0x000fe20000000800 */
[----:B------:R-:W-:Y:S01]  /*2e70*/  @!PT LDS RZ, [RZ] ;  /* 0x00000000fffff984 */ /* 0x000fe20000000800 */
[----:B------:R-:W-:Y:S01]  /*2e80*/  @!PT LDS RZ, [RZ] ;  /* 0x00000000fffff984 */ /* 0x000fe20000000800 */
[----:B------:R3:W-:Y:S06]  /*2e90*/  MEMBAR.ALL.CTA ;  /* 0x0000000000007992 */ /* 0x0007ec0000008000 */
[----:B---3--:R-:W3:Y:S01]  /*2ea0*/  FENCE.VIEW.ASYNC.S ;  /* 0x00000000000073c6 */ /* 0x008ee20000000000 */
[----:B------:R-:W-:Y:S01]  /*2eb0*/  SEL R11, R11, RZ, P1 ;  /* 0x000000ff0b0b7207 */ /* 0x000fe20000800000 */
[----:B---3--:R3:W-:Y:S01]  /*2ec0*/  SYNCS.ARRIVE.TRANS64.RED.A1T0 RZ, [R0+URZ], RZ ;  /* 0x000000ff00ff79a7 */ /* 0x0087e200081004ff */
[----:B--2---:R-:W-:-:S02]  /*2ed0*/  LOP3.LUT P3, RZ, R6, 0x1, RZ, 0xc0, !PT ;  /* 0x0000000106ff7812 */ /* 0x004fc4000786c0ff */
[----:B------:R-:W-:-:S04]  /*2ee0*/  SEL R5, RZ, 0x1, P1 ;  /* 0x00000001ff057807 */ /* 0x000fc80000800000 */
[----:B------:R-:W-:Y:S02]  /*2ef0*/  LOP3.LUT R10, R10, R5, RZ, 0x3c, !PT ;  /* 0x000000050a0a7212 */ /* 0x000fe400078e3cff */
[----:B---3--:R-:W-:-:S04]  /*2f00*/  SEL R0, RZ, 0x1, P0 ;  /* 0x00000001ff007807 */ /* 0x008fc80000000000 */
[----:B------:R-:W-:Y:S01]  /*2f10*/  LOP3.LUT R9, R9, R0, RZ, 0x3c, !PT ;  /* 0x0000000009097212 */ /* 0x000fe200078e3cff */
[----:B------:R-:W-:Y:S06]  /*2f20*/  @P3 BRA `(.L_x_51) ;  /* 0xfffffffc002c3947 */ /* 0x000fec000383ffff */
[----:B------:R-:W-:Y:S01]  /*2f30*/  ULEA UR4, UR5, UR6, 0x3 ;  /* 0x0000000605047291 */ /* 0x000fe2000f8e18ff */
[----:B------:R-:W-:-:S08]  /*2f40*/  SHF.L.U32 R3, R12, 0x1f, RZ ;  /* 0x0000001f0c037819 */ /* 0x000fd000000006ff */
[----:B------:R-:W2:Y:S02]  /*2f50*/  SYNCS.PHASECHK.TRANS64 P0, [UR4+0x80], R3 ;  /* 0x00008003ff0075a7 */ /* 0x000ea40008001004 */
[----:B--2---:R-:W-:Y:S05]  /*2f60*/  @P0 BRA `(.L_x_52) ;  /* 0x0000000000080947 */ /* 0x004fea0003800000 */
[----:B------:R-:W2:Y:S02]  /*2f70*/  SYNCS.PHASECHK.TRANS64.TRYWAIT P0, [UR4+0x80], R3 ;  /* 0x00008003ff0075a7 */ /* 0x000ea40008001104 */
[----:B--2---:R-:W-:Y:S05]  /*2f80*/  @!P0 BRA `(.L_x_53) ;  /* 0x000000b400cc8947 */ /* 0x004fea0003800000 */
.L_x_52:
[----:B------:R-:W-:-:S04]  /*2f90*/  UIADD3 UR7, UPT, UPT, UR5, 0x1, URZ ;  /* 0x0000000105077890 */ /* 0x000fc8000fffe0ff */
[----:B------:R-:W-:-:S04]  /*2fa0*/  UISETP.NE.AND UP0, UPT, UR7, 0x2, UPT ;  /* 0x000000020700788c */ /* 0x000fc8000bf05270 */
[----:B------:R-:W-:Y:S02]  /*2fb0*/  USEL UR8, URZ, 0x1, UP0 ;  /* 0x00000001ff087887 */ /* 0x000fe40008000000 */
[----:B------:R-:W-:-:S04]  /*2fc0*/  USEL UR7, UR7, URZ, UP0 ;  /* 0x000000ff07077287 */ /* 0x000fc80008000000 */
[----:B------:R-:W-:Y:S01]  /*2fd0*/  ULEA UR7, UR7, UR6, 0x3 ;  /* 0x0000000607077291 */ /* 0x000fe2000f8e18ff */
[----:B--2---:R-:W-:-:S04]  /*2fe0*/  LOP3.LUT R3, R12, UR8, RZ, 0x3c, !PT ;  /* 0x000000080c037c12 */ /* 0x004fc8000f8e3cff */
[----:B------:R-:W-:-:S04]  /*2ff0*/  SHF.L.U32 R0, R3, 0x1f, RZ ;  /* 0x0000001f03007819 */ /* 0x000fc800000006ff */
[----:B------:R-:W2:Y:S02]  /*3000*/  SYNCS.PHASECHK.TRANS64 P0, [UR7+0x80], R0 ;  /* 0x00008000ff0075a7 */ /* 0x000ea40008001007 */
[----:B-12---:R-:W-:Y:S05]  /*3010*/  @P0 EXIT ;  /* 0x000000000000094d */ /* 0x006fea0003800000 */
[----:B------:R-:W-:Y:S02]  /*3020*/  SHF.L.U32 R3, R3, 0x1f, RZ ;  /* 0x0000001f03037819 */ /* 0x000fe400000006ff */
[----:B------:R-:W-:-:S07]  /*3030*/  MOV R0, UR7 ;  /* 0x0000000700007c02 */ /* 0x000fce0008000f00 */
.L_x_54:
[----:B-1----:R1:W2:Y:S02]  /*3040*/  SYNCS.PHASECHK.TRANS64.TRYWAIT P0, [R0+URZ+0x80], R3 ;  /* 0x00008003000075a7 */ /* 0x0022a400080011ff */
[----:B--2---:R-:W-:Y:S05]  /*3050*/  @!P0 NANOSLEEP.SYNCS 0x989680 ;  /* 0x009896800000895d */ /* 0x004fea0003900000 */
[----:B------:R-:W2:Y:S02]  /*3060*/  @!P0 SYNCS.PHASECHK.TRANS64 P0, [R0+URZ+0x80], R3 ;  /* 0x00008003000085a7 */ /* 0x000ea400080010ff */
[----:B--2---:R-:W-:Y:S05]  /*3070*/  @P0 EXIT ;  /* 0x000000000000094d */ /* 0x004fea0003800000 */
[----:B------:R-:W-:Y:S05]  /*3080*/  BRA `(.L_x_54) ;  /* 0xfffffffc00ec7947 */ /* 0x000fea000383ffff */
.L_x_47:
[----:B------:R-:W-:Y:S05]  /*3090*/  BRA.U UP5, `(.L_x_55) ;  /* 0x0000001505007547 */ /* 0x000fea000b800000 */
[----:B------:R-:W-:Y:S01]  /*30a0*/  UMOV UR4, 0x40 ;  /* 0x0000004000047882 */ /* 0x000fe20000000000 */
[----:B------:R-:W-:Y:S01]  /*30b0*/  NOP ;  /* 0x0000000000007918 */ /* 0x000fe20000000000 */
[----:B------:R-:W-:Y:S01]  /*30c0*/  ULEA UR5, UR52, UR4, 0x18 ;  /* 0x0000000434057291 */ /* 0x000fe2000f8ec0ff */
[----:B------:R-:W-:Y:S02]  /*30d0*/  UMOV UR6, 0x400 ;  /* 0x0000040000067882 */ /* 0x000fe40000000000 */
[----:B------:R-:W-:-:S06]  /*30e0*/  ULEA UR6, UR52, UR6, 0x18 ;  /* 0x0000000634067291 */ /* 0x000fcc000f8ec0ff */
[----:B------:R-:W2:Y:S02]  /*30f0*/  LDS.U8 R3, [UR5+0x1c] ;  /* 0x00001c05ff037984 */ /* 0x000ea40008000000 */
[----:B--2---:R-:W-:-:S13]  /*3100*/  ISETP.NE.AND P0, PT, R3, RZ, PT ;  /* 0x000000ff0300720c */ /* 0x004fda0003f05270 */
[----:B------:R-:W-:Y:S05]  /*3110*/  @P0 BRA `(.L_x_56) ;  /* 0x0000000400080947 */ /* 0x000fea0003800000 */
[----:B------:R-:W-:Y:S02]  /*3120*/  UISETP.NE.U32.AND UP1, UPT, UR68, 0x1, UPT ;  /* 0x000000014400788c */ /* 0x000fe4000bf25070 */
[----:B------:R-:W-:-:S07]  /*3130*/  UIADD3 UR7, UPT, UPT, UR5, 0x8, URZ ;  /* 0x0000000805077890 */ /* 0x000fce000fffe0ff */
[----:B------:R-:W-:Y:S05]  /*3140*/  BRA.U !UP1, `(.L_x_57) ;  /* 0x00000001099c7547 */ /* 0x000fea000b800000 */
[----:B------:R-:W-:Y:S01]  /*3150*/  ELECT P0, URZ, PT ;  /* 0x0000000000ff782f */ /* 0x000fe20003800000 */
[----:B------:R-:W-:-:S12]  /*3160*/  BSSY B0, `(.L_x_57) ;  /* 0x0000025000007945 */ /* 0x000fd80003800000 */
[----:B------:R-:W-:Y:S05]  /*3170*/  @!P0 BRA `(.L_x_58) ;  /* 0x00000000008c8947 */ /* 0x000fea0003800000 */
[----:B------:R-:W-:-:S05]  /*3180*/  UMOV UR4, 0x10 ;  /* 0x0000001000047882 */ /* 0x000fca0000000000 */
[----:B------:R-:W-:Y:S04]  /*3190*/  DEPBAR.LE SB2, 0x36 ;  /* 0x0000ad800000791a */ /* 0x000fe80000000000 */
[----:B------:R-:W2:Y:S02]  /*31a0*/  UTCATOMSWS.2CTA.FIND_AND_SET.ALIGN UP0, UR4, UR4 ;  /* 0x00000004000475e3 */ /* 0x000ea40008200800 */
[----:B--2---:R-:W-:Y:S01]  /*31b0*/  MOV R10, UR4 ;  /* 0x00000004000a7c02 */ /* 0x004fe20008000f00 */
[----:B------:R-:W-:Y:S06]  /*31c0*/  BRA.U UP0, `(.L_x_59) ;  /* 0x0000000100187547 */ /* 0x000fec000b800000 */
.L_x_60:
[----:B------:R-:W-:Y:S05]  /*31d0*/  NANOSLEEP 0x64 ;  /* 0x000000640000795d */ /* 0x000fea0003800000 */
[----:B------:R-:W-:-:S05]  /*31e0*/  UMOV UR4, 0x10 ;  /* 0x0000001000047882 */ /* 0x000fca0000000000 */
[----:B------:R-:W-:Y:S04]  /*31f0*/  DEPBAR.LE SB2, 0x36 ;  /* 0x0000ad800000791a */ /* 0x000fe80000000000 */
[----:B------:R-:W2:Y:S02]  /*3200*/  UTCATOMSWS.2CTA.FIND_AND_SET.ALIGN UP0, UR4, UR4 ;  /* 0x00000004000475e3 */ /* 0x000ea40008200800 */
[----:B--2---:R-:W-:Y:S01]  /*3210*/  MOV R10, UR4 ;  /* 0x00000004000a7c02 */ /* 0x004fe20008000f00 */
[----:B------:R-:W-:Y:S05]  /*3220*/  BRA.U !UP0, `(.L_x_60) ;  /* 0xfffffffd08e87547 */ /* 0x000fea000b83ffff */
.L_x_59:
[----:B------:R-:W2:Y:S01]  /*3230*/  LDS R6, [UR5+0x10] ;  /* 0x00001005ff067984 */ /* 0x000ea20008000800 */
[----:B------:R-:W-:Y:S01]  /*3240*/  IMAD.U32 R3, RZ, RZ, UR6 ;  /* 0x00000006ff037e24 */ /* 0x000fe2000f8e00ff */
[----:B------:R-:W-:-:S03]  /*3250*/  MOV R4, UR69 ;  /* 0x0000004500047c02 */ /* 0x000fc60008000f00 */
[----:B------:R-:W-:Y:S01]  /*3260*/  VIADD R3, R3, 0x100 ;  /* 0x0000010003037836 */ /* 0x000fe20000000000 */
[----:B--2---:R-:W-:-:S04]  /*3270*/  SHF.L.U32 R6, R6, 0x1f, RZ ;  /* 0x0000001f06067819 */ /* 0x004fc800000006ff */
[----:B------:R-:W2:Y:S02]  /*3280*/  SYNCS.PHASECHK.TRANS64.TRYWAIT P0, [UR5+0x8], R6 ;  /* 0x00000806ff0075a7 */ /* 0x000ea40008001105 */
[----:B--2---:R-:W-:Y:S05]  /*3290*/  @P0 BRA `(.L_x_61) ;  /* 0x0000000000080947 */ /* 0x004fea0003800000 */
[----:B------:R-:W2:Y:S02]  /*32a0*/  SYNCS.PHASECHK.TRANS64.TRYWAIT P0, [UR5+0x8], R6 ;  /* 0x00000806ff0075a7 */ /* 0x000ea40008001105 */
[----:B--2---:R-:W-:Y:S05]  /*32b0*/  @!P0 BRA `(.L_x_62) ;  /* 0x000000b400188947 */ /* 0x004fea0003800000 */
.L_x_61:
[----:B------:R-:W-:Y:S01]  /*32c0*/  PRMT R4, R4, 0x654, R3 ;  /* 0x0000065404047816 */ /* 0x000fe20000000003 */
[----:B------:R-:W-:Y:S01]  /*32d0*/  HFMA2 R3, -RZ, RZ, 0, 5.9604644775390625e-08 ;  /* 0x00000001ff037431 */ /* 0x000fe200000001ff */
[----:B------:R-:W-:Y:S01]  /*32e0*/  UPRMT UR4, UR69, 0x654, UR7 ;  /* 0x0000065445047896 */ /* 0x000fe20008000007 */
[----:B------:R-:W-:Y:S02]  /*32f0*/  IMAD.MOV.U32 R7, RZ, RZ, 0xffff ;  /* 0x0000ffffff077424 */ /* 0x000fe400078e00ff */
[----:B--2---:R-:W-:Y:S02]  /*3300*/  IMAD.MOV.U32 R6, RZ, RZ, 0x4 ;  /* 0x00000004ff067424 */ /* 0x004fe400078e00ff */
[----:B------:R-:W-:Y:S01]  /*3310*/  IMAD.SHL.U32 R9, R10, 0x20, RZ ;  /* 0x000000200a097824 */ /* 0x000fe200078e00ff */
[----:B------:R-:W-:Y:S02]  /*3320*/  MOV R5, UR4 ;  /* 0x0000000400057c02 */ /* 0x000fe40008000f00 */
[-C--:B------:R-:W-:Y:S01]  /*3330*/  SHF.L.U32 R8, R7, R10.reuse, RZ ;  /* 0x0000000a07087219 */ /* 0x080fe200000006ff */
[----:B------:R2:W-:Y:S01]  /*3340*/  SYNCS.ARRIVE.TRANS64.RED RZ, [UR4], R6 ;  /* 0x00000006ffff79a7 */ /* 0x0005e20008000404 */
[----:B------:R-:W-:Y:S01]  /*3350*/  SHF.L.U32 R7, R3, R10, RZ ;  /* 0x0000000a03077219 */ /* 0x000fe200000006ff */
[----:B------:R2:W-:Y:S04]  /*3360*/  STS [UR6+0x100], R9 ;  /* 0x00010009ff007988 */ /* 0x0005e80008000806 */
[----:B------:R2:W-:Y:S04]  /*3370*/  STAS [R4.64], R10 ;  /* 0x0000000a04007dbd */ /* 0x0005e8000c0008ff */
[----:B------:R2:W-:Y:S04]  /*3380*/  ATOMS.OR RZ, [UR5+0x14], R8 ;  /* 0x00001408ffff798c */ /* 0x0005e8000b000005 */
[----:B------:R2:W-:Y:S04]  /*3390*/  ATOMS.OR RZ, [UR5+0x18], R7 ;  /* 0x00001807ffff798c */ /* 0x0005e8000b000005 */
[----:B------:R2:W-:Y:S02]  /*33a0*/  ATOMS.XOR RZ, [UR5+0x10], R3 ;  /* 0x00001003ffff798c */ /* 0x0005e4000b800005 */
.L_x_58:
[----:B-1----:R-:W-:Y:S05]  /*33b0*/  BSYNC B0 ;  /* 0x0000000000007941 */ /* 0x002fea0003800000 */
.L_x_57:
[----:B------:R-:W-:Y:S05]  /*33c0*/  BRA.U UP1, `(.L_x_63) ;  /* 0x00000001016c7547 */ /* 0x000fea000b800000 */
[----:B------:R-:W-:-:S03]  /*33d0*/  UMOV UR4, 0xffffffff ;  /* 0xffffffff00047882 */ /* 0x000fc60000000000 */
[----:B------:R-:W-:Y:S05]  /*33e0*/  BRA.DIV UR4, `(.L_x_64) ;  /* 0x000000b204e47947 */ /* 0x000fea000b800000 */
[----:B------:R-:W-:-:S13]  /*33f0*/  ELECT P6, URZ, PT ;  /* 0x0000000000ff782f */ /* 0x000fda00038c0000 */
.L_x_196:
[----:B------:R-:W-:Y:S05]  /*3400*/  @!P6 BRA `(.L_x_63) ;  /* 0x00000000005ce947 */ /* 0x000fea0003800000 */
[----:B--2---:R-:W2:Y:S02]  /*3410*/  LDS R4, [UR5+0x10] ;  /* 0x00001005ff047984 */ /* 0x004ea40008000800 */
[----:B--2---:R-:W-:-:S04]  /*3420*/  SHF.L.U32 R4, R4, 0x1f, RZ ;  /* 0x0000001f04047819 */ /* 0x004fc800000006ff */
[----:B------:R-:W2:Y:S02]  /*3430*/  SYNCS.PHASECHK.TRANS64.TRYWAIT P0, [UR5+0x8], R4 ;  /* 0x00000804ff0075a7 */ /* 0x000ea40008001105 */
[----:B--2---:R-:W-:Y:S05]  /*3440*/  @P0 BRA `(.L_x_65) ;  /* 0x0000000000080947 */ /* 0x004fea0003800000 */
[----:B------:R-:W2:Y:S02]  /*3450*/  SYNCS.PHASECHK.TRANS64.TRYWAIT P0, [UR5+0x8], R4 ;  /* 0x00000804ff0075a7 */ /* 0x000ea40008001105 */
[----:B--2---:R-:W-:Y:S05]  /*3460*/  @!P0 BRA `(.L_x_66) ;  /* 0x000000b000e48947 */ /* 0x004fea0003800000 */
.L_x_65:
[----:B------:R-:W3:Y:S01]  /*3470*/  LDS R6, [UR6+0x100] ;  /* 0x00010006ff067984 */ /* 0x000ee20008000800 */
[----:B--2---:R-:W-:Y:S02]  /*3480*/  HFMA2 R3, -RZ, RZ, 0, 5.9604644775390625e-08 ;  /* 0x00000001ff037431 */ /* 0x004fe400000001ff */
[----:B------:R-:W-:Y:S01]  /*3490*/  IMAD.MOV.U32 R4, RZ, RZ, 0xffff ;  /* 0x0000ffffff047424 */ /* 0x000fe200078e00ff */
[----:B------:R-:W-:Y:S01]  /*34a0*/  UPRMT UR4, UR69, 0x654, UR7 ;  /* 0x0000065445047896 */ /* 0x000fe20008000007 */
[----:B---3--:R-:W-:-:S03]  /*34b0*/  IMAD.SHL.U32 R5, R6, 0x20, RZ ;  /* 0x0000002006057824 */ /* 0x008fc600078e00ff */
[-C--:B------:R-:W-:Y:S02]  /*34c0*/  SHF.L.U32 R4, R4, R6.reuse, RZ ;  /* 0x0000000604047219 */ /* 0x080fe400000006ff */
[----:B------:R-:W-:Y:S01]  /*34d0*/  SHF.L.U32 R6, R3, R6, RZ ;  /* 0x0000000603067219 */ /* 0x000fe200000006ff */
[----:B------:R3:W-:Y:S04]  /*34e0*/  STS [UR6+0x100], R5 ;  /* 0x00010005ff007988 */ /* 0x0007e80008000806 */
[----:B------:R3:W-:Y:S04]  /*34f0*/  ATOMS.OR RZ, [UR5+0x14], R4 ;  /* 0x00001404ffff798c */ /* 0x0007e8000b000005 */
[----:B------:R3:W-:Y:S01]  /*3500*/  ATOMS.OR RZ, [UR5+0x18], R6 ;  /* 0x00001806ffff798c */ /* 0x0007e2000b000005 */
[----:B------:R-:W-:Y:S03]  /*3510*/  SYNCS.ARRIVE.TRANS64.RED.A1T0 RZ, [UR4], RZ ;  /* 0x000000ffffff79a7 */ /* 0x000fe60008100404 */
[----:B------:R3:W-:Y:S01]  /*3520*/  ATOMS.XOR RZ, [UR5+0x10], R3 ;  /* 0x00001003ffff798c */ /* 0x0007e2000b800005 */
[----:B------:R-:W-:Y:S05]  /*3530*/  BRA `(.L_x_63) ;  /* 0x0000000000107947 */ /* 0x000fea0003800000 */
.L_x_56:
[----:B------:R-:W-:Y:S02]  /*3540*/  MOV R3, 0xffffffff ;  /* 0xffffffff00037802 */ /* 0x000fe40000000f00 */
[----:B------:R-:W-:-:S03]  /*3550*/  MOV R4, 0x3580 ;  /* 0x0000358000047802 */ /* 0x000fc60000000f00 */
[----:B------:R2:W-:Y:S04]  /*3560*/  STS [UR6+0x100], R3 ;  /* 0x00010003ff007988 */ /* 0x0005e80008000806 */
[----:B-12--5:R-:W-:Y:S05]  /*3570*/  CALL.REL.NOINC `($__internal_1_$__cuda_sm10x_tcgen05_guardrail_trap_phase_invalid_during_alloc) ;  /* 0x000000bc00387944 */ /* 0x026fea0003c00000 */
.L_x_63:
[----:B------:R-:W-:Y:S05]  /*3580*/  WARPSYNC.ALL ;  /* 0x0000000000007948 */ /* 0x000fea0003800000 */
[----:B------:R-:W4:Y:S01]  /*3590*/  S2UR UR4, SR_CgaCtaId ;  /* 0x00000000000479c3 */ /* 0x000f220000008800 */
[----:B------:R-:W-:Y:S01]  /*35a0*/  UMOV UR41, 0x400 ;  /* 0x0000040000297882 */ /* 0x000fe20000000000 */
[----:B------:R-:W-:-:S06]  /*35b0*/  NOP ;  /* 0x0000000000007918 */ /* 0x000fcc0000000000 */
[----:B------:R-:W-:Y:S06]  /*35c0*/  BAR.ARV 0x6, 0xa0 ;  /* 0x0182800000007b1d */ /* 0x000fec0000002000 */
[----:B------:R-:W1:Y:S01]  /*35d0*/  LDCU UR6, c[0x0][0x38c] ;  /* 0x00007180ff0677ac */ /* 0x000e620008000800 */
[----:B------:R-:W-:Y:S01]  /*35e0*/  LOP3.LUT R0, R0, 0xffff, RZ, 0xc0, !PT ;  /* 0x0000ffff00007812 */ /* 0x000fe200078ec0ff */
[----:B--2---:R-:W-:Y:S01]  /*35f0*/  IMAD.MOV.U32 R9, RZ, RZ, 0x1 ;  /* 0x00000001ff097424 */ /* 0x004fe200078e00ff */
[----:B------:R-:W-:Y:S01]  /*3600*/  LOP3.LUT R2, R2, 0xffff, RZ, 0xc0, !PT ;  /* 0x0000ffff02027812 */ /* 0x000fe200078ec0ff */
[----:B------:R-:W-:Y:S01]  /*3610*/  IMAD.MOV.U32 R8, RZ, RZ, RZ ;  /* 0x000000ffff087224 */ /* 0x000fe200078e00ff */
[----:B------:R-:W-:Y:S01]  /*3620*/  R2UR UR65, R0 ;  /* 0x00000000004172ca */ /* 0x000fe200000e0000 */
[----:B------:R-:W-:Y:S01]  /*3630*/  UMOV UR47, URZ ;  /* 0x000000ff002f7c82 */ /* 0x000fe20008000000 */
[----:B------:R-:W-:Y:S01]  /*3640*/  R2UR UR43, R2 ;  /* 0x00000000022b72ca */ /* 0x000fe200000e0000 */
[----:B------:R-:W-:Y:S01]  /*3650*/  UMOV UR38, URZ ;  /* 0x000000ff00267c82 */ /* 0x000fe20008000000 */
[----:B------:R-:W-:Y:S01]  /*3660*/  UMOV UR37, URZ ;  /* 0x000000ff00257c82 */ /* 0x000fe20008000000 */
[----:B----4-:R-:W-:-:S02]  /*3670*/  ULEA UR41, UR4, UR41, 0x18 ;  /* 0x0000002904297291 */ /* 0x010fc4000f8ec0ff */
[----:B------:R-:W-:Y:S02]  /*3680*/  UISETP.NE.AND UP3, UPT, UR68, URZ, UPT ;  /* 0x000000ff4400728c */ /* 0x000fe4000bf65270 */
[----:B------:R-:W-:Y:S02]  /*3690*/  UIADD3 UR5, UPT, UPT, UR41, 0x10800, URZ ;  /* 0x0001080029057890 */ /* 0x000fe4000fffe0ff */
[----:B------:R-:W-:Y:S02]  /*36a0*/  UIADD3 UR4, UPT, UPT, UR41, 0x20800, URZ ;  /* 0x0002080029047890 */ /* 0x000fe4000fffe0ff */
[----:B-1----:R-:W-:Y:S01]  /*36b0*/  UIADD3 UR6, UPT, UPT, UR6, 0x3f, URZ ;  /* 0x0000003f06067890 */ /* 0x002fe2000fffe0ff */
[----:B---3--:R-:W1:Y:S01]  /*36c0*/  LDS R3, [UR41+0x100] ;  /* 0x00010029ff037984 */ /* 0x008e620008000800 */
[----:B------:R-:W-:Y:S02]  /*36d0*/  USHF.R.U32.HI UR5, URZ, 0x4, UR5 ;  /* 0x00000004ff057899 */ /* 0x000fe40008011605 */
[----:B------:R-:W-:-:S02]  /*36e0*/  USHF.R.S32.HI UR64, URZ, 0x1f, UR6 ;  /* 0x0000001fff407899 */ /* 0x000fc40008011406 */
[----:B------:R-:W-:Y:S02]  /*36f0*/  USHF.R.U32.HI UR4, URZ, 0x4, UR4 ;  /* 0x00000004ff047899 */ /* 0x000fe40008011604 */
[----:B------:R-:W-:Y:S02]  /*3700*/  ULEA.HI UR64, UR64, UR6, URZ, 0x6 ;  /* 0x0000000640407291 */ /* 0x000fe4000f8f30ff */
[----:B------:R-:W-:Y:S02]  /*3710*/  ULOP3.LUT UR5, UR5, 0x3fff, URZ, 0xc0, !UPT ;  /* 0x00003fff05057892 */ /* 0x000fe4000f8ec0ff */
[----:B------:R-:W-:Y:S02]  /*3720*/  USHF.R.S32.HI UR64, URZ, 0x6, UR64 ;  /* 0x00000006ff407899 */ /* 0x000fe40008011440 */
[----:B------:R-:W-:Y:S02]  /*3730*/  ULOP3.LUT UR45, UR4, 0x3fff, URZ, 0xc0, !UPT ;  /* 0x00003fff042d7892 */ /* 0x000fe4000f8ec0ff */
[----:B------:R-:W-:Y:S01]  /*3740*/  UISETP.LT.AND UP0, UPT, UR64, 0x1, UPT ;  /* 0x000000014000788c */ /* 0x000fe2000bf01270 */
[----:B------:R-:W-:Y:S01]  /*3750*/  UMOV UR62, 0x0 ;  /* 0x00000000003e7882 */ /* 0x000fe20000000000 */
        /* <DEDUP_REMOVED lines=9> */
[----:B------:R-:W-:-:S02]  /*37f0*/  ULOP3.LUT UR44, UR5, 0x10000, URZ, 0xfc, !UPT ;  /* 0x00010000052c7892 */ /* 0x000fc4000f8efcff */
[----:B------:R-:W-:Y:S02]  /*3800*/  ULOP3.LUT UR45, UR45, 0x10000, URZ, 0xfc, !UPT ;  /* 0x000100002d2d7892 */ /* 0x000fe4000f8efcff */
[----:B------:R-:W-:Y:S01]  /*3810*/  USEL UR66, UR64, 0x1, !UP0 ;  /* 0x0000000140427887 */ /* 0x000fe2000c000000 */
[----:B------:R-:W-:Y:S01]  /*3820*/  UMOV UR52, 0x0 ;  /* 0x0000000000347882 */ /* 0x000fe20000000000 */
[----:B------:R-:W-:Y:S01]  /*3830*/  UMOV UR53, 0x10400910 ;  /* 0x1040091000357882 */ /* 0x000fe20000000000 */
[----:B------:R-:W-:Y:S01]  /*3840*/  UMOV UR50, 0x0 ;  /* 0x0000000000327882 */ /* 0x000fe20000000000 */
[----:B------:R-:W-:Y:S01]  /*3850*/  UMOV UR51, 0x10400910 ;  /* 0x1040091000337882 */ /* 0x000fe20000000000 */
[----:B------:R-:W-:Y:S01]  /*3860*/  UMOV UR48, 0x0 ;  /* 0x0000000000307882 */ /* 0x000fe20000000000 */
[----:B------:R-:W-:Y:S01]  /*3870*/  UMOV UR49, 0x10400910 ;  /* 0x1040091000317882 */ /* 0x000fe20000000000 */
[----:B-1----:R-:W-:Y:S02]  /*3880*/  R2UR UR67, R3 ;  /* 0x00000000034372ca */ /* 0x002fe400000e0000 */
[----:B------:R-:W-:-:S13]  /*3890*/  CS2R R2, SRZ ;  /* 0x0000000000027805 */ /* 0x000fda000001ff00 */
.L_x_74:
[C---:B------:R-:W-:Y:S02]  /*38a0*/  LEA R0, R8.reuse, UR41, 0x3 ;  /* 0x0000002908007c11 */ /* 0x040fe4000f8e18ff */
[----:B------:R-:W-:Y:S02]  /*38b0*/  SHF.L.U32 R5, R3, 0x1f, RZ ;  /* 0x0000001f03057819 */ /* 0x000fe400000006ff */
[----:B------:R-:W-:Y:S02]  /*38c0*/  LEA R4, R8, UR41, 0x4 ;  /* 0x0000002908047c11 */ /* 0x000fe4000f8e20ff */
[----:B------:R-:W1:Y:S02]  /*38d0*/  SYNCS.PHASECHK.TRANS64.TRYWAIT P0, [R0+URZ+0x70], R5 ;  /* 0x00007005000075a7 */ /* 0x000e6400080011ff */
[----:B-1-3--:R-:W-:Y:S05]  /*38e0*/  @!P0 BRA `(.L_x_67) ;  /* 0x000000ac00dc8947 */ /* 0x00afea0003800000 */
.L_x_197:
[----:B-1----:R-:W1:Y:S01]  /*38f0*/  LDS.128 R4, [R4+0xe0] ;  /* 0x0000e00004047984 */ /* 0x002e620000000c00 */
[----:B------:R-:W-:Y:S02]  /*3900*/  VIADD R0, R0, 0x80 ;  /* 0x0000008000007836 */ /* 0x000fe40000000000 */
[----:B------:R-:W-:Y:S01]  /*3910*/  VIADD R8, R8, 0x1 ;  /* 0x0000000108087836 */ /* 0x000fe20000000000 */
[----:B------:R-:W-:Y:S01]  /*3920*/  @!PT LDS RZ, [RZ] ;  /* 0x00000000fffff984 */ /* 0x000fe20000000800 */
[----:B------:R-:W-:Y:S01]  /*3930*/  @!PT LDS RZ, [RZ] ;  /* 0x00000000fffff984 */ /* 0x000fe20000000800 */
[----:B------:R-:W-:Y:S01]  /*3940*/  @!PT LDS RZ, [RZ] ;  /* 0x00000000fffff984 */ /* 0x000fe20000000800 */
[----:B------:R-:W-:Y:S01]  /*3950*/  @!PT LDS RZ, [RZ] ;  /* 0x00000000fffff984 */ /* 0x000fe20000000800 */
[----:B------:R2:W-:Y:S06]  /*3960*/  MEMBAR.ALL.CTA ;  /* 0x0000000000007992 */ /* 0x0005ec0000008000 */
[----:B--2---:R-:W2:Y:S01]  /*3970*/  FENCE.VIEW.ASYNC.S ;  /* 0x00000000000073c6 */ /* 0x004ea20000000000 */
[----:B------:R-:W-:-:S04]  /*3980*/  PRMT R0, RZ, 0x654, R0 ;  /* 0x00000654ff007816 */ /* 0x000fc80000000000 */
[----:B--2---:R2:W-:Y:S01]  /*3990*/  SYNCS.ARRIVE.TRANS64.RED.A1T0 RZ, [R0+URZ], RZ ;  /* 0x000000ff00ff79a7 */ /* 0x0045e200081004ff */
[----:B-1----:R-:W-:Y:S01]  /*39a0*/  LOP3.LUT P1, RZ, R6, 0x1, RZ, 0xc0, !PT ;  /* 0x0000000106ff7812 */ /* 0x002fe2000782c0ff */
[----:B--2---:R-:W-:-:S12]  /*39b0*/  BRA.U UP3, `(.L_x_68) ;  /* 0x0000000503587547 */ /* 0x004fd8000b800000 */
[----:B------:R-:W1:Y:S01]  /*39c0*/  LDCU UR4, c[0x0][0x38c] ;  /* 0x00007180ff0477ac */ /* 0x000e620008000800 */
[----:B------:R-:W-:Y:S02]  /*39d0*/  PLOP3.LUT P2, PT, PT, PT, PT, 0x80, 0x8 ;  /* 0x000000000008781c */ /* 0x000fe40003f4f070 */
[----:B------:R-:W-:Y:S01]  /*39e0*/  SHF.L.U32 R5, R9, 0x1f, RZ ;  /* 0x0000001f09057819 */ /* 0x000fe200000006ff */
[----:B------:R-:W-:Y:S02]  /*39f0*/  ULEA UR46, UR47, UR41, 0x3 ;  /* 0x000000292f2e7291 */ /* 0x000fe4000f8e18ff */
[----:B------:R-:W-:Y:S02]  /*3a00*/  ULEA UR36, UR47, UR67, 0x8 ;  /* 0x000000432f247291 */ /* 0x000fe4000f8e40ff */
[----:B-1----:R-:W-:-:S06]  /*3a10*/  UISETP.GE.AND UP0, UPT, UR4, 0x1, UPT ;  /* 0x000000010400788c */ /* 0x002fcc000bf06270 */
[----:B------:R-:W-:-:S05]  /*3a20*/  PLOP3.LUT P0, PT, PT, PT, UP0, 0x80, 0x8 ;  /* 0x000000000008781c */ /* 0x000fca0003f0f008 */
[----:B------:R-:W-:-:S08]  /*3a30*/  @UP0 ULEA UR4, UR38, UR41, 0x3 ;  /* 0x0000002926040291 */ /* 0x000fd0000f8e18ff */
[----:B------:R-:W-:-:S04]  /*3a40*/  @P0 SHF.L.U32 R0, R2, 0x1f, RZ ;  /* 0x0000001f02000819 */ /* 0x000fc800000006ff */
[----:B------:R1:W2:Y:S01]  /*3a50*/  @P0 SYNCS.PHASECHK.TRANS64.TRYWAIT P2, [UR4], R0 ;  /* 0x00000000ff0005a7 */ /* 0x0002a20008041104 */
[----:B------:R-:W3:Y:S02]  /*3a60*/  SYNCS.PHASECHK.TRANS64.TRYWAIT P0, [UR46+0xa0], R5 ;  /* 0x0000a005ff0075a7 */ /* 0x000ee4000800112e */
[----:B-123--:R-:W-:Y:S05]  /*3a70*/  @!P0 BRA `(.L_x_69) ;  /* 0x000000ac008c8947 */ /* 0x00efea0003800000 */
.L_x_199:
[----:B------:R-:W-:Y:S01]  /*3a80*/  UMOV UR42, UR37 ;  /* 0x00000025002a7c82 */ /* 0x000fe20008000000 */
[----:B------:R-:W-:Y:S05]  /*3a90*/  BRA.U !UP0, `(.L_x_70) ;  /* 0x0000000508107547 */ /* 0x000fea000b800000 */
[----:B------:R-:W-:Y:S02]  /*3aa0*/  UIADD3 UR42, UPT, UPT, UR66, UR37, URZ ;  /* 0x00000025422a7290 */ /* 0x000fe4000fffe0ff */
[----:B------:R-:W-:Y:S01]  /*3ab0*/  UPLOP3.LUT UP2, UPT, UPT, UPT, UPT, 0x40, 0x4 ;  /* 0x000000000004789c */ /* 0x000fe20003f4e870 */
[----:B------:R-:W-:Y:S01]  /*3ac0*/  UMOV UR39, UR64 ;  /* 0x0000004000277c82 */ /* 0x000fe20008000000 */
[----:B------:R-:W-:-:S09]  /*3ad0*/  UMOV UR5, UR38 ;  /* 0x0000002600057c82 */ /* 0x000fd20008000000 */
.L_x_73:
[----:B------:R-:W-:Y:S01]  /*3ae0*/  ULEA UR7, UR5, UR41, 0x3 ;  /* 0x0000002905077291 */ /* 0x000fe2000f8e18ff */
[----:B--23--:R-:W-:Y:S11]  /*3af0*/  @P2 BRA `(.L_x_71) ;  /* 0x00000000000c2947 */ /* 0x00cff60003800000 */
[----:B-1----:R-:W-:Y:S04]  /*3b00*/  SHF.L.U32 R5, R2, 0x1f, RZ ;  /* 0x0000001f02057819 */ /* 0x002fe800000006ff */
[----:B------:R-:W1:Y:S02]  /*3b10*/  SYNCS.PHASECHK.TRANS64.TRYWAIT P0, [UR7], R5 ;  /* 0x00000005ff0075a7 */ /* 0x000e640008001107 */
[----:B-1----:R-:W-:Y:S05]  /*3b20*/  @!P0 BRA `(.L_x_72) ;  /* 0x000000ac00788947 */ /* 0x002fea0003800000 */
.L_x_71:
[----:B------:R-:W-:Y:S01]  /*3b30*/  UISETP.NE.AND UP0, UPT, UR39, 0x1, UPT ;  /* 0x000000012700788c */ /* 0x000fe2000bf05270 */
[----:B------:R-:W-:Y:S01]  /*3b40*/  PLOP3.LUT P2, PT, PT, PT, PT, 0x80, 0x8 ;  /* 0x000000000008781c */ /* 0x000fe20003f4f070 */
[----:B------:R-:W-:Y:S02]  /*3b50*/  UIADD3 UR4, UPT, UPT, UR5, 0x1, URZ ;  /* 0x0000000105047890 */ /* 0x000fe4000fffe0ff */
[----:B------:R-:W-:Y:S02]  /*3b60*/  UIADD3 UR40, UPT, UPT, UR7, 0x10, URZ ;  /* 0x0000001007287890 */ /* 0x000fe4000fffe0ff */
[----:B------:R-:W-:Y:S01]  /*3b70*/  UISETP.NE.AND UP1, UPT, UR4, 0x2, UPT ;  /* 0x000000020400788c */ /* 0x000fe2000bf25270 */
[----:B------:R-:W-:Y:S01]  /*3b80*/  PLOP3.LUT P0, PT, PT, PT, UP0, 0x80, 0x8 ;  /* 0x000000000008781c */ /* 0x000fe20003f0f008 */
[----:B------:R-:W-:Y:S02]  /*3b90*/  UIADD3 UR37, UPT, UPT, UR37, 0x1, URZ ;  /* 0x0000000125257890 */ /* 0x000fe4000fffe0ff */
[----:B------:R-:W-:Y:S02]  /*3ba0*/  USEL UR6, URZ, 0x1, UP1 ;  /* 0x00000001ff067887 */ /* 0x000fe40008800000 */
[----:B------:R-:W-:Y:S02]  /*3bb0*/  USEL UR38, UR4, URZ, UP1 ;  /* 0x000000ff04267287 */ /* 0x000fe40008800000 */
[----:B------:R-:W-:Y:S02]  /*3bc0*/  UIADD3 UR39, UPT, UPT, UR39, -0x1, URZ ;  /* 0xffffffff27277890 */ /* 0x000fe4000fffe0ff */
[----:B------:R-:W-:Y:S01]  /*3bd0*/  @UP0 ULEA UR4, UR38, UR41, 0x3 ;  /* 0x0000002926040291 */ /* 0x000fe2000f8e18ff */
[----:B------:R-:W-:Y:S01]  /*3be0*/  LOP3.LUT R2, R2, UR6, RZ, 0x3c, !PT ;  /* 0x0000000602027c12 */ /* 0x000fe2000f8e3cff */
[----:B------:R-:W-:Y:S02]  /*3bf0*/  ULEA UR6, UR5, UR45, 0xb ;  /* 0x0000002d05067291 */ /* 0x000fe4000f8e58ff */
[----:B------:R-:W-:Y:S01]  /*3c00*/  UISETP.NE.AND UP0, UPT, UR37, UR42, UPT ;  /* 0x0000002a2500728c */ /* 0x000fe2000bf05270 */
[----:B-1----:R-:W-:Y:S01]  /*3c10*/  @P0 SHF.L.U32 R0, R2, 0x1f, RZ ;  /* 0x0000001f02000819 */ /* 0x002fe200000006ff */
[----:B------:R-:W-:Y:S02]  /*3c20*/  UIADD3 UR34, UPT, UPT, UR6, 0x2, URZ ;  /* 0x0000000206227890 */ /* 0x000fe4000fffe0ff */
[----:B------:R-:W-:Y:S01]  /*3c30*/  UIADD3 UR30, UPT, UPT, UR6, 0x4, URZ ;  /* 0x00000004061e7890 */ /* 0x000fe2000fffe0ff */
[----:B------:R2:W3:Y:S01]  /*3c40*/  @P0 SYNCS.PHASECHK.TRANS64.TRYWAIT P2, [UR4], R0 ;  /* 0x00000000ff0005a7 */ /* 0x0004e20008041104 */
[----:B------:R-:W-:Y:S02]  /*3c50*/  ULEA UR4, UR5, UR44, 0xb ;  /* 0x0000002c05047291 */ /* 0x000fe4000f8e58ff */
[----:B------:R-:W-:Y:S02]  /*3c60*/  UIADD3 UR26, UPT, UPT, UR6, 0x6, URZ ;  /* 0x00000006061a7890 */ /* 0x000fe4000fffe0ff */
        /* <DEDUP_REMOVED lines=10> */
[----:B------:R-:W-:Y:S01]  /*3d10*/  UIADD3 UR8, UPT, UPT, UR4, 0x406, URZ ;  /* 0x0000040604087890 */ /* 0x000fe2000fffe0ff */
[----:B------:R-:W-:Y:S01]  /*3d20*/  UMOV UR7, 0x40004040 ;  /* 0x4000404000077882 */ /* 0x000fe20000000000 */
[----:B------:R-:W-:Y:S01]  /*3d30*/  UMOV UR5, 0x40004040 ;  /* 0x4000404000057882 */ /* 0x000fe20000000000 */
[----:B------:R-:W-:Y:S01]  /*3d40*/  UMOV UR35, 0x40004040 ;  /* 0x4000404000237882 */ /* 0x000fe20000000000 */
[----:B------:R1:W-:Y:S01]  /*3d50*/  UTCHMMA.2CTA gdesc[UR4], gdesc[UR6], tmem[UR36], tmem[UR62], idesc[UR63], UP2 ;  /* 0x00ff3e06040075ea */ /* 0x0003e20009200024 */
[----:B------:R-:W-:Y:S01]  /*3d60*/  UPLOP3.LUT UP2, UPT, UPT, UPT, UPT, 0x80, 0x8 ;  /* 0x000000000008789c */ /* 0x000fe20003f4f070 */
[----:B------:R-:W-:Y:S01]  /*3d70*/  UMOV UR33, 0x40004040 ;  /* 0x4000404000217882 */ /* 0x000fe20000000000 */
[----:B------:R-:W-:Y:S01]  /*3d80*/  UMOV UR31, 0x40004040 ;  /* 0x40004040001f7882 */ /* 0x000fe20000000000 */
[----:B------:R2:W-:Y:S01]  /*3d90*/  UTCHMMA.2CTA gdesc[UR32], gdesc[UR34], tmem[UR36], tmem[UR60], idesc[UR61], UPT ;  /* 0x00ff3c22200075ea */ /* 0x0005e2000ba00024 */
        /* <DEDUP_REMOVED lines=14> */
[----:B------:R-:W-:Y:S01]  /*3e80*/  UMOV UR9, 0x40004040 ;  /* 0x4000404000097882 */ /* 0x000fe20000000000 */
[----:B------:R2:W-:Y:S01]  /*3e90*/  UTCHMMA.2CTA gdesc[UR12], gdesc[UR14], tmem[UR36], tmem[UR50], idesc[UR51], UPT ;  /* 0x00ff320e0c0075ea */ /* 0x0005e2000ba00024 */
[----:B------:R2:W-:Y:S01]  /*3ea0*/  UTCHMMA.2CTA gdesc[UR8], gdesc[UR10], tmem[UR36], tmem[UR48], idesc[UR49], UPT ;  /* 0x00ff300a080075ea */ /* 0x0005e2000ba00024 */
[----:B------:R2:W-:Y:S01]  /*3eb0*/  UTCBAR.2CTA.MULTICAST [UR40], URZ, UR43 ;  /* 0x000000ff280073e9 */ /* 0x0005e2000820082b */
[----:B-1----:R-:W-:Y:S01]  /*3ec0*/  UMOV UR5, UR38 ;  /* 0x0000002600057c82 */ /* 0x002fe20008000000 */
[----:B------:R-:W-:Y:S05]  /*3ed0*/  BRA.U UP0, `(.L_x_73) ;  /* 0xfffffffd00007547 */ /* 0x000fea000b83ffff */
.L_x_70:
[----:B------:R-:W-:Y:S01]  /*3ee0*/  UIADD3 UR4, UPT, UPT, UR46, 0x90, URZ ;  /* 0x000000902e047890 */ /* 0x000fe2000fffe0ff */
[----:B------:R-:W-:-:S08]  /*3ef0*/  UMOV UR37, UR42 ;  /* 0x0000002a00257c82 */ /* 0x000fd00008000000 */
[----:B------:R4:W-:Y:S01]  /*3f00*/  UTCBAR.2CTA.MULTICAST [UR4], URZ, UR65 ;  /* 0x000000ff040073e9 */ /* 0x0009e20008200841 */
[----:B------:R-:W-:Y:S02]  /*3f10*/  NOP ;  /* 0x0000000000007918 */ /* 0x000fe40000000000 */
.L_x_68:
[----:B----4-:R-:W-:Y:S01]  /*3f20*/  UIADD3 UR4, UPT, UPT, UR47, 0x1, URZ ;  /* 0x000000012f047890 */ /* 0x010fe2000fffe0ff */
[----:B------:R-:W-:-:S03]  /*3f30*/  ISETP.NE.AND P0, PT, R8, 0x2, PT ;  /* 0x000000020800780c */ /* 0x000fc60003f05270 */
[----:B------:R-:W-:Y:S01]  /*3f40*/  UISETP.NE.AND UP0, UPT, UR4, 0x2, UPT ;  /* 0x000000020400788c */ /* 0x000fe2000bf05270 */
[----:B-12---:R-:W-:Y:S02]  /*3f50*/  SEL R0, RZ, 0x1, P0 ;  /* 0x00000001ff007807 */ /* 0x006fe40000000000 */
[----:B------:R-:W-:Y:S01]  /*3f60*/  SEL R8, R8, RZ, P0 ;  /* 0x000000ff08087207 */ /* 0x000fe20000000000 */
[----:B------:R-:W-:Y:S01]  /*3f70*/  USEL UR5, URZ, 0x1, UP0 ;  /* 0x00000001ff057887 */ /* 0x000fe20008000000 */
[----:B------:R-:W-:Y:S01]  /*3f80*/  LOP3.LUT R3, R3, R0, RZ, 0x3c, !PT ;  /* 0x0000000003037212 */ /* 0x000fe200078e3cff */
[----:B------:R-:W-:-:S04]  /*3f90*/  USEL UR47, UR4, URZ, UP0 ;  /* 0x000000ff042f7287 */ /* 0x000fc80008000000 */
[----:B------:R-:W-:Y:S01]  /*3fa0*/  LOP3.LUT R9, R9, UR5, RZ, 0x3c, !PT ;  /* 0x0000000509097c12 */ /* 0x000fe2000f8e3cff */
[----:B------:R-:W-:Y:S07]  /*3fb0*/  @P1 BRA `(.L_x_74) ;  /* 0xfffffff800381947 */ /* 0x000fee000383ffff */
[----:B------:R-:W1:Y:S01]  /*3fc0*/  S2UR UR8, SR_CgaCtaId ;  /* 0x00000000000879c3 */ /* 0x000e620000008800 */
[----:B------:R-:W-:Y:S01]  /*3fd0*/  ELECT P0, URZ, PT ;  /* 0x0000000000ff782f */ /* 0x000fe20003800000 */
[----:B------:R-:W-:Y:S01]  /*3fe0*/  HFMA2 R0, -RZ, RZ, 0, 5.9604644775390625e-08 ;  /* 0x00000001ff007431 */ /* 0x000fe200000001ff */
[----:B------:R-:W-:-:S05]  /*3ff0*/  UMOV UR4, 0x40 ;  /* 0x0000004000047882 */ /* 0x000fca0000000000 */
[----:B------:R-:W-:Y:S01]  /*4000*/  UVIRTCOUNT.DEALLOC.SMPOOL 0x80 ;  /* 0x000000800000784c */ /* 0x000fe20000000000 */
[----:B------:R-:W-:Y:S02]  /*4010*/  UISETP.NE.AND UP0, UPT, UR68, URZ, UPT ;  /* 0x000000ff4400728c */ /* 0x000fe4000bf05270 */
[----:B-1----:R-:W-:-:S09]  /*4020*/  ULEA UR8, UR8, UR4, 0x18 ;  /* 0x0000000408087291 */ /* 0x002fd2000f8ec0ff */
[----:B------:R1:W-:Y:S01]  /*4030*/  @P0 STS.U8 [UR8+0x1c], R0 ;  /* 0x00001c00ff000988 */ /* 0x0003e20008000008 */
[----:B------:R-:W-:Y:S05]  /*4040*/  BRA.U UP0, `(.L_x_75) ;  /* 0x0000000100587547 */ /* 0x000fea000b800000 */
[----:B------:R-:W-:Y:S01]  /*4050*/  UIADD3 UR5, UPT, UPT, UR41, 0xa0, URZ ;  /* 0x000000a029057890 */ /* 0x000fe2000fffe0ff */
[----:B------:R-:W-:-:S03]  /*4060*/  SHF.L.U32 R3, R9, 0x1f, RZ ;  /* 0x0000001f09037819 */ /* 0x000fc600000006ff */
[----:B------:R-:W-:-:S09]  /*4070*/  ULEA UR4, UR47, UR5, 0x3 ;  /* 0x000000052f047291 */ /* 0x000fd2000f8e18ff */
[----:B------:R-:W2:Y:S02]  /*4080*/  SYNCS.PHASECHK.TRANS64.TRYWAIT P0, [UR4], R3 ;  /* 0x00000003ff0075a7 */ /* 0x000ea40008001104 */
[----:B--2---:R-:W-:Y:S05]  /*4090*/  @!P0 BRA `(.L_x_76) ;  /* 0x000000a800348947 */ /* 0x004fea0003800000 */
.L_x_202:
[----:B------:R-:W-:-:S04]  /*40a0*/  UIADD3 UR4, UPT, UPT, UR47, 0x1, URZ ;  /* 0x000000012f047890 */ /* 0x000fc8000fffe0ff */
[----:B------:R-:W-:-:S04]  /*40b0*/  UISETP.NE.AND UP1, UPT, UR4, 0x2, UPT ;  /* 0x000000020400788c */ /* 0x000fc8000bf25270 */
[----:B------:R-:W-:Y:S02]  /*40c0*/  USEL UR6, URZ, 0x1, UP1 ;  /* 0x00000001ff067887 */ /* 0x000fe40008800000 */
[----:B------:R-:W-:-:S04]  /*40d0*/  USEL UR4, UR4, URZ, UP1 ;  /* 0x000000ff04047287 */ /* 0x000fc80008800000 */
[----:B------:R-:W-:Y:S01]  /*40e0*/  ULEA UR4, UR4, UR5, 0x3 ;  /* 0x0000000504047291 */ /* 0x000fe2000f8e18ff */
[----:B-1----:R-:W-:-:S04]  /*40f0*/  LOP3.LUT R3, R9, UR6, RZ, 0x3c, !PT ;  /* 0x0000000609037c12 */ /* 0x002fc8000f8e3cff */
[----:B------:R-:W-:Y:S01]  /*4100*/  SHF.L.U32 R3, R3, 0x1f, RZ ;  /* 0x0000001f03037819 */ /* 0x000fe200000006ff */
[----:B------:R-:W-:-:S04]  /*4110*/  IMAD.U32 R0, RZ, RZ, UR4 ;  /* 0x00000004ff007e24 */ /* 0x000fc8000f8e00ff */
[----:B------:R1:W2:Y:S03]  /*4120*/  SYNCS.PHASECHK.TRANS64.TRYWAIT P0, [R0+URZ], R3 ;  /* 0x00000003000075a7 */ /* 0x0002a600080011ff */
[----:B--2---:R-:W-:Y:S05]  /*4130*/  @!P0 NANOSLEEP.SYNCS 0x989680 ;  /* 0x009896800000895d */ /* 0x004fea0003900000 */
[----:B------:R-:W2:Y:S02]  /*4140*/  @!P0 SYNCS.PHASECHK.TRANS64 P0, [R0+URZ], R3 ;  /* 0x00000003000085a7 */ /* 0x000ea400080010ff */
[----:B--2---:R-:W-:Y:S05]  /*4150*/  @P0 BRA `(.L_x_77) ;  /* 0x0000000000200947 */ /* 0x004fea0003800000 */
.L_x_78:
[----:B--2---:R2:W4:Y:S02]  /*4160*/  SYNCS.PHASECHK.TRANS64.TRYWAIT P0, [R0+URZ], R3 ;  /* 0x00000003000075a7 */ /* 0x00452400080011ff */
[----:B----4-:R-:W-:Y:S05]  /*4170*/  @!P0 NANOSLEEP.SYNCS 0x989680 ;  /* 0x009896800000895d */ /* 0x010fea0003900000 */
[----:B------:R-:W4:Y:S02]  /*4180*/  @!P0 SYNCS.PHASECHK.TRANS64 P0, [R0+URZ], R3 ;  /* 0x00000003000085a7 */ /* 0x000f2400080010ff */
[----:B----4-:R-:W-:Y:S05]  /*4190*/  @!P0 BRA `(.L_x_78) ;  /* 0xfffffffc00f08947 */ /* 0x010fea000383ffff */
[----:B------:R-:W-:Y:S05]  /*41a0*/  BRA `(.L_x_77) ;  /* 0x00000000000c7947 */ /* 0x000fea0003800000 */
.L_x_75:
[----:B------:R-:W-:-:S04]  /*41b0*/  UIADD3 UR4, UPT, UPT, UR41, 0xd0, URZ ;  /* 0x000000d029047890 */ /* 0x000fc8000fffe0ff */
[----:B------:R-:W-:-:S09]  /*41c0*/  UPRMT UR4, UR69, 0x654, UR4 ;  /* 0x0000065445047896 */ /* 0x000fd20008000004 */
[----:B------:R-:W-:Y:S03]  /*41d0*/  SYNCS.ARRIVE.TRANS64.RED.A1T0 RZ, [UR4], RZ ;  /* 0x000000ffffff79a7 */ /* 0x000fe60008100404 */
.L_x_77:
[----:B-12---:R-:W-:Y:S01]  /*41e0*/  SHF.L.U32 R3, RZ, 0x1f, RZ ;  /* 0x0000001fff037819 */ /* 0x006fe200000006ff */
[----:B------:R-:W-:Y:S01]  /*41f0*/  UIADD3 UR4, UPT, UPT, UR41, 0xd0, URZ ;  /* 0x000000d029047890 */ /* 0x000fe2000fffe0ff */
[----:B------:R-:W-:Y:S02]  /*4200*/  PLOP3.LUT P0, PT, PT, PT, UP0, 0x80, 0x8 ;  /* 0x000000000008781c */ /* 0x000fe40003f0f008 */
[----:B------:R-:W1:Y:S02]  /*4210*/  SYNCS.PHASECHK.TRANS64.TRYWAIT P1, [UR41+0xd0], R3 ;  /* 0x0000d003ff0075a7 */ /* 0x000e640008021129 */
[----:B-1----:R-:W-:Y:S09]  /*4220*/  @!P1 BRA `(.L_x_79) ;  /* 0x000000a400e89947 */ /* 0x002ff20003800000 */
.L_x_204:
[----:B------:R-:W-:Y:S01]  /*4230*/  @!UP0 UPRMT UR4, UR69, 0x654, UR4 ;  /* 0x0000065445048896 */ /* 0x000fe20008000004 */
[----:B------:R-:W-:Y:S01]  /*4240*/  UMOV UR5, 0xffff ;  /* 0x0000ffff00057882 */ /* 0x000fe20000000000 */
[----:B------:R-:W-:-:S07]  /*4250*/  UMOV UR6, 0x1 ;  /* 0x0000000100067882 */ /* 0x000fce0000000000 */
[----:B------:R-:W-:Y:S01]  /*4260*/  @!P0 SYNCS.ARRIVE.TRANS64.RED.A1T0 RZ, [UR4], RZ ;  /* 0x000000ffffff89a7 */ /* 0x000fe20008100404 */
[----:B------:R-:W-:Y:S01]  /*4270*/  NOP ;  /* 0x0000000000007918 */ /* 0x000fe20000000000 */
[----:B-1----:R-:W1:Y:S01]  /*4280*/  LDS R0, [UR8+0x14] ;  /* 0x00001408ff007984 */ /* 0x002e620008000800 */
[----:B------:R-:W-:-:S04]  /*4290*/  ULOP3.LUT UR4, UR67, 0xffff, URZ, 0xc0, !UPT ;  /* 0x0000ffff43047892 */ /* 0x000fc8000f8ec0ff */
[----:B------:R-:W-:-:S04]  /*42a0*/  USHF.R.U32.HI UR4, URZ, 0x5, UR4 ;  /* 0x00000005ff047899 */ /* 0x000fc80008011604 */
[----:B------:R-:W-:Y:S02]  /*42b0*/  USHF.L.U32 UR5, UR5, UR4, URZ ;  /* 0x0000000405057299 */ /* 0x000fe400080006ff */
[----:B------:R-:W-:-:S04]  /*42c0*/  USHF.L.U32 UR4, UR6, UR4, URZ ;  /* 0x0000000406047299 */ /* 0x000fc800080006ff */
[----:B-1----:R-:W-:-:S04]  /*42d0*/  LOP3.LUT R0, R0, UR5, RZ, 0xc0, !PT ;  /* 0x0000000500007c12 */ /* 0x002fc8000f8ec0ff */
[----:B------:R-:W-:-:S13]  /*42e0*/  ISETP.NE.AND P0, PT, R0, UR5, PT ;  /* 0x0000000500007c0c */ /* 0x000fda000bf05270 */
[----:B------:R-:W-:Y:S05]  /*42f0*/  @P0 BRA `(.L_x_80) ;  /* 0x0000000000580947 */ /* 0x000fea0003800000 */
[----:B------:R-:W1:Y:S02]  /*4300*/  LDS R0, [UR8+0x18] ;  /* 0x00001808ff007984 */ /* 0x000e640008000800 */
[----:B-1----:R-:W-:-:S04]  /*4310*/  LOP3.LUT R0, R0, UR4, RZ, 0xc0, !PT ;  /* 0x0000000400007c12 */ /* 0x002fc8000f8ec0ff */
[----:B------:R-:W-:-:S13]  /*4320*/  ISETP.NE.AND P0, PT, R0, UR4, PT ;  /* 0x0000000400007c0c */ /* 0x000fda000bf05270 */
[----:B------:R-:W-:Y:S05]  /*4330*/  @P0 BRA `(.L_x_81) ;  /* 0x00000000003c0947 */ /* 0x000fea0003800000 */
[----:B------:R-:W1:Y:S01]  /*4340*/  S2R R2, SR_LANEID ;  /* 0x0000000000027919 */ /* 0x000e620000000000 */
[----:B------:R-:W-:Y:S01]  /*4350*/  ULOP3.LUT UR5, URZ, UR5, URZ, 0x33, !UPT ;  /* 0x00000005ff057292 */ /* 0x000fe2000f8e33ff */
[----:B------:R-:W-:Y:S01]  /*4360*/  LOP3.LUT R4, RZ, UR4, RZ, 0x33, !PT ;  /* 0x00000004ff047c12 */ /* 0x000fe2000f8e33ff */
[----:B------:R-:W-:Y:S02]  /*4370*/  VOTEU.ANY UR4, UPT, PT ;  /* 0x0000000000047886 */ /* 0x000fe400038e0100 */
[----:B------:R-:W-:Y:S01]  /*4380*/  UFLO.U32 UR4, UR4 ;  /* 0x00000004000472bd */ /* 0x000fe200080e0000 */
[----:B------:R-:W2:Y:S01]  /*4390*/  REDUX UR6, R4 ;  /* 0x00000000040673c4 */ /* 0x000ea20000000000 */
[----:B------:R-:W-:-:S06]  /*43a0*/  IMAD.U32 R0, RZ, RZ, UR5 ;  /* 0x00000005ff007e24 */ /* 0x000fcc000f8e00ff */
[----:B------:R4:W-:Y:S01]  /*43b0*/  UTCATOMSWS.AND URZ, UR5 ;  /* 0x0000000500ff79e3 */ /* 0x0009e20008000000 */
[----:B------:R-:W3:Y:S01]  /*43c0*/  REDUX UR7, R0 ;  /* 0x00000000000773c4 */ /* 0x000ee20000000000 */
[----:B-1----:R-:W-:Y:S01]  /*43d0*/  ISETP.EQ.U32.AND P0, PT, R2, UR4, PT ;  /* 0x0000000402007c0c */ /* 0x002fe2000bf02070 */
[----:B--2---:R-:W-:Y:S01]  /*43e0*/  IMAD.U32 R2, RZ, RZ, UR6 ;  /* 0x00000006ff027e24 */ /* 0x004fe2000f8e00ff */
[----:B---3--:R-:W-:-:S11]  /*43f0*/  MOV R3, UR7 ;  /* 0x0000000700037c02 */ /* 0x008fd60008000f00 */
[----:B------:R4:W-:Y:S04]  /*4400*/  @P0 ATOMS.AND RZ, [UR8+0x14], R3 ;  /* 0x00001403ffff098c */ /* 0x0009e8000a800008 */
[----:B------:R4:W-:Y:S01]  /*4410*/  @P0 ATOMS.AND RZ, [UR8+0x18], R2 ;  /* 0x00001802ffff098c */ /* 0x0009e2000a800008 */
[----:B------:R-:W-:Y:S05]  /*4420*/  BRA `(.L_x_82) ;  /* 0x0000000000147947 */ /* 0x000fea0003800000 */
.L_x_81:
[----:B------:R-:W-:Y:S02]  /*4430*/  MOV R2, 0x4450 ;  /* 0x0000445000027802 */ /* 0x000fe40000000f00 */
[----:B---3-5:R-:W-:Y:S05]  /*4440*/  CALL.REL.NOINC `($__internal_0_$__cuda_sm10x_tcgen05_guardrail_trap_col_being_dealloced_not_returned_by_alloc) ;  /* 0x000000ac00787944 */ /* 0x028fea0003c00000 */
[----:B------:R-:W-:Y:S05]  /*4450*/  BRA `(.L_x_82) ;  /* 0x0000000000087947 */ /* 0x000fea0003800000 */
.L_x_80:
[----:B------:R-:W-:Y:S02]  /*4460*/  MOV R2, 0x4480 ;  /* 0x0000448000027802 */ /* 0x000fe40000000f00 */
[----:B---3-5:R-:W-:Y:S05]  /*4470*/  CALL.REL.NOINC `($__internal_2_$__cuda_sm10x_tcgen05_guardrail_trap_unallocated_columns_being_dealloced) ;  /* 0x000000ac00847944 */ /* 0x028fea0003c00000 */
.L_x_82:
[----:B------:R-:W-:Y:S01]  /*4480*/  NOP ;  /* 0x0000000000007918 */ /* 0x000fe20000000000 */
[----:B----4-:R-:W-:Y:S05]  /*4490*/  EXIT ;  /* 0x000000000000794d */ /* 0x010fea0003800000 */
.L_x_55:
[----:B------:R-:W-:-:S09]  /*44a0*/  UISETP.NE.OR UP0, UPT, UR18, 0x3, !UP4 ;  /* 0x000000031200788c */ /* 0x000fd2000e705670 */
[----:B------:R-:W-:Y:S05]  /*44b0*/  BRA.U UP0, `(.L_x_83) ;  /* 0x0000001500fc7547 */ /* 0x000fea000b800000 */
[----:B------:R-:W2:Y:S01]  /*44c0*/  LDCU.64 UR4, c[0x0][0x888] ;  /* 0x00011100ff0477ac */ /* 0x000ea20008000a00 */
[----:B------:R-:W3:Y:S01]  /*44d0*/  LDC.64 R12, c[0x0][0x348] ;  /* 0x0000d200ff0c7b82 */ /* 0x000ee20000000a00 */
[----:B------:R-:W-:Y:S01]  /*44e0*/  HFMA2 R10, -RZ, RZ, 0, 0 ;  /* 0x00000000ff0a7431 */ /* 0x000fe200000001ff */
[----:B------:R-:W-:Y:S01]  /*44f0*/  MOV R9, RZ ;  /* 0x000000ff00097202 */ /* 0x000fe20000000f00 */
[----:B------:R-:W4:Y:S01]  /*4500*/  LDCU UR38, c[0x0][0x370] ;  /* 0x00006e00ff2677ac */ /* 0x000f220008000800 */
[----:B------:R-:W-:Y:S01]  /*4510*/  HFMA2 R3, -RZ, RZ, 0, 2 ;  /* 0x00004000ff037431 */ /* 0x000fe200000001ff */
[----:B------:R-:W4:Y:S01]  /*4520*/  LDCU.128 UR48, c[0x0][0xb10] ;  /* 0x00016200ff3077ac */ /* 0x000f220008000c00 */
[----:B------:R-:W1:Y:S01]  /*4530*/  LDCU UR37, c[0x0][0x374] ;  /* 0x00006e80ff2577ac */ /* 0x000e620008000800 */
[----:B------:R-:W1:Y:S01]  /*4540*/  LDCU.64 UR30, c[0x0][0x890] ;  /* 0x00011200ff1e77ac */ /* 0x000e620008000a00 */
[----:B--2---:R-:W-:Y:S01]  /*4550*/  UISETP.NE.U32.AND UP0, UPT, UR4, URZ, UPT ;  /* 0x000000ff0400728c */ /* 0x004fe2000bf05070 */
[----:B------:R-:W2:Y:S01]  /*4560*/  LDCU UR15, c[0x0][0xb0c] ;  /* 0x00016180ff0f77ac */ /* 0x000ea20008000800 */
[----:B------:R-:W3:Y:S01]  /*4570*/  LDCU UR47, c[0x0][0xb20] ;  /* 0x00016400ff2f77ac */ /* 0x000ee20008000800 */
[----:B------:R-:W3:Y:S01]  /*4580*/  LDCU UR4, c[0x0][0xb30] ;  /* 0x00016600ff0477ac */ /* 0x000ee20008000800 */
[----:B----4-:R-:W-:-:S02]  /*4590*/  UIMAD.WIDE.U32 UR6, UR38, UR48, URZ ;  /* 0x00000030260672a5 */ /* 0x010fc4000f8e00ff */
[----:B-1----:R-:W-:Y:S02]  /*45a0*/  UIMAD.WIDE.U32 UR8, UR37, UR51, URZ ;  /* 0x00000033250872a5 */ /* 0x002fe4000f8e00ff */
[----:B------:R-:W-:Y:S01]  /*45b0*/  UISETP.NE.AND.EX UP6, UPT, UR5, URZ, UPT, UP0 ;  /* 0x000000ff0500728c */ /* 0x000fe2000bfc5300 */
[----:B------:R-:W-:Y:S01]  /*45c0*/  UMOV UR21, 0x400 ;  /* 0x0000040000157882 */ /* 0x000fe20000000000 */
[----:B------:R-:W-:Y:S02]  /*45d0*/  UISETP.NE.AND UP0, UPT, UR45, 0x1, UPT ;  /* 0x000000012d00788c */ /* 0x000fe4000bf05270 */
[----:B------:R-:W-:Y:S02]  /*45e0*/  UISETP.NE.U32.AND UP0, UPT, UR30, URZ, UPT ;  /* 0x000000ff1e00728c */ /* 0x000fe4000bf05070 */
[----:B------:R-:W-:Y:S01]  /*45f0*/  ULEA UR21, UR52, UR21, 0x18 ;  /* 0x0000001534157291 */ /* 0x000fe2000f8ec0ff */
[----:B------:R-:W-:Y:S01]  /*4600*/  UMOV UR6, UR7 ;  /* 0x0000000700067c82 */ /* 0x000fe20008000000 */
[----:B------:R-:W-:Y:S01]  /*4610*/  UMOV UR39, UR9 ;  /* 0x0000000900277c82 */ /* 0x000fe20008000000 */
[----:B------:R-:W-:-:S02]  /*4620*/  UISETP.GE.AND UP2, UPT, UR45, 0x1, UPT ;  /* 0x000000012d00788c */ /* 0x000fc4000bf46270 */
[----:B------:R-:W-:Y:S02]  /*4630*/  UISETP.NE.AND.EX UP5, UPT, UR31, URZ, UPT, UP0 ;  /* 0x000000ff1f00728c */ /* 0x000fe4000bfa5300 */
[----:B------:R-:W-:Y:S01]  /*4640*/  UPLOP3.LUT UP3, UPT, UPT, UPT, UPT, 0x40, 0x4 ;  /* 0x000000000004789c */ /* 0x000fe20003f6e870 */
[----:B------:R-:W1:Y:S01]  /*4650*/  LDCU.64 UR22, c[0x0][0xb28] ;  /* 0x00016500ff1677ac */ /* 0x000e620008000a00 */
[----:B--2---:R-:W-:Y:S02]  /*4660*/  UISETP.NE.AND UP2, UPT, UR15, 0x1, UPT ;  /* 0x000000010f00788c */ /* 0x004fe4000bf45270 */
[----:B------:R-:W-:Y:S02]  /*4670*/  UIADD3 UR41, UPT, UPT, UR21, 0x20, URZ ;  /* 0x0000002015297890 */ /* 0x000fe4000fffe0ff */
[----:B------:R-:W-:Y:S02]  /*4680*/  UIADD3 UR33, UPT, UPT, UR21, 0x28, URZ ;  /* 0x0000002815217890 */ /* 0x000fe4000fffe0ff */
[----:B------:R-:W-:-:S02]  /*4690*/  UIADD3 UR25, UPT, UPT, UR21, 0x30, URZ ;  /* 0x0000003015197890 */ /* 0x000fc4000fffe0ff */
[----:B------:R-:W-:Y:S02]  /*46a0*/  UIADD3 UR17, UPT, UPT, UR21, 0x38, URZ ;  /* 0x0000003815117890 */ /* 0x000fe4000fffe0ff */
[----:B------:R-:W-:Y:S02]  /*46b0*/  USHF.R.U32.HI UR46, URZ, UR49, UR6 ;  /* 0x00000031ff2e7299 */ /* 0x000fe40008011606 */
[----:B---3--:R-:W-:Y:S02]  /*46c0*/  USHF.R.U32.HI UR39, URZ, UR47, UR39 ;  /* 0x0000002fff277299 */ /* 0x008fe40008011627 */
[----:B------:R-:W-:Y:S02]  /*46d0*/  UISETP.NE.AND UP0, UPT, UR50, 0x1, UPT ;  /* 0x000000013200788c */ /* 0x000fe4000bf05270 */
[----:B------:R-:W-:-:S11]  /*46e0*/  UISETP.NE.AND UP4, UPT, UR4, 0x1, UPT ;  /* 0x000000010400788c */ /* 0x000fd6000bf85270 */
.L_x_98:
[C---:B------:R-:W-:Y:S02]  /*46f0*/  LEA R8, R10.reuse, UR21, 0x3 ;  /* 0x000000150a087c11 */ /* 0x040fe4000f8e18ff */
[----:B------:R-:W-:Y:S02]  /*4700*/  SHF.L.U32 R5, R9, 0x1f, RZ ;  /* 0x0000001f09057819 */ /* 0x000fe400000006ff */
[----:B------:R-:W-:Y:S02]  /*4710*/  LEA R6, R10, UR21, 0x4 ;  /* 0x000000150a067c11 */ /* 0x000fe4000f8e20ff */
[----:B--2---:R-:W2:Y:S02]  /*4720*/  SYNCS.PHASECHK.TRANS64.TRYWAIT P0, [R8+URZ+0x70], R5 ;  /* 0x00007005080075a7 */ /* 0x004ea400080011ff */
[----:B--2---:R-:W-:Y:S05]  /*4730*/  @!P0 BRA `(.L_x_84) ;  /* 0x000000a000bc8947 */ /* 0x004fea0003800000 */
.L_x_205:
[----:B--2---:R-:W2:Y:S01]  /*4740*/  LDS.128 R4, [R6+0xe0] ;  /* 0x0000e00006047984 */ /* 0x004ea20000000c00 */
[----:B------:R-:W-:Y:S01]  /*4750*/  UISETP.GE.AND UP0, UPT, UR45, 0x1, UPT ;  /* 0x000000012d00788c */ /* 0x000fe2000bf06270 */
[----:B------:R-:W-:Y:S01]  /*4760*/  @!PT LDS RZ, [RZ] ;  /* 0x00000000fffff984 */ /* 0x000fe20000000800 */
[----:B------:R-:W-:Y:S01]  /*4770*/  @!PT LDS RZ, [RZ] ;  /* 0x00000000fffff984 */ /* 0x000fe20000000800 */
[----:B------:R-:W-:Y:S01]  /*4780*/  @!PT LDS RZ, [RZ] ;  /* 0x00000000fffff984 */ /* 0x000fe20000000800 */
[----:B------:R-:W-:Y:S01]  /*4790*/  @!PT LDS RZ, [RZ] ;  /* 0x00000000fffff984 */ /* 0x000fe20000000800 */
[----:B------:R3:W-:Y:S06]  /*47a0*/  MEMBAR.ALL.CTA ;  /* 0x0000000000007992 */ /* 0x0007ec0000008000 */
[----:B---3--:R-:W3:Y:S01]  /*47b0*/  FENCE.VIEW.ASYNC.S ;  /* 0x00000000000073c6 */ /* 0x008ee20000000000 */
[----:B--2---:R-:W-:Y:S11]  /*47c0*/  LOP3.LUT P0, RZ, R6, 0x1, RZ, 0xc0, !PT ;  /* 0x0000000106ff7812 */ /* 0x004ff6000780c0ff */
[----:B------:R-:W-:Y:S02]  /*47d0*/  @!UPT UIADD3 URZ, UPT, UPT, URZ, URZ, URZ ;  /* 0x000000fffffff290 */ /* 0x000fe4000fffe0ff */
[----:B---3--:R-:W-:Y:S01]  /*47e0*/  VOTEU.ANY UP2, P0 ;  /* 0x0000000000ff7886 */ /* 0x008fe20000040100 */
[----:B------:R-:W-:Y:S11]  /*47f0*/  PLOP3.LUT P0, PT, PT, PT, UP2, 0x80, 0x8 ;  /* 0x000000000008781c */ /* 0x000ff60003f0f028 */
[----:B------:R-:W-:Y:S02]  /*4800*/  @!UPT UIADD3 URZ, UPT, UPT, URZ, URZ, URZ ;  /* 0x000000fffffff290 */ /* 0x000fe4000fffe0ff */
[----:B------:R-:W-:Y:S02]  /*4810*/  @P0 SHF.R.U32.HI R0, RZ, 0x10, R5 ;  /* 0x00000010ff000819 */ /* 0x000fe40000011605 */
[----:B------:R-:W-:Y:S02]  /*4820*/  @P0 MOV R2, R4 ;  /* 0x0000000400020202 */ /* 0x000fe40000000f00 */
[----:B------:R-:W-:Y:S01]  /*4830*/  @P0 R2UR UR4, R0 ;  /* 0x00000000000402ca */ /* 0x000fe200000e0000 */
[----:B------:R-:W-:Y:S01]  /*4840*/  VIADD R0, R8, 0x80 ;  /* 0x0000008008007836 */ /* 0x000fe20000000000 */
[----:B------:R-:W-:Y:S02]  /*4850*/  @P0 LOP3.LUT R4, R5, 0xffff, RZ, 0xc0, !PT ;  /* 0x0000ffff05040812 */ /* 0x000fe400078ec0ff */
[----:B------:R-:W-:Y:S02]  /*4860*/  @P0 R2UR UR6, R2 ;  /* 0x00000000020602ca */ /* 0x000fe400000e0000 */
[----:B------:R-:W-:Y:S02]  /*4870*/  PRMT R0, RZ, 0x654, R0 ;  /* 0x00000654ff007816 */ /* 0x000fe40000000000 */
[----:B------:R-:W-:Y:S02]  /*4880*/  @P0 R2UR UR5, R4 ;  /* 0x00000000040502ca */ /* 0x000fe400000e0000 */
[----:B------:R2:W-:Y:S03]  /*4890*/  SYNCS.ARRIVE.TRANS64.RED.A1T0 RZ, [R0+URZ], RZ ;  /* 0x000000ff00ff79a7 */ /* 0x0005e600081004ff */
[----:B------:R-:W-:Y:S04]  /*48a0*/  @UP2 UMOV UR29, UR4 ;  /* 0x00000004001d2c82 */ /* 0x000fe80008000000 */
[----:B------:R-:W-:Y:S04]  /*48b0*/  @UP2 UMOV UR14, UR6 ;  /* 0x00000006000e2c82 */ /* 0x000fe80008000000 */
[----:B------:R-:W-:Y:S01]  /*48c0*/  @UP2 UMOV UR13, UR5 ;  /* 0x00000005000d2c82 */ /* 0x000fe20008000000 */
[----:B------:R-:W-:Y:S05]  /*48d0*/  BRA.U !UP0, `(.L_x_85) ;  /* 0x0000000108c07547 */ /* 0x000fea000b800000 */
[----:B------:R-:W-:Y:S02]  /*48e0*/  UIMAD.WIDE.U32 UR18, UR13, UR51, URZ ;  /* 0x000000330d1272a5 */ /* 0x000fe4000f8e00ff */
[----:B------:R-:W-:Y:S02]  /*48f0*/  UP2UR UR16, UPR, URZ, 0x4 ;  /* 0x00000004ff107883 */ /* 0x000fe40008000000 */
[----:B------:R-:W-:Y:S02]  /*4900*/  UISETP.NE.AND UP2, UPT, UR50, 0x1, UPT ;  /* 0x000000013200788c */ /* 0x000fe4000bf45270 */
[----:B------:R-:W-:Y:S02]  /*4910*/  UIMAD.WIDE.U32 UR26, UR14, UR48, URZ ;  /* 0x000000300e1a72a5 */ /* 0x000fe4000f8e00ff */
[----:B------:R-:W-:Y:S02]  /*4920*/  USEL UR4, UR37, UR39, !UP2 ;  /* 0x0000002725047287 */ /* 0x000fe4000d000000 */
[----:B------:R-:W-:Y:S02]  /*4930*/  UISETP.NE.AND UP0, UPT, UR15, 0x1, UPT ;  /* 0x000000010f00788c */ /* 0x000fe4000bf05270 */
[----:B------:R-:W-:Y:S02]  /*4940*/  UP2UR UR20, UPR, URZ, 0x2 ;  /* 0x00000002ff147883 */ /* 0x000fe40008000000 */
[----:B------:R-:W-:Y:S02]  /*4950*/  UISETP.NE.AND UP1, UPT, UR45, 0x1, UPT ;  /* 0x000000012d00788c */ /* 0x000fe4000bf25270 */
[----:B-1----:R-:W-:Y:S02]  /*4960*/  UIMAD.WIDE.U32 UR8, UR4, UR22, URZ ;  /* 0x00000016040872a5 */ /* 0x002fe4000f8e00ff */
[----:B------:R-:W-:Y:S01]  /*4970*/  USEL UR7, UR38, UR46, !UP0 ;  /* 0x0000002e26077287 */ /* 0x000fe2000c000000 */
[----:B------:R-:W-:Y:S02]  /*4980*/  UMOV UR5, UR19 ;  /* 0x0000001300057c82 */ /* 0x000fe40008000000 */
[----:B------:R-:W-:Y:S02]  /*4990*/  USHF.R.U32.HI UR6, URZ, UR47, UR5 ;  /* 0x0000002fff067299 */ /* 0x000fe40008011605 */
[----:B------:R-:W-:Y:S02]  /*49a0*/  UIMAD.WIDE.U32 UR10, UR7, UR22, URZ ;  /* 0x00000016070a72a5 */ /* 0x000fe4000f8e00ff */
[----:B------:R-:W-:Y:S02]  /*49b0*/  USEL UR6, UR13, UR6, !UP2 ;  /* 0x000000060d067287 */ /* 0x000fe4000d000000 */
[----:B------:R-:W-:Y:S01]  /*49c0*/  UISETP.NE.AND UP2, UPT, UR16, URZ, UPT ;  /* 0x000000ff1000728c */ /* 0x000fe2000bf45270 */
[----:B------:R-:W-:Y:S02]  /*49d0*/  UMOV UR5, UR27 ;  /* 0x0000001b00057c82 */ /* 0x000fe40008000000 */
[----:B------:R-:W-:Y:S03]  /*49e0*/  USHF.R.U32.HI UR12, URZ, UR49, UR5 ;  /* 0x00000031ff0c7299 */ /* 0x000fe60008011605 */
[----:B------:R-:W-:Y:S02]  /*49f0*/  UMOV UR5, UR9 ;  /* 0x0000000900057c82 */ /* 0x000fe40008000000 */
[----:B------:R-:W-:Y:S03]  /*4a00*/  @UP1 USHF.R.U32.HI UR4, URZ, UR23, UR5 ;  /* 0x00000017ff041299 */ /* 0x000fe60008011605 */
[----:B------:R-:W-:Y:S01]  /*4a10*/  UMOV UR5, UR11 ;  /* 0x0000000b00057c82 */ /* 0x000fe20008000000 */
[----:B------:R-:W-:Y:S02]  /*4a20*/  UIMAD UR4, UR45, UR4, URZ ;  /* 0x000000042d0472a4 */ /* 0x000fe4000f8e02ff */
[----:B------:R-:W-:Y:S02]  /*4a30*/  @UP1 USHF.R.U32.HI UR7, URZ, UR23, UR5 ;  /* 0x00000017ff071299 */ /* 0x000fe40008011605 */
[----:B------:R-:W-:Y:S02]  /*4a40*/  USEL UR5, UR14, UR12, !UP0 ;  /* 0x0000000c0e057287 */ /* 0x000fe4000c000000 */
[----:B------:R-:W-:Y:S02]  /*4a50*/  UIMAD.WIDE.U32 UR10, UR6, UR22, URZ ;  /* 0x00000016060a72a5 */ /* 0x000fe4000f8e00ff */
[----:B------:R-:W-:Y:S02]  /*4a60*/  UIMAD UR8, UR45, UR7, URZ ;  /* 0x000000072d0872a4 */ /* 0x000fe4000f8e02ff */
[----:B------:R-:W-:Y:S03]  /*4a70*/  UISETP.GE.AND UP0, UPT, UR6, UR4, UPT ;  /* 0x000000040600728c */ /* 0x000fe6000bf06270 */
[----:B------:R-:W-:Y:S01]  /*4a80*/  UMOV UR4, UR11 ;  /* 0x0000000b00047c82 */ /* 0x000fe20008000000 */
[----:B------:R-:W-:Y:S02]  /*4a90*/  UISETP.GE.OR UP0, UPT, UR5, UR8, UP0 ;  /* 0x000000080500728c */ /* 0x000fe40008706670 */
[----:B------:R-:W-:Y:S02]  /*4aa0*/  USHF.R.U32.HI UR4, URZ, UR23, UR4 ;  /* 0x00000017ff047299 */ /* 0x000fe40008011604 */
[----:B------:R-:W-:Y:S02]  /*4ab0*/  UIMAD.WIDE.U32 UR8, UR5, UR22, URZ ;  /* 0x00000016050872a5 */ /* 0x000fe4000f8e00ff */
[----:B------:R-:W-:Y:S04]  /*4ac0*/  USEL UR10, UR6, UR4, !UP1 ;  /* 0x00000004060a7287 */ /* 0x000fe8000c800000 */
[----:B------:R-:W-:Y:S01]  /*4ad0*/  UIADD3 UR11, UPT, UPT, -UR10, URZ, URZ ;  /* 0x000000ff0a0b7290 */ /* 0x000fe2000fffe1ff */
[----:B------:R-:W-:Y:S02]  /*4ae0*/  @!UP0 UMOV UR4, UR9 ;  /* 0x0000000900048c82 */ /* 0x000fe40008000000 */
[----:B------:R-:W-:Y:S02]  /*4af0*/  @!UP0 USHF.R.U32.HI UR4, URZ, UR23, UR4 ;  /* 0x00000017ff048299 */ /* 0x000fe40008011604 */
[----:B------:R-:W-:Y:S02]  /*4b00*/  UIMAD UR8, UR45, UR11, UR6 ;  /* 0x0000000b2d0872a4 */ /* 0x000fe4000f8e0206 */
[----:B------:R-:W-:Y:S02]  /*4b10*/  @!UP0 USEL UR4, UR5, UR4, !UP1 ;  /* 0x0000000405048287 */ /* 0x000fe4000c800000 */
[----:B------:R-:W-:Y:S02]  /*4b20*/  UISETP.NE.AND UP1, UPT, UR20, URZ, UPT ;  /* 0x000000ff1400728c */ /* 0x000fe4000bf25270 */
[----:B------:R-:W-:Y:S02]  /*4b30*/  @!UP0 UIMAD UR7, UR7, UR8, UR4 ;  /* 0x00000008070782a4 */ /* 0x000fe4000f8e0204 */
[----:B------:R-:W-:Y:S02]  /*4b40*/  @!UP0 UIADD3 UR9, UPT, UPT, UR10, -UR4, URZ ;  /* 0x800000040a098290 */ /* 0x000fe4000fffe0ff */
[----:B------:R-:W-:Y:S02]  /*4b50*/  UIADD3 UR8, UPT, UPT, -UR6, URZ, URZ ;  /* 0x000000ff06087290 */ /* 0x000fe4000fffe1ff */
[----:B------:R-:W-:Y:S02]  /*4b60*/  UIADD3 UR4, UPT, UPT, -UR5, URZ, URZ ;  /* 0x000000ff05047290 */ /* 0x000fe4000fffe1ff */
[----:B------:R-:W-:Y:S03]  /*4b70*/  @!UP0 UIMAD UR6, UR9, UR45, UR5 ;  /* 0x0000002d090682a4 */ /* 0x000fe6000f8e0205 */
[----:B------:R-:W-:Y:S01]  /*4b80*/  @!UP0 UMOV UR5, UR7 ;  /* 0x0000000700058c82 */ /* 0x000fe20008000000 */
[----:B------:R-:W-:Y:S02]  /*4b90*/  UIMAD UR7, UR15, UR4, UR14 ;  /* 0x000000040f0772a4 */ /* 0x000fe4000f8e020e */
[----:B------:R-:W-:Y:S02]  /*4ba0*/  UIMAD UR4, UR50, UR8, UR13 ;  /* 0x00000008320472a4 */ /* 0x000fe4000f8e020d */
[----:B------:R-:W-:Y:S02]  /*4bb0*/  UIMAD UR14, UR5, UR15, UR7 ;  /* 0x0000000f050e72a4 */ /* 0x000fe4000f8e0207 */
[----:B------:R-:W-:Y:S11]  /*4bc0*/  UIMAD UR13, UR6, UR50, UR4 ;  /* 0x00000032060d72a4 */ /* 0x000ff6000f8e0204 */
[----:B------:R-:W-:Y:S01]  /*4bd0*/  @!UPT UIADD3 URZ, UPT, UPT, URZ, URZ, URZ ;  /* 0x000000fffffff290 */ /* 0x000fe2000fffe0ff */
.L_x_85:
[----:B------:R-:W3:Y:S01]  /*4be0*/  @!UP4 LDCU.128 UR8, c[0x0][0xb10] ;  /* 0x00016200ff08c7ac */ /* 0x000ee20008000c00 */
[----:B------:R-:W-:Y:S01]  /*4bf0*/  IMAD.MOV.U32 R5, RZ, RZ, 0x1 ;  /* 0x00000001ff057424 */ /* 0x000fe200078e00ff */
[----:B------:R-:W-:Y:S04]  /*4c00*/  ISETP.NE.U32.AND P0, PT, RZ, UR30, PT ;  /* 0x0000001eff007c0c */ /* 0x000fe8000bf05070 */
[----:B------:R-:W-:Y:S01]  /*4c10*/  ISETP.NE.AND.EX P0, PT, RZ, UR31, PT, P0 ;  /* 0x0000001fff007c0c */ /* 0x000fe2000bf05300 */
[----:B------:R-:W4:Y:S01]  /*4c20*/  @!UP4 LDCU UR5, c[0x0][0xb0c] ;  /* 0x00016180ff05c7ac */ /* 0x000f220008000800 */
[----:B------:R-:W-:Y:S01]  /*4c30*/  SHF.L.U32 R5, R5, 0x1f, RZ ;  /* 0x0000001f05057819 */ /* 0x000fe200000006ff */
[----:B------:R-:W-:Y:S02]  /*4c40*/  USHF.L.U32 UR43, UR24, 0x7, URZ ;  /* 0x00000007182b7899 */ /* 0x000fe400080006ff */
[----:B------:R-:W-:Y:S02]  /*4c50*/  USHF.L.U32 UR42, UR28, 0x8, URZ ;  /* 0x000000081c2a7899 */ /* 0x000fe400080006ff */
[----:B---3--:R-:W-:Y:S07]  /*4c60*/  UIMAD.WIDE.U32 UR6, UR14, UR8, URZ ;  /* 0x000000080e0672a5 */ /* 0x008fee000f8e00ff */
[----:B------:R-:W-:Y:S01]  /*4c70*/  @!UP4 UMOV UR4, UR7 ;  /* 0x000000070004cc82 */ /* 0x000fe20008000000 */
[----:B----4-:R-:W-:Y:S02]  /*4c80*/  @!UP4 UISETP.NE.AND UP0, UPT, UR5, 0x1, UPT ;  /* 0x000000010500c88c */ /* 0x010fe4000bf05270 */
[----:B------:R-:W-:Y:S02]  /*4c90*/  @!UP4 USHF.R.U32.HI UR4, URZ, UR9, UR4 ;  /* 0x00000009ff04c299 */ /* 0x000fe40008011604 */
[----:B------:R-:W-:Y:S02]  /*4ca0*/  UIMAD.WIDE.U32 UR6, UR13, UR11, URZ ;  /* 0x0000000b0d0672a5 */ /* 0x000fe4000f8e00ff */
[----:B------:R-:W-:Y:S02]  /*4cb0*/  @!UP4 USEL UR8, UR14, UR4, !UP0 ;  /* 0x000000040e08c287 */ /* 0x000fe4000c000000 */
[----:B------:R-:W-:Y:S03]  /*4cc0*/  @!UP4 UISETP.NE.AND UP0, UPT, UR10, 0x1, UPT ;  /* 0x000000010a00c88c */ /* 0x000fe6000bf05270 */
[----:B------:R-:W-:Y:S02]  /*4cd0*/  @!UP4 UMOV UR6, UR7 ;  /* 0x000000070006cc82 */ /* 0x000fe40008000000 */
[----:B------:R-:W3:Y:S02]  /*4ce0*/  @!UP4 LDCU UR4, c[0x0][0xb20] ;  /* 0x00016400ff04c7ac */ /* 0x000ee40008000800 */
[----:B---3--:R-:W-:Y:S04]  /*4cf0*/  @!UP4 USHF.R.U32.HI UR6, URZ, UR4, UR6 ;  /* 0x00000004ff06c299 */ /* 0x008fe80008011606 */
[----:B------:R-:W-:Y:S04]  /*4d00*/  @!UP4 USEL UR6, UR13, UR6, !UP0 ;  /* 0x000000060d06c287 */ /* 0x000fe8000c000000 */
[----:B------:R-:W-:Y:S02]  /*4d10*/  @!UP4 UIADD3 UR4, UPT, UPT, -UR8, UR6, URZ ;  /* 0x000000060804c290 */ /* 0x000fe4000fffe1ff */
[----:B------:R-:W-:Y:S02]  /*4d20*/  @!UP4 UIADD3 UR6, UPT, UPT, UR8, -UR6, URZ ;  /* 0x800000060806c290 */ /* 0x000fe4000fffe0ff */
[----:B------:R-:W-:Y:S02]  /*4d30*/  @!UP4 UIMAD UR14, UR4, UR5, UR14 ;  /* 0x00000005040ec2a4 */ /* 0x000fe4000f8e020e */
[----:B------:R-:W-:Y:S01]  /*4d40*/  @!UP4 UIMAD UR13, UR6, UR10, UR13 ;  /* 0x0000000a060dc2a4 */ /* 0x000fe2000f8e020d */
[----:B------:R-:W-:Y:S11]  /*4d50*/  BRA.U UP3, `(.L_x_86) ;  /* 0x0000000103107547 */ /* 0x000ff6000b800000 */
[----:B--2---:R-:W-:Y:S04]  /*4d60*/  MOV R0, UR53 ;  /* 0x0000003500007c02 */ /* 0x004fe80008000f00 */
[----:B------:R-:W-:Y:S04]  /*4d70*/  SHF.L.U32 R7, R0, 0x1f, RZ ;  /* 0x0000001f00077819 */ /* 0x000fe800000006ff */
[----:B------:R-:W2:Y:S02]  /*4d80*/  SYNCS.PHASECHK.TRANS64.TRYWAIT P1, [UR21+0x68], R7 ;  /* 0x00006807ff0075a7 */ /* 0x000ea40008021115 */
[----:B--2---:R-:W-:Y:S05]  /*4d90*/  @!P1 BRA `(.L_x_87) ;  /* 0x0000009c00389947 */ /* 0x004fea0003800000 */
.L_x_86:
[----:B------:R-:W-:Y:S05]  /*4da0*/  BRA.U !UP5, `(.L_x_88) ;  /* 0x000000010d387547 */ /* 0x000fea000b800000 */
[----:B------:R-:W-:Y:S01]  /*4db0*/  UPLOP3.LUT UP1, UPT, UPT, UPT, UP6, 0x80, 0x8 ;  /* 0x000000000008789c */ /* 0x000fe20003f2f060 */
[----:B--2---:R-:W-:Y:S01]  /*4dc0*/  HFMA2 R0, -RZ, RZ, 0, 5.9604644775390625e-08 ;  /* 0x00000001ff007431 */ /* 0x004fe200000001ff */
[----:B------:R-:W2:Y:S01]  /*4dd0*/  LDCU.64 UR8, c[0x0][0x358] ;  /* 0x00006b00ff0877ac */ /* 0x000ea20008000a00 */
[----:B------:R-:W-:Y:S03]  /*4de0*/  IMAD.MOV.U32 R90, RZ, RZ, 0x1 ;  /* 0x00000001ff5a7424 */ /* 0x000fe600078e00ff */
[----:B------:R-:W-:Y:S05]  /*4df0*/  PLOP3.LUT P1, PT, PT, PT, UP1, 0x80, 0x8 ;  /* 0x000000000008781c */ /* 0x000fea0003f2f018 */
[----:B------:R-:W3:Y:S01]  /*4e00*/  @UP1 LDCU.64 UR4, c[0x0][0x888] ;  /* 0x00011100ff0417ac */ /* 0x000ee20008000a00 */
[----:B------:R-:W-:Y:S07]  /*4e10*/  @UP1 UIMAD UR6, UR36, UR30, URZ ;  /* 0x0000001e240612a4 */ /* 0x000fee000f8e02ff */
[----:B------:R-:W-:Y:S01]  /*4e20*/  @!P1 PRMT R90, R0, 0x7610, R90 ;  /* 0x00007610005a9816 */ /* 0x000fe2000000005a */
[----:B---3--:R-:W-:Y:S06]  /*4e30*/  @UP1 UIMAD.WIDE UR4, UR6, 0x4, UR4 ;  /* 0x00000004060418a5 */ /* 0x008fec000f8e0204 */
[----:B------:R-:W-:Y:S01]  /*4e40*/  IMAD.U32 R6, RZ, RZ, UR4 ;  /* 0x00000004ff067e24 */ /* 0x000fe2000f8e00ff */
[----:B------:R-:W-:Y:S04]  /*4e50*/  MOV R7, UR5 ;  /* 0x0000000500077c02 */ /* 0x000fe80008000f00 */
[----:B------:R-:W3:Y:S01]  /*4e60*/  @!UP1 LDCU UR4, c[0x0][0x880] ;  /* 0x00011000ff0497ac */ /* 0x000ee20008000800 */
[----:B--2--5:R4:W5:Y:S02]  /*4e70*/  @P1 LDG.E R45, desc[UR8][R6.64] ;  /* 0x00000008062d1981 */ /* 0x024964000c1e1900 */
[----:B---34-:R-:W-:Y:S07]  /*4e80*/  @!P1 IMAD.U32 R45, RZ, RZ, UR4 ;  /* 0x00000004ff2d9e24 */ /* 0x018fee000f8e00ff */
.L_x_88:
[----:B-----5:R-:W-:Y:S01]  /*4e90*/  @!P0 FSETP.EQ.AND P2, PT, R45, RZ, PT ;  /* 0x000000ff2d00820b */ /* 0x020fe20003f42000 */
[----:B------:R-:W-:Y:S01]  /*4ea0*/  @!UPT UIADD3 URZ, UPT, UPT, URZ, URZ, URZ ;  /* 0x000000fffffff290 */ /* 0x000fe2000fffe0ff */
[----:B------:R-:W-:Y:S11]  /*4eb0*/  @!P0 BRA `(.L_x_89) ;  /* 0x0000000000148947 */ /* 0x000ff60003800000 */
[----:B------:R-:W-:Y:S02]  /*4ec0*/  LOP3.LUT P0, RZ, R90, 0xff, RZ, 0xc0, !PT ;  /* 0x000000ff5aff7812 */ /* 0x000fe4000780c0ff */
[----:B------:R-:W-:Y:S04]  /*4ed0*/  PLOP3.LUT P2, PT, PT, PT, UP1, 0x80, 0x8 ;  /* 0x000000000008781c */ /* 0x000fe80003f4f018 */
[----:B------:R-:W-:Y:S07]  /*4ee0*/  PLOP3.LUT P2, PT, P2, PT, PT, 0x8, 0x80 ;  /* 0x000000000080781c */ /* 0x000fee000174e170 */
[----:B------:R-:W-:Y:S11]  /*4ef0*/  @P0 FSETP.EQ.AND P2, PT, R45, RZ, PT ;  /* 0x000000ff2d00020b */ /* 0x000ff60003f42000 */
[----:B------:R-:W-:Y:S02]  /*4f00*/  @!UPT UIADD3 URZ, UPT, UPT, URZ, URZ, URZ ;  /* 0x000000fffffff290 */ /* 0x000fe4000fffe0ff */
.L_x_89:
[----:B------:R-:W3:Y:S01]  /*4f10*/  SYNCS.PHASECHK.TRANS64.TRYWAIT P0, [UR21+0x40], R5 ;  /* 0x00004005ff0075a7 */ /* 0x000ee20008001115 */
[----:B------:R-:W-:Y:S04]  /*4f20*/  ELECT P1, URZ, PT ;  /* 0x0000000000ff782f */ /* 0x000fe80003820000 */
[----:B------:R-:W-:Y:S01]  /*4f30*/  PLOP3.LUT P1, PT, P2, P1, PT, 0xf2, 0x2f ;  /* 0x00000000002f781c */ /* 0x000fe20001723e72 */
[----:B------:R-:W-:Y:S01]  /*4f40*/  @!UPT UIADD3 URZ, UPT, UPT, URZ, URZ, URZ ;  /* 0x000000fffffff290 */ /* 0x000fe2000fffe0ff */
[----:B---3--:R-:W-:Y:S11]  /*4f50*/  @!P0 BRA `(.L_x_90) ;  /* 0x0000009800e08947 */ /* 0x008ff60003800000 */
.L_x_208:
[----:B------:R-:W-:Y:S01]  /*4f60*/  @!P1 IADD3 R2, P0, PT, R12, 0x580, RZ ;  /* 0x000005800c029810 */ /* 0x000fe20007f1e0ff */
[----:B------:R-:W-:Y:S01]  /*4f70*/  VOTEU.ALL UP0, P1 ;  /* 0x0000000000ff7886 */ /* 0x000fe20000800000 */
[----:B------:R-:W-:Y:S01]  /*4f80*/  UMOV UR6, 0x0 ;  /* 0x0000000000067882 */ /* 0x000fe20000000000 */
[----:B------:R-:W-:Y:S01]  /*4f90*/  UMOV UR7, 0x10000000 ;  /* 0x1000000000077882 */ /* 0x000fe20000000000 */
[----:B------:R-:W-:Y:S01]  /*4fa0*/  @!P1 R2UR UR5, R2 ;  /* 0x00000000020592ca */ /* 0x000fe200000e0000 */
[----:B--2---:R-:W-:Y:S01]  /*4fb0*/  @!P1 IMAD.X R0, RZ, RZ, R13, P0 ;  /* 0x000000ffff009224 */ /* 0x004fe200000e060d */
[----:B------:R-:W-:Y:S01]  /*4fc0*/  @!UP0 UIADD3 UR40, UPT, UPT, UR21, 0x400, URZ ;  /* 0x0000040015288890 */ /* 0x000fe2000fffe0ff */
[----:B------:R-:W-:Y:S01]  /*4fd0*/  VOTEU.ALL UP0, P1 ;  /* 0x0000000000ff7886 */ /* 0x000fe20000800000 */
[----:B------:R-:W-:Y:S02]  /*4fe0*/  UMOV UR44, UR36 ;  /* 0x00000024002c7c82 */ /* 0x000fe40008000000 */
[----:B------:R-:W-:Y:S01]  /*4ff0*/  @!P1 R2UR UR4, R0 ;  /* 0x00000000000492ca */ /* 0x000fe200000e0000 */
[----:B------:R-:W-:Y:S06]  /*5000*/  @!P1 IMAD.MOV.U32 R0, RZ, RZ, 0x4000 ;  /* 0x00004000ff009424 */ /* 0x000fec00078e00ff */
[----:B------:R-:W-:Y:S06]  /*5010*/  IMAD.U32 R6, RZ, RZ, UR5 ;  /* 0x00000005ff067e24 */ /* 0x000fec000f8e00ff */
[----:B------:R-:W-:Y:S01]  /*5020*/  IMAD.U32 R7, RZ, RZ, UR4 ;  /* 0x00000004ff077e24 */ /* 0x000fe2000f8e00ff */
[----:B------:R-:W-:Y:S04]  /*5030*/  @!P1 R2UR UR4, R6 ;  /* 0x00000000060492ca */ /* 0x000fe800000e0000 */
[----:B------:R-:W-:Y:S11]  /*5040*/  @!P1 R2UR UR5, R7 ;  /* 0x00000000070592ca */ /* 0x000ff600000e0000 */
[----:B------:R-:W-:Y:S02]  /*5050*/  @!UPT UIADD3 URZ, UPT, UPT, URZ, URZ, URZ ;  /* 0x000000fffffff290 */ /* 0x000fe4000fffe0ff */
[----:B------:R2:W-:Y:S01]  /*5060*/  @!UP0 UTMALDG.3D [UR40], [UR4], desc[UR6] ;  /* 0x00000628040085b4 */ /* 0x0005e20008011000 */
[----:B------:R3:W-:Y:S01]  /*5070*/  @!P1 SYNCS.ARRIVE.TRANS64.RED.A0TR RZ, [UR21+0x20], R0 ;  /* 0x00002000ffff99a7 */ /* 0x0007e20008300415 */
[----:B--2---:R-:W-:Y:S09]  /*5080*/  UPRMT UR6, UR52, 0x654, UR41 ;  /* 0x0000065434067896 */ /* 0x004ff20008000029 */
[----:B------:R-:W-:Y:S01]  /*5090*/  SYNCS.ARRIVE.TRANS64.RED.A1T0 RZ, [UR6], RZ ;  /* 0x000000ffffff79a7 */ /* 0x000fe20008100406 */
[----:B------:R-:W2:Y:S02]  /*50a0*/  SYNCS.PHASECHK.TRANS64.TRYWAIT P0, [UR21+0x48], R5 ;  /* 0x00004805ff0075a7 */ /* 0x000ea40008001115 */
[----:B--23--:R-:W-:Y:S05]  /*50b0*/  @!P0 BRA `(.L_x_91) ;  /* 0x0000009800a08947 */ /* 0x00cfea0003800000 */
.L_x_210:
[----:B------:R-:W-:Y:S01]  /*50c0*/  @!P1 IADD3 R2, P0, PT, R12, 0x580, RZ ;  /* 0x000005800c029810 */ /* 0x000fe20007f1e0ff */
[----:B------:R-:W-:Y:S01]  /*50d0*/  VOTEU.ALL UP0, P1 ;  /* 0x0000000000ff7886 */ /* 0x000fe20000800000 */
[----:B------:R-:W-:Y:S01]  /*50e0*/  UMOV UR8, 0x0 ;  /* 0x0000000000087882 */ /* 0x000fe20000000000 */
[----:B------:R-:W-:Y:S01]  /*50f0*/  UMOV UR9, 0x10000000 ;  /* 0x1000000000097882 */ /* 0x000fe20000000000 */
[----:B------:R-:W-:Y:S01]  /*5100*/  @!P1 R2UR UR5, R2 ;  /* 0x00000000020592ca */ /* 0x000fe200000e0000 */
[----:B--2---:R-:W-:Y:S01]  /*5110*/  @!P1 IMAD.X R0, RZ, RZ, R13, P0 ;  /* 0x000000ffff009224 */ /* 0x004fe200000e060d */
[----:B------:R-:W-:Y:S02]  /*5120*/  @!UP0 UIADD3 UR34, UPT, UPT, UR42, 0x20, URZ ;  /* 0x000000202a228890 */ /* 0x000fe4000fffe0ff */
[----:B------:R-:W-:Y:S02]  /*5130*/  @!UP0 UIADD3 UR32, UPT, UPT, UR21, 0x4400, URZ ;  /* 0x0000440015208890 */ /* 0x000fe4000fffe0ff */
[----:B------:R-:W-:Y:S01]  /*5140*/  @!P1 R2UR UR4, R0 ;  /* 0x00000000000492ca */ /* 0x000fe200000e0000 */
[----:B------:R-:W-:Y:S01]  /*5150*/  VOTEU.ALL UP0, P1 ;  /* 0x0000000000ff7886 */ /* 0x000fe20000800000 */
[----:B------:R-:W-:Y:S01]  /*5160*/  @!P1 IMAD.MOV.U32 R0, RZ, RZ, 0x4000 ;  /* 0x00004000ff009424 */ /* 0x000fe200078e00ff */
[----:B------:R-:W-:Y:S01]  /*5170*/  UMOV UR35, UR43 ;  /* 0x0000002b00237c82 */ /* 0x000fe20008000000 */
[----:B------:R-:W-:Y:S03]  /*5180*/  UPRMT UR7, UR52, 0x654, UR33 ;  /* 0x0000065434077896 */ /* 0x000fe60008000021 */
[----:B------:R-:W-:Y:S06]  /*5190*/  IMAD.U32 R6, RZ, RZ, UR5 ;  /* 0x00000005ff067e24 */ /* 0x000fec000f8e00ff */
[----:B------:R-:W-:Y:S01]  /*51a0*/  IMAD.U32 R7, RZ, RZ, UR4 ;  /* 0x00000004ff077e24 */ /* 0x000fe2000f8e00ff */
[----:B------:R-:W-:Y:S04]  /*51b0*/  @!P1 R2UR UR4, R6 ;  /* 0x00000000060492ca */ /* 0x000fe800000e0000 */
[----:B------:R-:W-:Y:S11]  /*51c0*/  @!P1 R2UR UR5, R7 ;  /* 0x00000000070592ca */ /* 0x000ff600000e0000 */
[----:B------:R-:W-:Y:S02]  /*51d0*/  @!UPT UIADD3 URZ, UPT, UPT, URZ, URZ, URZ ;  /* 0x000000fffffff290 */ /* 0x000fe4000fffe0ff */
[----:B------:R2:W-:Y:S01]  /*51e0*/  @!UP0 UTMALDG.3D [UR32], [UR4], desc[UR8] ;  /* 0x00000820040085b4 */ /* 0x0005e20008011000 */
[----:B------:R2:W-:Y:S01]  /*51f0*/  @!P1 SYNCS.ARRIVE.TRANS64.RED.A0TR RZ, [UR21+0x28], R0 ;  /* 0x00002800ffff99a7 */ /* 0x0005e20008300415 */
[----:B------:R-:W-:Y:S01]  /*5200*/  SYNCS.ARRIVE.TRANS64.RED.A1T0 RZ, [UR7], RZ ;  /* 0x000000ffffff79a7 */ /* 0x000fe20008100407 */
[----:B------:R-:W3:Y:S02]  /*5210*/  SYNCS.PHASECHK.TRANS64.TRYWAIT P0, [UR21+0x50], R5 ;  /* 0x00005005ff0075a7 */ /* 0x000ee40008001115 */
[----:B--23--:R-:W-:Y:S05]  /*5220*/  @!P0 BRA `(.L_x_92) ;  /* 0x00000098005c8947 */ /* 0x00cfea0003800000 */
.L_x_212:
        /* <DEDUP_REMOVED lines=10> */
[----:B------:R-:W-:Y:S01]  /*52d0*/  UMOV UR27, UR43 ;  /* 0x0000002b001b7c82 */ /* 0x000fe20008000000 */
[----:B------:R-:W-:Y:S01]  /*52e0*/  UMOV UR28, UR36 ;  /* 0x00000024001c7c82 */ /* 0x000fe20008000000 */
[----:B------:R-:W-:Y:S03]  /*52f0*/  @!P1 IMAD.MOV.U32 R0, RZ, RZ, 0x4000 ;  /* 0x00004000ff009424 */ /* 0x000fe600078e00ff */
        /* <DEDUP_REMOVED lines=11> */
.L_x_214:
[----:B------:R-:W-:Y:S01]  /*53b0*/  @!P1 IADD3 R2, P0, PT, R12, 0x580, RZ ;  /* 0x000005800c029810 */ /* 0x000fe20007f1e0ff */
[----:B------:R-:W-:Y:S01]  /*53c0*/  VOTEU.ALL UP0, P1 ;  /* 0x0000000000ff7886 */ /* 0x000fe20000800000 */
[----:B------:R-:W-:Y:S01]  /*53d0*/  UMOV UR8, 0x0 ;  /* 0x0000000000087882 */ /* 0x000fe20000000000 */
[----:B------:R-:W-:Y:S01]  /*53e0*/  UMOV UR9, 0x10000000 ;  /* 0x1000000000097882 */ /* 0x000fe20000000000 */
[----:B------:R-:W-:Y:S01]  /*53f0*/  @!P1 R2UR UR5, R2 ;  /* 0x00000000020592ca */ /* 0x000fe200000e0000 */
[----:B--2---:R-:W-:Y:S01]  /*5400*/  @!P1 IMAD.X R0, RZ, RZ, R13, P0 ;  /* 0x000000ffff009224 */ /* 0x004fe200000e060d */
[----:B------:R-:W-:Y:S01]  /*5410*/  @!UP0 UIADD3 UR18, UPT, UPT, UR42, 0x60, URZ ;  /* 0x000000602a128890 */ /* 0x000fe2000fffe0ff */
[----:B------:R-:W-:Y:S01]  /*5420*/  SHF.L.U32 R4, RZ, 0x1f, RZ ;  /* 0x0000001fff047819 */ /* 0x000fe200000006ff */
        /* <DEDUP_REMOVED lines=17> */
.L_x_216:
[----:B------:R-:W-:Y:S01]  /*5540*/  @!P1 IADD3 R2, P0, PT, R12, 0x580, RZ ;  /* 0x000005800c029810 */ /* 0x000fe20007f1e0ff */
[----:B------:R-:W-:Y:S01]  /*5550*/  VOTEU.ALL UP0, P1 ;  /* 0x0000000000ff7886 */ /* 0x000fe20000800000 */
[----:B------:R-:W-:Y:S01]  /*5560*/  UMOV UR18, 0x0 ;  /* 0x0000000000127882 */ /* 0x000fe20000000000 */
[----:B------:R-:W-:Y:S01]  /*5570*/  UMOV UR19, 0x10000000 ;  /* 0x1000000000137882 */ /* 0x000fe20000000000 */
[----:B------:R-:W-:Y:S01]  /*5580*/  @!P1 R2UR UR5, R2 ;  /* 0x00000000020592ca */ /* 0x000fe200000e0000 */
[----:B------:R-:W-:Y:S01]  /*5590*/  @!P1 IMAD.X R0, RZ, RZ, R13, P0 ;  /* 0x000000ffff009224 */ /* 0x000fe200000e060d */
[----:B------:R-:W-:Y:S02]  /*55a0*/  @!UP0 UIADD3 UR10, UPT, UPT, UR42, 0x80, URZ ;  /* 0x000000802a0a8890 */ /* 0x000fe4000fffe0ff */
[----:B------:R-:W-:Y:S02]  /*55b0*/  @!UP0 UIADD3 UR8, UPT, UPT, UR21, 0x400, URZ ;  /* 0x0000040015088890 */ /* 0x000fe4000fffe0ff */
[----:B------:R-:W-:Y:S01]  /*55c0*/  @!P1 R2UR UR4, R0 ;  /* 0x00000000000492ca */ /* 0x000fe200000e0000 */
[----:B------:R-:W-:Y:S01]  /*55d0*/  VOTEU.ALL UP0, P1 ;  /* 0x0000000000ff7886 */ /* 0x000fe20000800000 */
[----:B------:R-:W-:Y:S01]  /*55e0*/  @!P1 IMAD.MOV.U32 R0, RZ, RZ, 0x4000 ;  /* 0x00004000ff009424 */ /* 0x000fe200078e00ff */
[----:B------:R-:W-:Y:S01]  /*55f0*/  UMOV UR9, UR41 ;  /* 0x0000002900097c82 */ /* 0x000fe20008000000 */
[----:B------:R-:W-:Y:S01]  /*5600*/  UMOV UR11, UR43 ;  /* 0x0000002b000b7c82 */ /* 0x000fe20008000000 */
[----:B------:R-:W-:Y:S02]  /*5610*/  UMOV UR12, UR36 ;  /* 0x00000024000c7c82 */ /* 0x000fe40008000000 */
[----:B------:R-:W-:Y:S06]  /*5620*/  IMAD.U32 R6, RZ, RZ, UR5 ;  /* 0x00000005ff067e24 */ /* 0x000fec000f8e00ff */
[----:B--2---:R-:W-:Y:S01]  /*5630*/  IMAD.U32 R7, RZ, RZ, UR4 ;  /* 0x00000004ff077e24 */ /* 0x004fe2000f8e00ff */
        /* <DEDUP_REMOVED lines=8> */
.L_x_218:
        /* <DEDUP_REMOVED lines=24> */
.L_x_220:
[----:B------:R-:W-:Y:S01]  /*5840*/  @!P1 IADD3 R2, P0, PT, R12, 0x580, RZ ;  /* 0x000005800c029810 */ /* 0x000fe20007f1e0ff */
[----:B------:R-:W-:Y:S01]  /*5850*/  VOTEU.ALL UP0, P1 ;  /* 0x0000000000ff7886 */ /* 0x000fe20000800000 */
[----:B------:R-:W-:Y:S01]  /*5860*/  UMOV UR6, 0x0 ;  /* 0x0000000000067882 */ /* 0x000fe20000000000 */
[----:B------:R-:W-:Y:S01]  /*5870*/  UMOV UR7, 0x10000000 ;  /* 0x1000000000077882 */ /* 0x000fe20000000000 */
[----:B------:R-:W-:Y:S01]  /*5880*/  @!P1 R2UR UR5, R2 ;  /* 0x00000000020592ca */ /* 0x000fe200000e0000 */
[----:B------:R-:W-:Y:S01]  /*5890*/  @!P1 IMAD.X R0, RZ, RZ, R13, P0 ;  /* 0x000000ffff009224 */ /* 0x000fe200000e060d */
[----:B------:R-:W-:Y:S01]  /*58a0*/  @!UP0 UIADD3 UR10, UPT, UPT, UR42, 0xc0, URZ ;  /* 0x000000c02a0a8890 */ /* 0x000fe2000fffe0ff */
[----:B------:R-:W-:Y:S01]  /*58b0*/  VIADD R10, R10, 0x1 ;  /* 0x000000010a0a7836 */ /* 0x000fe20000000000 */
        /* <DEDUP_REMOVED lines=17> */
.L_x_222:
[----:B------:R-:W-:Y:S01]  /*59d0*/  @!P1 IADD3 R2, P0, PT, R12, 0x580, RZ ;  /* 0x000005800c029810 */ /* 0x000fe20007f1e0ff */
[----:B------:R-:W-:Y:S01]  /*59e0*/  VOTEU.ALL UP0, P1 ;  /* 0x0000000000ff7886 */ /* 0x000fe20000800000 */
[----:B------:R-:W-:Y:S01]  /*59f0*/  UMOV UR6, 0x0 ;  /* 0x0000000000067882 */ /* 0x000fe20000000000 */
[----:B------:R-:W-:Y:S01]  /*5a00*/  UMOV UR7, 0x10000000 ;  /* 0x1000000000077882 */ /* 0x000fe20000000000 */
[----:B------:R-:W-:Y:S01]  /*5a10*/  @!P1 R2UR UR5, R2 ;  /* 0x00000000020592ca */ /* 0x000fe200000e0000 */
[----:B------:R-:W-:Y:S01]  /*5a20*/  @!P1 IMAD.X R0, RZ, RZ, R13, P0 ;  /* 0x000000ffff009224 */ /* 0x000fe200000e060d */
[----:B------:R-:W-:Y:S01]  /*5a30*/  @!UP0 UIADD3 UR10, UPT, UPT, UR42, 0xe0, URZ ;  /* 0x000000e02a0a8890 */ /* 0x000fe2000fffe0ff */
[----:B------:R-:W-:Y:S01]  /*5a40*/  R2UR UR19, R92 ;  /* 0x000000005c1372ca */ /* 0x000fe200000e0000 */
[----:B------:R-:W-:Y:S01]  /*5a50*/  @!UP0 UIADD3 UR8, UPT, UPT, UR21, 0xc400, URZ ;  /* 0x0000c40015088890 */ /* 0x000fe2000fffe0ff */
[----:B------:R-:W-:Y:S01]  /*5a60*/  R2UR UR18, R93 ;  /* 0x000000005d1272ca */ /* 0x000fe200000e0000 */
[----:B------:R-:W-:Y:S01]  /*5a70*/  VOTEU.ALL UP0, P1 ;  /* 0x0000000000ff7886 */ /* 0x000fe20000800000 */
[----:B------:R-:W-:Y:S01]  /*5a80*/  @!P1 R2UR UR4, R0 ;  /* 0x00000000000492ca */ /* 0x000fe200000e0000 */
[----:B------:R-:W-:Y:S01]  /*5a90*/  UMOV UR9, UR17 ;  /* 0x0000001100097c82 */ /* 0x000fe20008000000 */
[----:B------:R-:W-:Y:S01]  /*5aa0*/  UMOV UR11, UR43 ;  /* 0x0000002b000b7c82 */ /* 0x000fe20008000000 */
[----:B------:R-:W-:Y:S01]  /*5ab0*/  UMOV UR12, UR36 ;  /* 0x00000024000c7c82 */ /* 0x000fe20008000000 */
[C---:B------:R-:W-:Y:S01]  /*5ac0*/  ISETP.NE.AND P0, PT, R10.reuse, 0x2, PT ;  /* 0x000000020a00780c */ /* 0x040fe20003f05270 */
[----:B------:R-:W-:Y:S01]  /*5ad0*/  UMOV UR36, UR29 ;  /* 0x0000001d00247c82 */ /* 0x000fe20008000000 */
[----:B------:R-:W-:Y:S01]  /*5ae0*/  IMAD.U32 R6, RZ, RZ, UR5 ;  /* 0x00000005ff067e24 */ /* 0x000fe2000f8e00ff */
[----:B------:R-:W-:Y:S01]  /*5af0*/  UPLOP3.LUT UP3, UPT, UPT, UPT, UPT, 0x80, 0x8 ;  /* 0x000000000008789c */ /* 0x000fe20003f6f070 */
[----:B------:R-:W-:Y:S01]  /*5b00*/  SEL R0, RZ, 0x1, P0 ;  /* 0x00000001ff007807 */ /* 0x000fe20000000000 */
[----:B------:R-:W-:Y:S01]  /*5b10*/  UIADD3 UR28, UPT, UPT, UR13, UR19, URZ ;  /* 0x000000130d1c7290 */ /* 0x000fe2000fffe0ff */
[----:B------:R-:W-:Y:S01]  /*5b20*/  SEL R10, R10, RZ, P0 ;  /* 0x000000ff0a0a7207 */ /* 0x000fe20000000000 */
[----:B------:R-:W-:Y:S01]  /*5b30*/  UIADD3 UR24, UPT, UPT, UR14, UR18, URZ ;  /* 0x000000120e187290 */ /* 0x000fe2000fffe0ff */
[----:B------:R-:W-:Y:S01]  /*5b40*/  LOP3.LUT R9, R9, R0, RZ, 0x3c, !PT ;  /* 0x0000000009097212 */ /* 0x000fe200078e3cff */
[----:B--2---:R-:W-:Y:S01]  /*5b50*/  IMAD.U32 R7, RZ, RZ, UR4 ;  /* 0x00000004ff077e24 */ /* 0x004fe2000f8e00ff */
[----:B------:R-:W-:Y:S04]  /*5b60*/  @!P1 R2UR UR4, R6 ;  /* 0x00000000060492ca */ /* 0x000fe800000e0000 */
[----:B------:R-:W-:Y:S11]  /*5b70*/  @!P1 R2UR UR5, R7 ;  /* 0x00000000070592ca */ /* 0x000ff600000e0000 */
[----:B------:R-:W-:Y:S02]  /*5b80*/  @!UPT UIADD3 URZ, UPT, UPT, URZ, URZ, URZ ;  /* 0x000000fffffff290 */ /* 0x000fe4000fffe0ff */
[----:B------:R2:W-:Y:S01]  /*5b90*/  @!UP0 UTMALDG.3D [UR8], [UR4], desc[UR6] ;  /* 0x00000608040085b4 */ /* 0x0005e20008011000 */
[----:B------:R2:W-:Y:S01]  /*5ba0*/  @!P1 SYNCS.ARRIVE.TRANS64.RED.A0TR RZ, [UR21+0x38], R3 ;  /* 0x00003803ffff99a7 */ /* 0x0005e20008300415 */
[----:B------:R-:W-:Y:S01]  /*5bb0*/  SYNCS.ARRIVE.TRANS64.RED.A1T0 RZ, [UR16], RZ ;  /* 0x000000ffffff79a7 */ /* 0x000fe20008100410 */
[----:B------:R-:W-:Y:S05]  /*5bc0*/  BRA.U UP2, `(.L_x_98) ;  /* 0xffffffe902c87547 */ /* 0x000fea000b83ffff */
[----:B------:R-:W3:Y:S02]  /*5bd0*/  SYNCS.PHASECHK.TRANS64.TRYWAIT P0, [UR21+0x40], R5 ;  /* 0x00004005ff0075a7 */ /* 0x000ee40008001115 */
[----:B---3--:R-:W-:Y:S05]  /*5be0*/  @!P0 BRA `(.L_x_99) ;  /* 0x00000090007c8947 */ /* 0x008fea0003800000 */
.L_x_224:
[----:B------:R-:W4:Y:S02]  /*5bf0*/  SYNCS.PHASECHK.TRANS64.TRYWAIT P0, [UR21+0x48], R5 ;  /* 0x00004805ff0075a7 */ /* 0x000f240008001115 */
[----:B----4-:R-:W-:Y:S05]  /*5c00*/  @!P0 BRA `(.L_x_100) ;  /* 0x00000090008c8947 */ /* 0x010fea0003800000 */
.L_x_226:
[----:B------:R-:W4:Y:S01]  /*5c10*/  SYNCS.PHASECHK.TRANS64.TRYWAIT P0, [UR21+0x50], R5 ;  /* 0x00005005ff0075a7 */ /* 0x000f220008001115 */
[----:B---3--:R-:W-:Y:S01]  /*5c20*/  HFMA2 R0, -RZ, RZ, 0, 5.9604644775390625e-08 ;  /* 0x00000001ff007431 */ /* 0x008fe200000001ff */
[----:B----4-:R-:W-:Y:S06]  /*5c30*/  @!P0 BRA `(.L_x_101) ;  /* 0x0000009000988947 */ /* 0x010fec0003800000 */
.L_x_228:
[----:B---3--:R-:W-:Y:S02]  /*5c40*/  MOV R2, UR21 ;  /* 0x0000001500027c02 */ /* 0x008fe40008000f00 */
[----:B--2---:R-:W-:-:S07]  /*5c50*/  SHF.L.U32 R3, R0, 0x1f, RZ ;  /* 0x0000001f00037819 */ /* 0x004fce00000006ff */
.L_x_102:
[----:B--2---:R2:W3:Y:S02]  /*5c60*/  SYNCS.PHASECHK.TRANS64.TRYWAIT P0, [R2+URZ+0x58], R3 ;  /* 0x00005803020075a7 */ /* 0x0044e400080011ff */
[----:B---3--:R-:W-:Y:S05]  /*5c70*/  @!P0 NANOSLEEP.SYNCS 0x989680 ;  /* 0x009896800000895d */ /* 0x008fea0003900000 */
[----:B------:R-:W3:Y:S02]  /*5c80*/  @!P0 SYNCS.PHASECHK.TRANS64 P0, [R2+URZ+0x58], R3 ;  /* 0x00005803020085a7 */ /* 0x000ee400080010ff */
[----:B-1-3--:R-:W-:Y:S05]  /*5c90*/  @P0 EXIT ;  /* 0x000000000000094d */ /* 0x00afea0003800000 */
[----:B------:R-:W-:Y:S05]  /*5ca0*/  BRA `(.L_x_102) ;  /* 0xfffffffc00ec7947 */ /* 0x000fea000383ffff */
.L_x_83:
[----:B------:R-:W-:-:S06]  /*5cb0*/  UISETP.GE.AND UP0, UPT, UR18, 0x4, UPT ;  /* 0x000000041200788c */ /* 0x000fcc000bf06270 */
[----:B------:R-:W-:-:S13]  /*5cc0*/  PLOP3.LUT P0, PT, PT, PT, UP0, 0x80, 0x8 ;  /* 0x000000000008781c */ /* 0x000fda0003f0f008 */
[----:B-1----:R-:W-:Y:S05]  /*5cd0*/  @!P0 EXIT ;  /* 0x000000000000894d */ /* 0x002fea0003800000 */
[----:B------:R-:W-:Y:S01]  /*5ce0*/  BAR.SYNC.DEFER_BLOCKING 0x6, 0xa0 ;  /* 0x0182800000007b1d */ /* 0x000fe20000010000 */
[C---:B------:R-:W-:Y:S01]  /*5cf0*/  IMAD.SHL.U32 R3, R107.reuse, 0x20, RZ ;  /* 0x000000206b037824 */ /* 0x040fe200078e00ff */
[C---:B------:R-:W-:Y:S01]  /*5d00*/  LOP3.LUT R89, R107.reuse, 0x1, RZ, 0xc0, !PT ;  /* 0x000000016b597812 */ /* 0x040fe200078ec0ff */
[C---:B------:R-:W-:Y:S01]  /*5d10*/  IMAD.U32 R37, R107.reuse, 0x10000, RZ ;  /* 0x000100006b257824 */ /* 0x040fe200078e00ff */
[----:B------:R-:W-:Y:S01]  /*5d20*/  MOV R106, 0x2 ;  /* 0x00000002006a7802 */ /* 0x000fe20000000f00 */
[----:B------:R-:W-:Y:S01]  /*5d30*/  IMAD.SHL.U32 R88, R107, 0x4, RZ ;  /* 0x000000046b587824 */ /* 0x000fe200078e00ff */
[----:B------:R-:W-:Y:S01]  /*5d40*/  UMOV UR43, 0x400 ;  /* 0x00000400002b7882 */ /* 0x000fe20000000000 */
[----:B------:R-:W1:Y:S01]  /*5d50*/  LDCU.64 UR4, c[0x0][0x890] ;  /* 0x00011200ff0477ac */ /* 0x000e620008000a00 */
[----:B------:R-:W2:Y:S01]  /*5d60*/  LDC.64 R86, c[0x0][0x8b0] ;  /* 0x00022c00ff567b82 */ /* 0x000ea20000000a00 */
[----:B------:R-:W-:Y:S01]  /*5d70*/  ISETP.NE.U32.AND P0, PT, R89, 0x1, PT ;  /* 0x000000015900780c */ /* 0x000fe20003f05070 */
[----:B------:R-:W-:Y:S01]  /*5d80*/  IMAD.MOV.U32 R105, RZ, RZ, 0x4 ;  /* 0x00000004ff697424 */ /* 0x000fe200078e00ff */
[----:B------:R-:W-:Y:S01]  /*5d90*/  ULEA UR43, UR52, UR43, 0x18 ;  /* 0x0000002b342b7291 */ /* 0x000fe2000f8ec0ff */
[----:B------:R-:W-:Y:S01]  /*5da0*/  LOP3.LUT R5, R3, 0xe0, RZ, 0xc0, !PT ;  /* 0x000000e003057812 */ /* 0x000fe200078ec0ff */
[----:B------:R-:W-:Y:S01]  /*5db0*/  HFMA2 R97, -RZ, RZ, 0, 0 ;  /* 0x00000000ff617431 */ /* 0x000fe200000001ff */
[----:B------:R-:W-:Y:S01]  /*5dc0*/  LOP3.LUT R37, R37, 0x600000, RZ, 0xc0, !PT ;  /* 0x0060000025257812 */ /* 0x000fe200078ec0ff */
[----:B------:R-:W-:Y:S01]  /*5dd0*/  IMAD.MOV.U32 R36, RZ, RZ, RZ ;  /* 0x000000ffff247224 */ /* 0x000fe200078e00ff */
[----:B------:R-:W3:Y:S01]  /*5de0*/  LDC.64 R84, c[0x0][0x8a8] ;  /* 0x00022a00ff547b82 */ /* 0x000ee20000000a00 */
[----:B------:R-:W-:Y:S01]  /*5df0*/  R2P PR, R107, 0x6 ;  /* 0x000000066b007804 */ /* 0x000fe20000000000 */
[----:B------:R-:W-:Y:S01]  /*5e00*/  IMAD.MOV.U32 R104, RZ, RZ, RZ ;  /* 0x000000ffff687224 */ /* 0x000fe200078e00ff */
[----:B------:R-:W-:Y:S01]  /*5e10*/  LOP3.LUT R88, R5, 0x1c, R88, 0xf8, !PT ;  /* 0x0000001c05587812 */ /* 0x000fe200078ef858 */
[----:B------:R-:W-:Y:S01]  /*5e20*/  IMAD.MOV.U32 R103, RZ, RZ, RZ ;  /* 0x000000ffff677224 */ /* 0x000fe200078e00ff */
[----:B------:R-:W-:Y:S01]  /*5e30*/  P2R R2, PR, RZ, 0x1 ;  /* 0x00000001ff027803 */ /* 0x000fe20000000000 */
[----:B------:R-:W4:Y:S01]  /*5e40*/  LDCU UR63, c[0x0][0x370] ;  /* 0x00006e00ff3f77ac */ /* 0x000f220008000800 */
[----:B------:R-:W-:Y:S01]  /*5e50*/  LOP3.LUT R88, R88, 0xf00, R3, 0xf8, !PT ;  /* 0x00000f0058587812 */ /* 0x000fe200078ef803 */
[----:B------:R-:W4:Y:S01]  /*5e60*/  LDS R0, [UR43+0x100] ;  /* 0x0001002bff007984 */ /* 0x000f220008000800 */
[----:B-1----:R-:W-:Y:S01]  /*5e70*/  IMAD.U32 R109, RZ, RZ, UR4 ;  /* 0x00000004ff6d7e24 */ /* 0x002fe2000f8e00ff */
[----:B------:R-:W-:Y:S01]  /*5e80*/  UIADD3 UR4, UPT, UPT, UR43, 0x400, URZ ;  /* 0x000004002b047890 */ /* 0x000fe2000fffe0ff */
[----:B------:R-:W-:Y:S01]  /*5e90*/  IMAD.U32 R108, RZ, RZ, UR5 ;  /* 0x00000005ff6c7e24 */ /* 0x000fe2000f8e00ff */
[----:B------:R-:W-:Y:S01]  /*5ea0*/  LOP3.LUT R107, R107, 0x60, RZ, 0xc0, !PT ;  /* 0x000000606b6b7812 */ /* 0x000fe200078ec0ff */
[----:B------:R-:W1:Y:S01]  /*5eb0*/  LDCU.64 UR54, c[0x0][0x348] ;  /* 0x00006900ff3677ac */ /* 0x000e620008000a00 */
[----:B------:R-:W-:-:S02]  /*5ec0*/  SEL R106, R106, 0xfffffffe, !P1 ;  /* 0xfffffffe6a6a7807 */ /* 0x000fc40004800000 */
[----:B------:R-:W-:Y:S01]  /*5ed0*/  SEL R105, R105, 0xfffffffc, !P2 ;  /* 0xfffffffc69697807 */ /* 0x000fe20005000000 */
[----:B------:R-:W-:Y:S01]  /*5ee0*/  IMAD.U32 R95, RZ, RZ, UR4 ;  /* 0x00000004ff5f7e24 */ /* 0x000fe2000f8e00ff */
[----:B------:R-:W1:Y:S01]  /*5ef0*/  LDCU UR42, c[0x0][0xb0c] ;  /* 0x00016180ff2a77ac */ /* 0x000e620008000800 */
[----:B------:R-:W1:Y:S01]  /*5f00*/  LDCU UR39, c[0x0][0xb30] ;  /* 0x00016600ff2777ac */ /* 0x000e620008000800 */
[----:B------:R-:W1:Y:S01]  /*5f10*/  LDCU.64 UR60, c[0x0][0x888] ;  /* 0x00011100ff3c77ac */ /* 0x000e620008000a00 */
[----:B------:R-:W1:Y:S01]  /*5f20*/  LDCU.64 UR40, c[0x0][0xb28] ;  /* 0x00016500ff2877ac */ /* 0x000e620008000a00 */
[----:B------:R-:W1:Y:S01]  /*5f30*/  LDCU.128 UR56, c[0x0][0xb10] ;  /* 0x00016200ff3877ac */ /* 0x000e620008000c00 */
[----:B------:R-:W1:Y:S01]  /*5f40*/  LDCU UR62, c[0x0][0x374] ;  /* 0x00006e80ff3e77ac */ /* 0x000e620008000800 */
[----:B------:R-:W-:Y:S01]  /*5f50*/  UMOV UR53, URZ ;  /* 0x000000ff00357c82 */ /* 0x000fe20008000000 */
[----:B------:R-:W-:Y:S01]  /*5f60*/  UMOV UR47, URZ ;  /* 0x000000ff002f7c82 */ /* 0x000fe20008000000 */
[----:B-1234-:R-:W-:-:S07]  /*5f70*/  IMAD.IADD R37, R0, 0x1, R37 ;  /* 0x0000000100257824 */ /* 0x01efce00078e0225 */
.L_x_178:
[----:B------:R-:W-:Y:S02]  /*5f80*/  LEA R0, R97, UR43, 0x3 ;  /* 0x0000002b61007c11 */ /* 0x000fe4000f8e18ff */
[----:B------:R-:W-:Y:S02]  /*5f90*/  SHF.L.U32 R3, R103, 0x1f, RZ ;  /* 0x0000001f67037819 */ /* 0x000fe400000006ff */
[----:B-1----:R-:W-:Y:S02]  /*5fa0*/  LEA R5, R97, UR43, 0x4 ;  /* 0x0000002b61057c11 */ /* 0x002fe4000f8e20ff */
[----:B------:R-:W1:Y:S02]  /*5fb0*/  SYNCS.PHASECHK.TRANS64.TRYWAIT P0, [R0+URZ+0x70], R3 ;  /* 0x00007003000075a7 */ /* 0x000e6400080011ff */
[----:B-1----:R-:W-:Y:S05]  /*5fc0*/  @!P0 BRA `(.L_x_103) ;  /* 0x0000008c00cc8947 */ /* 0x002fea0003800000 */
.L_x_229:
[----:B------:R-:W-:Y:S01]  /*5fd0*/  R2UR UR7, R110 ;  /* 0x000000006e0772ca */ /* 0x000fe200000e0000 */
[----:B------:R-:W2:Y:S01]  /*5fe0*/  LDS.128 R4, [R5+0xe0] ;  /* 0x0000e00005047984 */ /* 0x000ea20000000c00 */
[----:B-1----:R-:W-:Y:S01]  /*5ff0*/  VIADD R0, R0, 0x80 ;  /* 0x0000008000007836 */ /* 0x002fe20000000000 */
[----:B------:R-:W-:Y:S04]  /*6000*/  UISETP.GE.AND UP0, UPT, UR45, 0x1, UPT ;  /* 0x000000012d00788c */ /* 0x000fe8000bf06270 */
[----:B------:R-:W-:Y:S01]  /*6010*/  PRMT R0, RZ, 0x654, R0 ;  /* 0x00000654ff007816 */ /* 0x000fe20000000000 */
[----:B------:R-:W-:Y:S01]  /*6020*/  @!PT LDS RZ, [RZ] ;  /* 0x00000000fffff984 */ /* 0x000fe20000000800 */
[----:B------:R-:W-:Y:S01]  /*6030*/  @!PT LDS RZ, [RZ] ;  /* 0x00000000fffff984 */ /* 0x000fe20000000800 */
[----:B------:R-:W-:Y:S01]  /*6040*/  @!PT LDS RZ, [RZ] ;  /* 0x00000000fffff984 */ /* 0x000fe20000000800 */
[----:B------:R-:W-:Y:S01]  /*6050*/  @!PT LDS RZ, [RZ] ;  /* 0x00000000fffff984 */ /* 0x000fe20000000800 */
[----:B------:R1:W-:Y:S06]  /*6060*/  MEMBAR.ALL.CTA ;  /* 0x0000000000007992 */ /* 0x0003ec0000008000 */
[----:B-1----:R-:W1:Y:S02]  /*6070*/  FENCE.VIEW.ASYNC.S ;  /* 0x00000000000073c6 */ /* 0x002e640000000000 */
[----:B-1----:R1:W-:Y:S01]  /*6080*/  SYNCS.ARRIVE.TRANS64.RED.A1T0 RZ, [R0+URZ], RZ ;  /* 0x000000ff00ff79a7 */ /* 0x0023e200081004ff */
[----:B--2---:R-:W-:Y:S11]  /*6090*/  LOP3.LUT P0, RZ, R6, 0x1, RZ, 0xc0, !PT ;  /* 0x0000000106ff7812 */ /* 0x004ff6000780c0ff */
[----:B------:R-:W-:Y:S02]  /*60a0*/  @!UPT UIADD3 URZ, UPT, UPT, URZ, URZ, URZ ;  /* 0x000000fffffff290 */ /* 0x000fe4000fffe0ff */
[----:B------:R-:W-:Y:S01]  /*60b0*/  VOTEU.ANY UP1, P0 ;  /* 0x0000000000ff7886 */ /* 0x000fe20000020100 */
[----:B------:R-:W-:Y:S01]  /*60c0*/  PLOP3.LUT P0, PT, PT, PT, UP1, 0x80, 0x8 ;  /* 0x000000000008781c */ /* 0x000fe20003f0f018 */
[----:B------:R-:W-:Y:S06]  /*60d0*/  UP2UR UR4, UPR, URZ, 0x2 ;  /* 0x00000002ff047883 */ /* 0x000fec0008000000 */
[----:B------:R-:W-:Y:S06]  /*60e0*/  IMAD.U32 R111, RZ, RZ, UR4 ;  /* 0x00000004ff6f7e24 */ /* 0x000fec000f8e00ff */
[----:B------:R-:W-:Y:S02]  /*60f0*/  @P0 SHF.R.U32.HI R2, RZ, 0x10, R5 ;  /* 0x00000010ff020819 */ /* 0x000fe40000011605 */
[----:B------:R-:W-:Y:S02]  /*6100*/  @P0 MOV R3, R4 ;  /* 0x0000000400030202 */ /* 0x000fe40000000f00 */
[----:B------:R-:W-:Y:S02]  /*6110*/  @P0 R2UR UR4, R2 ;  /* 0x00000000020402ca */ /* 0x000fe400000e0000 */
[----:B------:R-:W-:Y:S02]  /*6120*/  @P0 LOP3.LUT R4, R5, 0xffff, RZ, 0xc0, !PT ;  /* 0x0000ffff05040812 */ /* 0x000fe400078ec0ff */
[----:B------:R-:W-:Y:S02]  /*6130*/  @P0 R2UR UR6, R3 ;  /* 0x00000000030602ca */ /* 0x000fe400000e0000 */
[----:B------:R-:W-:Y:S07]  /*6140*/  @P0 R2UR UR5, R4 ;  /* 0x00000000040502ca */ /* 0x000fee00000e0000 */
[----:B------:R-:W-:Y:S02]  /*6150*/  @UP1 UMOV UR7, UR4 ;  /* 0x0000000400071c82 */ /* 0x000fe40008000000 */
[----:B------:R-:W-:Y:S02]  /*6160*/  IMAD.U32 R110, RZ, RZ, UR7 ;  /* 0x00000007ff6e7e24 */ /* 0x000fe4000f8e00ff */
[----:B------:R-:W-:Y:S02]  /*6170*/  @UP1 UMOV UR38, UR6 ;  /* 0x0000000600261c82 */ /* 0x000fe40008000000 */
[----:B------:R-:W-:Y:S01]  /*6180*/  @UP1 UMOV UR37, UR5 ;  /* 0x0000000500251c82 */ /* 0x000fe20008000000 */
[----:B-1----:R-:W-:Y:S05]  /*6190*/  BRA.U !UP0, `(.L_x_104) ;  /* 0x0000000108cc7547 */ /* 0x002fea000b800000 */
[----:B------:R-:W1:Y:S01]  /*61a0*/  LDCU UR12, c[0x0][0xb20] ;  /* 0x00016400ff0c77ac */ /* 0x000e620008000800 */
[----:B------:R-:W-:Y:S02]  /*61b0*/  UIMAD.WIDE.U32 UR4, UR62, UR59, URZ ;  /* 0x0000003b3e0472a5 */ /* 0x000fe4000f8e00ff */
[----:B------:R-:W-:Y:S02]  /*61c0*/  UIMAD.WIDE.U32 UR6, UR63, UR56, URZ ;  /* 0x000000383f0672a5 */ /* 0x000fe4000f8e00ff */
[----:B------:R-:W-:Y:S02]  /*61d0*/  UISETP.NE.AND UP0, UPT, UR58, 0x1, UPT ;  /* 0x000000013a00788c */ /* 0x000fe4000bf05270 */
[----:B------:R-:W-:Y:S02]  /*61e0*/  UIMAD.WIDE.U32 UR8, UR37, UR59, URZ ;  /* 0x0000003b250872a5 */ /* 0x000fe4000f8e00ff */
[----:B------:R-:W-:Y:S02]  /*61f0*/  UIMAD.WIDE.U32 UR10, UR38, UR56, URZ ;  /* 0x00000038260a72a5 */ /* 0x000fe4000f8e00ff */
[----:B------:R-:W-:Y:S02]  /*6200*/  UISETP.NE.AND UP1, UPT, UR42, 0x1, UPT ;  /* 0x000000012a00788c */ /* 0x000fe4000bf25270 */
[----:B------:R-:W-:Y:S01]  /*6210*/  UISETP.NE.AND UP2, UPT, UR45, 0x1, UPT ;  /* 0x000000012d00788c */ /* 0x000fe2000bf45270 */
[----:B------:R-:W-:Y:S02]  /*6220*/  UMOV UR4, UR5 ;  /* 0x0000000500047c82 */ /* 0x000fe40008000000 */
[----:B-1----:R-:W-:Y:S03]  /*6230*/  USHF.R.U32.HI UR5, URZ, UR12, UR4 ;  /* 0x0000000cff057299 */ /* 0x002fe60008011604 */
[----:B------:R-:W-:Y:S02]  /*6240*/  UMOV UR4, UR7 ;  /* 0x0000000700047c82 */ /* 0x000fe40008000000 */
[----:B------:R-:W-:Y:S02]  /*6250*/  USHF.R.U32.HI UR7, URZ, UR57, UR4 ;  /* 0x00000039ff077299 */ /* 0x000fe40008011604 */
[----:B------:R-:W-:Y:S02]  /*6260*/  USEL UR4, UR62, UR5, !UP0 ;  /* 0x000000053e047287 */ /* 0x000fe4000c000000 */
[----:B------:R-:W-:Y:S01]  /*6270*/  USEL UR7, UR63, UR7, !UP1 ;  /* 0x000000073f077287 */ /* 0x000fe2000c800000 */
[----:B------:R-:W-:Y:S01]  /*6280*/  UMOV UR5, UR9 ;  /* 0x0000000900057c82 */ /* 0x000fe20008000000 */
[----:B------:R-:W-:Y:S02]  /*6290*/  UIMAD.WIDE.U32 UR8, UR4, UR40, URZ ;  /* 0x00000028040872a5 */ /* 0x000fe4000f8e00ff */
[----:B------:R-:W-:Y:S03]  /*62a0*/  USHF.R.U32.HI UR6, URZ, UR12, UR5 ;  /* 0x0000000cff067299 */ /* 0x000fe60008011605 */
[----:B------:R-:W-:Y:S01]  /*62b0*/  UMOV UR5, UR11 ;  /* 0x0000000b00057c82 */ /* 0x000fe20008000000 */
[----:B------:R-:W-:Y:S02]  /*62c0*/  UIMAD.WIDE.U32 UR10, UR7, UR40, URZ ;  /* 0x00000028070a72a5 */ /* 0x000fe4000f8e00ff */
[----:B------:R-:W-:Y:S02]  /*62d0*/  USHF.R.U32.HI UR12, URZ, UR57, UR5 ;  /* 0x00000039ff0c7299 */ /* 0x000fe40008011605 */
[----:B------:R-:W-:Y:S01]  /*62e0*/  USEL UR6, UR37, UR6, !UP0 ;  /* 0x0000000625067287 */ /* 0x000fe2000c000000 */
[----:B------:R-:W-:Y:S02]  /*62f0*/  UMOV UR5, UR9 ;  /* 0x0000000900057c82 */ /* 0x000fe40008000000 */
[----:B------:R-:W-:Y:S01]  /*6300*/  UMOV UR10, UR11 ;  /* 0x0000000b000a7c82 */ /* 0x000fe20008000000 */
[----:B------:R-:W-:Y:S02]  /*6310*/  @UP2 USHF.R.U32.HI UR4, URZ, UR41, UR5 ;  /* 0x00000029ff042299 */ /* 0x000fe40008011605 */
[----:B------:R-:W-:Y:S02]  /*6320*/  @UP2 USHF.R.U32.HI UR7, URZ, UR41, UR10 ;  /* 0x00000029ff072299 */ /* 0x000fe4000801160a */
[----:B------:R-:W-:Y:S02]  /*6330*/  UIMAD UR4, UR45, UR4, URZ ;  /* 0x000000042d0472a4 */ /* 0x000fe4000f8e02ff */
[----:B------:R-:W-:Y:S02]  /*6340*/  UIMAD.WIDE.U32 UR10, UR6, UR40, URZ ;  /* 0x00000028060a72a5 */ /* 0x000fe4000f8e00ff */
[----:B------:R-:W-:Y:S02]  /*6350*/  USEL UR5, UR38, UR12, !UP1 ;  /* 0x0000000c26057287 */ /* 0x000fe4000c800000 */
[----:B------:R-:W-:Y:S02]  /*6360*/  UIMAD UR8, UR45, UR7, URZ ;  /* 0x000000072d0872a4 */ /* 0x000fe4000f8e02ff */
[----:B------:R-:W-:Y:S03]  /*6370*/  UISETP.GE.AND UP0, UPT, UR6, UR4, UPT ;  /* 0x000000040600728c */ /* 0x000fe6000bf06270 */
[----:B------:R-:W-:Y:S01]  /*6380*/  UMOV UR4, UR11 ;  /* 0x0000000b00047c82 */ /* 0x000fe20008000000 */
[----:B------:R-:W-:Y:S02]  /*6390*/  UISETP.GE.OR UP0, UPT, UR5, UR8, UP0 ;  /* 0x000000080500728c */ /* 0x000fe40008706670 */
[----:B------:R-:W-:Y:S02]  /*63a0*/  USHF.R.U32.HI UR4, URZ, UR41, UR4 ;  /* 0x00000029ff047299 */ /* 0x000fe40008011604 */
[----:B------:R-:W-:Y:S02]  /*63b0*/  UIMAD.WIDE.U32 UR8, UR5, UR40, URZ ;  /* 0x00000028050872a5 */ /* 0x000fe4000f8e00ff */
[----:B------:R-:W-:Y:S02]  /*63c0*/  USEL UR11, UR6, UR4, !UP2 ;  /* 0x00000004060b7287 */ /* 0x000fe4000d000000 */
[----:B------:R-:W-:Y:S02]  /*63d0*/  UIADD3 UR8, UPT, UPT, -UR5, URZ, URZ ;  /* 0x000000ff05087290 */ /* 0x000fe4000fffe1ff */
[----:B------:R-:W-:Y:S01]  /*63e0*/  UIADD3 UR10, UPT, UPT, -UR11, URZ, URZ ;  /* 0x000000ff0b0a7290 */ /* 0x000fe2000fffe1ff */
[----:B------:R-:W-:Y:S01]  /*63f0*/  @!UP0 UMOV UR4, UR9 ;  /* 0x0000000900048c82 */ /* 0x000fe20008000000 */
[----:B------:R-:W-:Y:S02]  /*6400*/  UIADD3 UR9, UPT, UPT, -UR6, URZ, URZ ;  /* 0x000000ff06097290 */ /* 0x000fe4000fffe1ff */
[----:B------:R-:W-:Y:S02]  /*6410*/  @!UP0 USHF.R.U32.HI UR4, URZ, UR41, UR4 ;  /* 0x00000029ff048299 */ /* 0x000fe40008011604 */
[----:B------:R-:W-:Y:S02]  /*6420*/  UIMAD UR10, UR45, UR10, UR6 ;  /* 0x0000000a2d0a72a4 */ /* 0x000fe4000f8e0206 */
[----:B------:R-:W-:Y:S04]  /*6430*/  @!UP0 USEL UR4, UR5, UR4, !UP2 ;  /* 0x0000000405048287 */ /* 0x000fe8000d000000 */
[----:B------:R-:W-:Y:S02]  /*6440*/  @!UP0 UIMAD UR10, UR7, UR10, UR4 ;  /* 0x0000000a070a82a4 */ /* 0x000fe4000f8e0204 */
[----:B------:R-:W-:Y:S02]  /*6450*/  @!UP0 UIADD3 UR11, UPT, UPT, UR11, -UR4, URZ ;  /* 0x800000040b0b8290 */ /* 0x000fe4000fffe0ff */
[----:B------:R-:W-:Y:S02]  /*6460*/  UIMAD UR7, UR42, UR8, UR38 ;  /* 0x000000082a0772a4 */ /* 0x000fe4000f8e0226 */
[----:B------:R-:W-:Y:S02]  /*6470*/  @!UP0 UIMAD UR6, UR11, UR45, UR5 ;  /* 0x0000002d0b0682a4 */ /* 0x000fe4000f8e0205 */
[----:B------:R-:W-:Y:S01]  /*6480*/  UIMAD UR4, UR58, UR9, UR37 ;  /* 0x000000093a0472a4 */ /* 0x000fe2000f8e0225 */
[----:B------:R-:W-:Y:S02]  /*6490*/  @!UP0 UMOV UR5, UR10 ;  /* 0x0000000a00058c82 */ /* 0x000fe40008000000 */
[----:B------:R-:W-:Y:S02]  /*64a0*/  UIMAD UR38, UR5, UR42, UR7 ;  /* 0x0000002a052672a4 */ /* 0x000fe4000f8e0207 */
[----:B------:R-:W-:Y:S11]  /*64b0*/  UIMAD UR37, UR6, UR58, UR4 ;  /* 0x0000003a062572a4 */ /* 0x000ff6000f8e0204 */
[----:B------:R-:W-:Y:S01]  /*64c0*/  @!UPT UIADD3 URZ, UPT, UPT, URZ, URZ, URZ ;  /* 0x000000fffffff290 */ /* 0x000fe2000fffe0ff */
.L_x_104:
[----:B------:R-:W-:Y:S01]  /*64d0*/  UISETP.NE.AND UP0, UPT, UR39, 0x1, UPT ;  /* 0x000000012700788c */ /* 0x000fe2000bf05270 */
[----:B------:R-:W-:Y:S01]  /*64e0*/  LOP3.LUT P0, RZ, R95, 0x3f0, RZ, 0xc0, !PT ;  /* 0x000003f05fff7812 */ /* 0x000fe2000780c0ff */
[----:B------:R-:W-:Y:S01]  /*64f0*/  USHF.L.U32 UR50, UR24, 0x7, URZ ;  /* 0x0000000718327899 */ /* 0x000fe200080006ff */
[----:B------:R-:W-:Y:S01]  /*6500*/  BSSY.RECONVERGENT B6, `(.L_x_105) ;  /* 0x0000034000067945 */ /* 0x000fe20003800200 */
[----:B------:R-:W-:Y:S01]  /*6510*/  USHF.L.U32 UR49, UR28, 0x8, URZ ;  /* 0x000000081c317899 */ /* 0x000fe200080006ff */
[----:B------:R-:W-:Y:S06]  /*6520*/  IADD3 R97, PT, PT, R97, 0x1, RZ ;  /* 0x0000000161617810 */ /* 0x000fec0007ffe0ff */
[----:B------:R-:W1:Y:S01]  /*6530*/  @!UP0 LDCU.128 UR12, c[0x0][0xb10] ;  /* 0x00016200ff0c87ac */ /* 0x000e620008000c00 */
[----:B------:R-:W2:Y:S01]  /*6540*/  @!UP0 LDCU UR5, c[0x0][0xb0c] ;  /* 0x00016180ff0587ac */ /* 0x000ea20008000800 */
[----:B------:R-:W3:Y:S01]  /*6550*/  @!UP0 LDCU UR10, c[0x0][0xb20] ;  /* 0x00016400ff0a87ac */ /* 0x000ee20008000800 */
[----:B-1----:R-:W-:Y:S02]  /*6560*/  UIMAD.WIDE.U32 UR8, UR38, UR12, URZ ;  /* 0x0000000c260872a5 */ /* 0x002fe4000f8e00ff */
[----:B------:R-:W-:Y:S02]  /*6570*/  UIMAD.WIDE.U32 UR6, UR37, UR15, URZ ;  /* 0x0000000f250672a5 */ /* 0x000fe4000f8e00ff */
[----:B------:R-:W-:Y:S03]  /*6580*/  @!UP0 UISETP.NE.AND UP1, UPT, UR14, 0x1, UPT ;  /* 0x000000010e00888c */ /* 0x000fe6000bf25270 */
[----:B------:R-:W-:Y:S01]  /*6590*/  @!UP0 UMOV UR4, UR9 ;  /* 0x0000000900048c82 */ /* 0x000fe20008000000 */
[----:B--2---:R-:W-:Y:S02]  /*65a0*/  @!UP0 UISETP.NE.AND UP2, UPT, UR5, 0x1, UPT ;  /* 0x000000010500888c */ /* 0x004fe4000bf45270 */
[----:B------:R-:W-:Y:S01]  /*65b0*/  @!UP0 USHF.R.U32.HI UR4, URZ, UR13, UR4 ;  /* 0x0000000dff048299 */ /* 0x000fe20008011604 */
[----:B------:R-:W-:Y:S02]  /*65c0*/  @!UP0 UMOV UR6, UR7 ;  /* 0x0000000700068c82 */ /* 0x000fe40008000000 */
[----:B---3--:R-:W-:Y:S02]  /*65d0*/  @!UP0 USHF.R.U32.HI UR6, URZ, UR10, UR6 ;  /* 0x0000000aff068299 */ /* 0x008fe40008011606 */
[----:B------:R-:W-:Y:S02]  /*65e0*/  @!UP0 USEL UR7, UR38, UR4, !UP2 ;  /* 0x0000000426078287 */ /* 0x000fe4000d000000 */
[----:B------:R-:W-:Y:S04]  /*65f0*/  @!UP0 USEL UR6, UR37, UR6, !UP1 ;  /* 0x0000000625068287 */ /* 0x000fe8000c800000 */
[----:B------:R-:W-:Y:S02]  /*6600*/  @!UP0 UIADD3 UR4, UPT, UPT, -UR7, UR6, URZ ;  /* 0x0000000607048290 */ /* 0x000fe4000fffe1ff */
[----:B------:R-:W-:Y:S02]  /*6610*/  @!UP0 UIADD3 UR6, UPT, UPT, UR7, -UR6, URZ ;  /* 0x8000000607068290 */ /* 0x000fe4000fffe0ff */
[----:B------:R-:W-:Y:S02]  /*6620*/  @!UP0 UIMAD UR38, UR4, UR5, UR38 ;  /* 0x00000005042682a4 */ /* 0x000fe4000f8e0226 */
[----:B------:R-:W-:Y:S01]  /*6630*/  @!UP0 UIMAD UR37, UR6, UR14, UR37 ;  /* 0x0000000e062582a4 */ /* 0x000fe2000f8e0225 */
[----:B------:R-:W-:Y:S11]  /*6640*/  @!P0 BRA `(.L_x_106) ;  /* 0x00000000007c8947 */ /* 0x000ff60003800000 */
[----:B------:R-:W1:Y:S01]  /*6650*/  LDCU.64 UR8, c[0x4][0x80] ;  /* 0x01001000ff0877ac */ /* 0x000e620008000a00 */
[----:B------:R-:W-:Y:S01]  /*6660*/  MOV R2, 0x0 ;  /* 0x0000000000027802 */ /* 0x000fe20000000f00 */
[----:B------:R-:W-:Y:S02]  /*6670*/  HFMA2 R12, -RZ, RZ, 0, 5.9604644775390625e-08 ;  /* 0x00000001ff0c7431 */ /* 0x000fe400000001ff */
[----:B------:R-:W-:Y:S01]  /*6680*/  IMAD.MOV.U32 R8, RZ, RZ, 0x70 ;  /* 0x00000070ff087424 */ /* 0x000fe200078e00ff */
[----:B------:R2:W3:Y:S01]  /*6690*/  LDC.64 R14, c[0x4][R2] ;  /* 0x01000000020e7b82 */ /* 0x0004e20000000a00 */
[----:B------:R-:W4:Y:S01]  /*66a0*/  LDCU.64 UR6, c[0x4][0x88] ;  /* 0x01001100ff0677ac */ /* 0x000f220008000a00 */
[----:B------:R-:W-:Y:S01]  /*66b0*/  IMAD.MOV.U32 R13, RZ, RZ, RZ ;  /* 0x000000ffff0d7224 */ /* 0x000fe200078e00ff */
[----:B------:R-:W2:Y:S01]  /*66c0*/  LDCU.64 UR4, c[0x4][0x8] ;  /* 0x01000100ff0477ac */ /* 0x000ea20008000a00 */
[----:B-1----:R-:W-:Y:S01]  /*66d0*/  MOV R5, UR9 ;  /* 0x0000000900057c02 */ /* 0x002fe20008000f00 */
[----:B------:R-:W-:Y:S01]  /*66e0*/  IMAD.U32 R4, RZ, RZ, UR8 ;  /* 0x00000008ff047e24 */ /* 0x000fe2000f8e00ff */
[----:B----4-:R-:W-:Y:S01]  /*66f0*/  MOV R7, UR7 ;  /* 0x0000000700077c02 */ /* 0x010fe20008000f00 */
[----:B------:R-:W-:Y:S01]  /*6700*/  IMAD.U32 R6, RZ, RZ, UR6 ;  /* 0x00000006ff067e24 */ /* 0x000fe2000f8e00ff */
[----:B--2---:R-:W-:Y:S01]  /*6710*/  MOV R11, UR5 ;  /* 0x00000005000b7c02 */ /* 0x004fe20008000f00 */
[----:B------:R-:W-:Y:S02]  /*6720*/  IMAD.U32 R10, RZ, RZ, UR4 ;  /* 0x00000004ff0a7e24 */ /* 0x000fe4000f8e00ff */
[----:B------:R-:W-:Y:S07]  /*6730*/  LEPC R20, `(.L_x_107) ;  /* 0x000000001014794e */ /* 0x000fee0000000000 */
[----:B---3-5:R-:W-:Y:S05]  /*6740*/  CALL.ABS.NOINC R14 ;  /* 0x000000000e007343 */ /* 0x028fea0003c00000 */
.L_x_107:
[----:B------:R-:W1:Y:S01]  /*6750*/  LDCU.64 UR8, c[0x4][0x80] ;  /* 0x01001000ff0877ac */ /* 0x000e620008000a00 */
[----:B------:R-:W2:Y:S01]  /*6760*/  LDC.64 R2, c[0x4][R2] ;  /* 0x0100000002027b82 */ /* 0x000ea20000000a00 */
[----:B------:R-:W-:Y:S02]  /*6770*/  HFMA2 R12, -RZ, RZ, 0, 5.9604644775390625e-08 ;  /* 0x00000001ff0c7431 */ /* 0x000fe400000001ff */
[----:B------:R-:W-:Y:S02]  /*6780*/  IMAD.MOV.U32 R8, RZ, RZ, 0x70 ;  /* 0x00000070ff087424 */ /* 0x000fe400078e00ff */
[----:B------:R-:W-:Y:S01]  /*6790*/  IMAD.MOV.U32 R13, RZ, RZ, RZ ;  /* 0x000000ffff0d7224 */ /* 0x000fe200078e00ff */
[----:B------:R-:W3:Y:S01]  /*67a0*/  LDCU.64 UR6, c[0x4][0x88] ;  /* 0x01001100ff0677ac */ /* 0x000ee20008000a00 */
[----:B------:R-:W4:Y:S01]  /*67b0*/  LDCU.64 UR4, c[0x4][0x8] ;  /* 0x01000100ff0477ac */ /* 0x000f220008000a00 */
[----:B-1----:R-:W-:Y:S02]  /*67c0*/  MOV R4, UR8 ;  /* 0x0000000800047c02 */ /* 0x002fe40008000f00 */
[----:B------:R-:W-:Y:S02]  /*67d0*/  MOV R5, UR9 ;  /* 0x0000000900057c02 */ /* 0x000fe40008000f00 */
[----:B---3--:R-:W-:Y:S01]  /*67e0*/  MOV R7, UR7 ;  /* 0x0000000700077c02 */ /* 0x008fe20008000f00 */
[----:B------:R-:W-:Y:S01]  /*67f0*/  IMAD.U32 R6, RZ, RZ, UR6 ;  /* 0x00000006ff067e24 */ /* 0x000fe2000f8e00ff */
[----:B----4-:R-:W-:Y:S01]  /*6800*/  MOV R11, UR5 ;  /* 0x00000005000b7c02 */ /* 0x010fe20008000f00 */
[----:B------:R-:W-:Y:S02]  /*6810*/  IMAD.U32 R10, RZ, RZ, UR4 ;  /* 0x00000004ff0a7e24 */ /* 0x000fe4000f8e00ff */
[----:B------:R-:W-:Y:S07]  /*6820*/  LEPC R20, `(.L_x_106) ;  /* 0x000000001014794e */ /* 0x000fee0000000000 */
[----:B--2---:R-:W-:Y:S05]  /*6830*/  CALL.ABS.NOINC R2 ;  /* 0x0000000002007343 */ /* 0x004fea0003c00000 */
.L_x_106:
[----:B------:R-:W-:Y:S05]  /*6840*/  BSYNC.RECONVERGENT B6 ;  /* 0x0000000000067941 */ /* 0x000fea0003800200 */
.L_x_105:
[----:B------:R-:W-:Y:S02]  /*6850*/  R2UR UR6, R94 ;  /* 0x000000005e0672ca */ /* 0x000fe400000e0000 */
[----:B------:R-:W-:Y:S02]  /*6860*/  R2UR UR5, R109 ;  /* 0x000000006d0572ca */ /* 0x000fe400000e0000 */
[----:B------:R-:W-:Y:S02]  /*6870*/  R2UR UR4, R108 ;  /* 0x000000006c0472ca */ /* 0x000fe400000e0000 */
[----:B------:R-:W-:Y:S02]  /*6880*/  ISETP.NE.U32.AND P4, PT, R86, RZ, PT ;  /* 0x000000ff5600720c */ /* 0x000fe40003f85070 */
[----:B------:R-:W-:Y:S02]  /*6890*/  ISETP.NE.U32.AND P2, PT, RZ, UR60, PT ;  /* 0x0000003cff007c0c */ /* 0x000fe4000bf45070 */
[----:B------:R-:W-:Y:S02]  /*68a0*/  ISETP.NE.AND.EX P4, PT, R87, RZ, PT, P4 ;  /* 0x000000ff5700720c */ /* 0x000fe40003f85340 */
[----:B------:R-:W-:Y:S01]  /*68b0*/  ISETP.NE.AND.EX P2, PT, RZ, UR61, PT, P2 ;  /* 0x0000003dff007c0c */ /* 0x000fe2000bf45320 */
[----:B------:R-:W-:Y:S02]  /*68c0*/  UISETP.NE.AND UP2, UPT, UR6, URZ, UPT ;  /* 0x000000ff0600728c */ /* 0x000fe4000bf45270 */
[----:B------:R-:W-:Y:S04]  /*68d0*/  UISETP.NE.U32.AND UP0, UPT, UR5, URZ, UPT ;  /* 0x000000ff0500728c */ /* 0x000fe8000bf05070 */
[----:B------:R-:W-:Y:S01]  /*68e0*/  UISETP.NE.AND.EX UP1, UPT, UR4, URZ, UPT, UP0 ;  /* 0x000000ff0400728c */ /* 0x000fe2000bf25300 */
[----:B------:R-:W-:Y:S01]  /*68f0*/  PLOP3.LUT P1, PT, PT, PT, UP2, 0x80, 0x8 ;  /* 0x000000000008781c */ /* 0x000fe20003f2f028 */
[----:B------:R-:W-:Y:S03]  /*6900*/  UPLOP3.LUT UP0, UPT, UPT, UPT, UPT, 0x40, 0x4 ;  /* 0x000000000004789c */ /* 0x000fe60003f0e870 */
[----:B------:R-:W-:Y:S06]  /*6910*/  @UP2 UPLOP3.LUT UP0, UPT, UPT, UPT, UP1, 0x80, 0x8 ;  /* 0x000000000008289c */ /* 0x000fec0003f0f010 */
[----:B------:R-:W-:Y:S01]  /*6920*/  PLOP3.LUT P0, PT, PT, PT, UP0, 0x80, 0x8 ;  /* 0x000000000008781c */ /* 0x000fe20003f0f008 */
[----:B------:R-:W-:Y:S01]  /*6930*/  @!UPT UIADD3 URZ, UPT, UPT, URZ, URZ, URZ ;  /* 0x000000fffffff290 */ /* 0x000fe2000fffe0ff */
[----:B------:R-:W-:Y:S11]  /*6940*/  BRA.U !UP1, `(.L_x_108) ;  /* 0x0000000109407547 */ /* 0x000ff6000b800000 */
[----:B------:R-:W-:Y:S01]  /*6950*/  UISETP.NE.U32.AND UP0, UPT, UR60, URZ, UPT ;  /* 0x000000ff3c00728c */ /* 0x000fe2000bf05070 */
[----:B------:R-:W-:Y:S01]  /*6960*/  R2UR UR6, R109 ;  /* 0x000000006d0672ca */ /* 0x000fe200000e0000 */
[----:B------:R-:W1:Y:S01]  /*6970*/  LDCU.64 UR8, c[0x0][0x358] ;  /* 0x00006b00ff0877ac */ /* 0x000e620008000a00 */
[----:B------:R-:W-:Y:S02]  /*6980*/  HFMA2 R90, -RZ, RZ, 0, 5.9604644775390625e-08 ;  /* 0x00000001ff5a7431 */ /* 0x000fe400000001ff */
[----:B------:R-:W-:Y:S01]  /*6990*/  IMAD.MOV.U32 R0, RZ, RZ, 0x1 ;  /* 0x00000001ff007424 */ /* 0x000fe200078e00ff */
[----:B------:R-:W-:Y:S06]  /*69a0*/  UISETP.NE.AND.EX UP0, UPT, UR61, URZ, UPT, UP0 ;  /* 0x000000ff3d00728c */ /* 0x000fec000bf05300 */
[----:B------:R-:W-:Y:S05]  /*69b0*/  PLOP3.LUT P3, PT, PT, PT, UP0, 0x80, 0x8 ;  /* 0x000000000008781c */ /* 0x000fea0003f6f008 */
[----:B------:R-:W2:Y:S01]  /*69c0*/  @UP0 LDCU.64 UR4, c[0x0][0x888] ;  /* 0x00011100ff0407ac */ /* 0x000ea20008000a00 */
[----:B------:R-:W-:Y:S07]  /*69d0*/  @UP0 UIMAD UR6, UR36, UR6, URZ ;  /* 0x00000006240602a4 */ /* 0x000fee000f8e02ff */
[----:B------:R-:W-:Y:S01]  /*69e0*/  @!P3 PRMT R90, R0, 0x7610, R90 ;  /* 0x00007610005ab816 */ /* 0x000fe2000000005a */
[----:B--2---:R-:W-:Y:S06]  /*69f0*/  @UP0 UIMAD.WIDE UR4, UR6, 0x4, UR4 ;  /* 0x00000004060408a5 */ /* 0x004fec000f8e0204 */
[----:B------:R-:W-:Y:S02]  /*6a00*/  IMAD.U32 R2, RZ, RZ, UR4 ;  /* 0x00000004ff027e24 */ /* 0x000fe4000f8e00ff */
[----:B------:R-:W-:Y:S03]  /*6a10*/  IMAD.U32 R3, RZ, RZ, UR5 ;  /* 0x00000005ff037e24 */ /* 0x000fe6000f8e00ff */
[----:B------:R-:W2:Y:S02]  /*6a20*/  @!UP0 LDCU UR4, c[0x0][0x880] ;  /* 0x00011000ff0487ac */ /* 0x000ea40008000800 */
[----:B-1---5:R1:W5:Y:S02]  /*6a30*/  @P3 LDG.E R45, desc[UR8][R2.64] ;  /* 0x00000008022d3981 */ /* 0x022364000c1e1900 */
[----:B-12---:R-:W-:Y:S02]  /*6a40*/  @!P3 MOV R45, UR4 ;  /* 0x00000004002dbc02 */ /* 0x006fe40008000f00 */
.L_x_108:
[----:B------:R-:W-:Y:S05]  /*6a50*/  @!P4 BRA `(.L_x_109) ;  /* 0x000000000024c947 */ /* 0x000fea0003800000 */
[----:B------:R-:W-:Y:S01]  /*6a60*/  ISETP.NE.U32.AND P3, PT, R84, RZ, PT ;  /* 0x000000ff5400720c */ /* 0x000fe20003f65070 */
[----:B------:R-:W1:Y:S03]  /*6a70*/  LDCU.64 UR4, c[0x0][0x358] ;  /* 0x00006b00ff0477ac */ /* 0x000e660008000a00 */
[----:B------:R-:W-:Y:S11]  /*6a80*/  ISETP.NE.AND.EX P3, PT, R85, RZ, PT, P3 ;  /* 0x000000ff5500720c */ /* 0x000ff60003f65330 */
[----:B------:R-:W-:Y:S02]  /*6a90*/  @!UPT UIADD3 URZ, UPT, UPT, URZ, URZ, URZ ;  /* 0x000000fffffff290 */ /* 0x000fe4000fffe0ff */
[----:B------:R-:W2:Y:S01]  /*6aa0*/  @P3 LDC.64 R2, c[0x0][0x8a8] ;  /* 0x00022a00ff023b82 */ /* 0x000ea20000000a00 */
[----:B------:R-:W-:Y:S04]  /*6ab0*/  @P3 IMAD R0, R86, UR36, RZ ;  /* 0x0000002456003c24 */ /* 0x000fe8000f8e02ff */
[----:B--2---:R-:W-:Y:S05]  /*6ac0*/  @P3 IMAD.WIDE R2, R0, 0x4, R2 ;  /* 0x0000000400023825 */ /* 0x004fea00078e0202 */
[----:B-1---5:R1:W5:Y:S02]  /*6ad0*/  @P3 LDG.E R38, desc[UR4][R2.64] ;  /* 0x0000000402263981 */ /* 0x022364000c1e1900 */
[----:B-1----:R-:W2:Y:S02]  /*6ae0*/  @!P3 LDC R38, c[0x0][0x8a0] ;  /* 0x00022800ff26bb82 */ /* 0x002ea40000000800 */
.L_x_109:
[----:B-----5:R-:W-:Y:S01]  /*6af0*/  FSETP.NEU.AND P3, PT, R45, RZ, PT ;  /* 0x000000ff2d00720b */ /* 0x020fe20003f6d000 */
[----:B------:R-:W-:Y:S01]  /*6b00*/  IMAD.SHL.U32 R115, R88, 0x4, RZ ;  /* 0x0000000458737824 */ /* 0x000fe200078e00ff */
[----:B------:R-:W-:Y:S01]  /*6b10*/  SEL R5, RZ, 0xffffffff, P2 ;  /* 0xffffffffff057807 */ /* 0x000fe20001000000 */
[----:B------:R-:W-:Y:S01]  /*6b20*/  IMAD.SHL.U32 R51, R105, 0x10, RZ ;  /* 0x0000001069337824 */ /* 0x000fe200078e00ff */
[----:B------:R-:W-:Y:S01]  /*6b30*/  @P1 LOP3.LUT P2, RZ, R90, 0xff, RZ, 0xc0, !PT ;  /* 0x000000ff5aff1812 */ /* 0x000fe2000784c0ff */
[----:B------:R-:W-:Y:S01]  /*6b40*/  IMAD.MOV.U32 R122, RZ, RZ, -0x10 ;  /* 0xfffffff0ff7a7424 */ /* 0x000fe200078e00ff */
[----:B------:R-:W-:Y:S01]  /*6b50*/  @P1 SEL R0, RZ, 0xffffffff, P3 ;  /* 0xffffffffff001807 */ /* 0x000fe20001800000 */
[----:B------:R-:W-:Y:S01]  /*6b60*/  IMAD.SHL.U32 R120, R106, 0x10, RZ ;  /* 0x000000106a787824 */ /* 0x000fe200078e00ff */
[----:B------:R-:W-:Y:S01]  /*6b70*/  LEA R116, R36, UR43, 0x3 ;  /* 0x0000002b24747c11 */ /* 0x000fe2000f8e18ff */
[----:B------:R-:W-:Y:S01]  /*6b80*/  BSSY B1, `(.L_x_110) ;  /* 0x0000051000017945 */ /* 0x000fe20003800000 */
[C---:B------:R-:W-:Y:S01]  /*6b90*/  @P0 SEL R0, R5.reuse, R0, !P2 ;  /* 0x0000000005000207 */ /* 0x040fe20005000000 */
[----:B------:R-:W-:Y:S01]  /*6ba0*/  IMAD.MOV.U32 R117, RZ, RZ, 0x1 ;  /* 0x00000001ff757424 */ /* 0x000fe200078e00ff */
[----:B------:R-:W-:Y:S01]  /*6bb0*/  SHF.L.U32 R3, R104, 0x1f, RZ ;  /* 0x0000001f68037819 */ /* 0x000fe200000006ff */
[----:B------:R-:W-:Y:S01]  /*6bc0*/  IMAD R39, R36, 0x100, R37 ;  /* 0x0000010024277824 */ /* 0x000fe200078e0225 */
[----:B------:R-:W-:Y:S01]  /*6bd0*/  @P1 LOP3.LUT R0, R0, 0x1, RZ, 0xc0, !PT ;  /* 0x0000000100001812 */ /* 0x000fe200078ec0ff */
[----:B------:R-:W-:Y:S01]  /*6be0*/  IMAD.MOV.U32 R118, RZ, RZ, RZ ;  /* 0x000000ffff767224 */ /* 0x000fe200078e00ff */
[----:B------:R-:W-:Y:S02]  /*6bf0*/  PLOP3.LUT P2, PT, PT, PT, UP1, 0x80, 0x8 ;  /* 0x000000000008781c */ /* 0x000fe40003f4f018 */
[----:B------:R-:W-:Y:S02]  /*6c00*/  CS2R R70, SRZ ;  /* 0x0000000000467805 */ /* 0x000fe4000001ff00 */
[----:B------:R-:W-:Y:S02]  /*6c10*/  ISETP.NE.U32.OR P5, PT, R0, 0x1, !P1 ;  /* 0x000000010000780c */ /* 0x000fe40004fa5470 */
[----:B------:R-:W-:Y:S02]  /*6c20*/  CS2R R68, SRZ ;  /* 0x0000000000447805 */ /* 0x000fe4000001ff00 */
[----:B------:R-:W-:Y:S02]  /*6c30*/  LOP3.LUT P4, R96, R90, 0xff, RZ, 0xc0, !PT ;  /* 0x000000ff5a607812 */ /* 0x000fe4000788c0ff */
[----:B------:R-:W-:Y:S02]  /*6c40*/  CS2R R66, SRZ ;  /* 0x0000000000427805 */ /* 0x000fe4000001ff00 */
[----:B------:R-:W-:Y:S02]  /*6c50*/  SEL R0, RZ, 0xffffffff, P3 ;  /* 0xffffffffff007807 */ /* 0x000fe40001800000 */
[----:B------:R-:W-:Y:S02]  /*6c60*/  CS2R R64, SRZ ;  /* 0x0000000000407805 */ /* 0x000fe4000001ff00 */
[----:B------:R-:W-:Y:S02]  /*6c70*/  P2R R112, PR, RZ, 0x20 ;  /* 0x00000020ff707803 */ /* 0x000fe40000000000 */
[----:B------:R-:W-:Y:S02]  /*6c80*/  CS2R R62, SRZ ;  /* 0x00000000003e7805 */ /* 0x000fe4000001ff00 */
[----:B------:R-:W-:Y:S02]  /*6c90*/  CS2R R60, SRZ ;  /* 0x00000000003c7805 */ /* 0x000fe4000001ff00 */
[----:B------:R-:W-:Y:S02]  /*6ca0*/  CS2R R58, SRZ ;  /* 0x00000000003a7805 */ /* 0x000fe4000001ff00 */
[----:B------:R-:W-:Y:S02]  /*6cb0*/  CS2R R56, SRZ ;  /* 0x0000000000387805 */ /* 0x000fe4000001ff00 */
[----:B------:R-:W-:Y:S01]  /*6cc0*/  @P2 SEL R0, R5, R0, !P4 ;  /* 0x0000000005002207 */ /* 0x000fe20006000000 */
[----:B------:R-:W-:Y:S01]  /*6cd0*/  VIADD R5, R115, UR43 ;  /* 0x0000002b73057c36 */ /* 0x000fe20008000000 */
[----:B------:R-:W-:Y:S02]  /*6ce0*/  @P5 SHF.L.U32 R2, RZ, 0x1f, RZ ;  /* 0x0000001fff025819 */ /* 0x000fe400000006ff */
[----:B------:R-:W-:Y:S02]  /*6cf0*/  CS2R R54, SRZ ;  /* 0x0000000000367805 */ /* 0x000fe4000001ff00 */
[----:B------:R-:W-:Y:S01]  /*6d00*/  LOP3.LUT R0, R0, 0x1, RZ, 0xc0, !PT ;  /* 0x0000000100007812 */ /* 0x000fe200078ec0ff */
[C---:B------:R-:W-:Y:S01]  /*6d10*/  IMAD.IADD R101, R5.reuse, 0x1, R51 ;  /* 0x0000000105657824 */ /* 0x040fe200078e0233 */
[----:B------:R-:W1:Y:S01]  /*6d20*/  @P5 SYNCS.PHASECHK.TRANS64.TRYWAIT P1, [UR43+0x20], R2 ;  /* 0x00002002ff0055a7 */ /* 0x000e62000802112b */
[----:B------:R-:W-:Y:S01]  /*6d30*/  IMAD.IADD R113, R5, 0x1, R120 ;  /* 0x0000000105717824 */ /* 0x000fe200078e0278 */
[----:B------:R-:W-:Y:S01]  /*6d40*/  ISETP.NE.U32.AND P2, PT, R0, 0x1, PT ;  /* 0x000000010000780c */ /* 0x000fe20003f45070 */
[----:B------:R-:W-:Y:S01]  /*6d50*/  IMAD.IADD R99, R120, 0x1, R101 ;  /* 0x0000000178637824 */ /* 0x000fe200078e0265 */
[----:B------:R-:W-:Y:S02]  /*6d60*/  CS2R R52, SRZ ;  /* 0x0000000000347805 */ /* 0x000fe4000001ff00 */
[----:B------:R-:W-:Y:S02]  /*6d70*/  CS2R R74, SRZ ;  /* 0x00000000004a7805 */ /* 0x000fe4000001ff00 */
[----:B------:R-:W-:Y:S02]  /*6d80*/  P2R R119, PR, RZ, 0x4 ;  /* 0x00000004ff777803 */ /* 0x000fe40000000000 */
[----:B------:R-:W-:Y:S02]  /*6d90*/  CS2R R72, SRZ ;  /* 0x0000000000487805 */ /* 0x000fe4000001ff00 */
[----:B------:R-:W-:Y:S02]  /*6da0*/  ISETP.NE.U32.AND P2, PT, R89, 0x1, PT ;  /* 0x000000015900780c */ /* 0x000fe40003f45070 */
[----:B------:R-:W-:Y:S02]  /*6db0*/  CS2R R78, SRZ ;  /* 0x00000000004e7805 */ /* 0x000fe4000001ff00 */
[----:B------:R-:W-:Y:S02]  /*6dc0*/  CS2R R76, SRZ ;  /* 0x00000000004c7805 */ /* 0x000fe4000001ff00 */
[----:B------:R-:W-:Y:S02]  /*6dd0*/  CS2R R82, SRZ ;  /* 0x0000000000527805 */ /* 0x000fe4000001ff00 */
[----:B------:R-:W-:Y:S02]  /*6de0*/  SEL R122, R122, 0x10, !P2 ;  /* 0x000000107a7a7807 */ /* 0x000fe40005000000 */
[----:B------:R-:W-:Y:S01]  /*6df0*/  CS2R R80, SRZ ;  /* 0x0000000000507805 */ /* 0x000fe2000001ff00 */
[----:B------:R3:W4:Y:S02]  /*6e00*/  SYNCS.PHASECHK.TRANS64.TRYWAIT P0, [R116+URZ+0x90], R3 ;  /* 0x00009003740075a7 */ /* 0x00072400080011ff */
[----:B------:R-:W-:Y:S02]  /*6e10*/  IMAD.IADD R114, R5, 0x1, R122 ;  /* 0x0000000105727824 */ /* 0x000fe400078e027a */
[C---:B------:R-:W-:Y:S02]  /*6e20*/  IMAD.IADD R102, R122.reuse, 0x1, R113 ;  /* 0x000000017a667824 */ /* 0x040fe400078e0271 */
[C---:B------:R-:W-:Y:S02]  /*6e30*/  IMAD.IADD R100, R122.reuse, 0x1, R101 ;  /* 0x000000017a647824 */ /* 0x040fe400078e0265 */
[----:B------:R-:W-:Y:S01]  /*6e40*/  IMAD.IADD R98, R122, 0x1, R99 ;  /* 0x000000017a627824 */ /* 0x000fe200078e0263 */
[----:B-1----:R-:W-:Y:S01]  /*6e50*/  @P5 SEL R117, RZ, 0x1, !P1 ;  /* 0x00000001ff755807 */ /* 0x002fe20004800000 */
[----:B---3--:R-:W-:Y:S06]  /*6e60*/  @!P5 BRA `(.L_x_111) ;  /* 0x000000000088d947 */ /* 0x008fec0003800000 */
[----:B------:R-:W-:Y:S01]  /*6e70*/  IMAD.MOV.U32 R71, RZ, RZ, RZ ;  /* 0x000000ffff477224 */ /* 0x000fe200078e00ff */
[----:B------:R-:W-:Y:S01]  /*6e80*/  ISETP.NE.AND P1, PT, R117, RZ, PT ;  /* 0x000000ff7500720c */ /* 0x000fe20003f25270 */
[----:B------:R-:W-:Y:S01]  /*6e90*/  BSSY B0, `(.L_x_112) ;  /* 0x0000014000007945 */ /* 0x000fe20003800000 */
[----:B------:R-:W-:Y:S02]  /*6ea0*/  CS2R R82, SRZ ;  /* 0x0000000000527805 */ /* 0x000fe4000001ff00 */
        /* <DEDUP_REMOVED lines=13> */
[----:B------:R-:W-:Y:S01]  /*6f80*/  CS2R R68, SRZ ;  /* 0x0000000000447805 */ /* 0x000fe2000001ff00 */
[----:B------:R-:W-:Y:S06]  /*6f90*/  @P1 BRA `(.L_x_113) ;  /* 0x00000000000c1947 */ /* 0x000fec0003800000 */
[----:B------:R-:W-:Y:S04]  /*6fa0*/  SHF.L.U32 R5, RZ, 0x1f, RZ ;  /* 0x0000001fff057819 */ /* 0x000fe800000006ff */
[----:B------:R-:W1:Y:S02]  /*6fb0*/  SYNCS.PHASECHK.TRANS64.TRYWAIT P1, [UR43+0x20], R5 ;  /* 0x00002005ff0075a7 */ /* 0x000e64000802112b */
[----:B-1----:R-:W-:Y:S05]  /*6fc0*/  @!P1 BRA `(.L_x_114) ;  /* 0x0000007c00e09947 */ /* 0x002fea0003800000 */
.L_x_113:
[----:B------:R-:W-:Y:S05]  /*6fd0*/  BSYNC B0 ;  /* 0x0000000000007941 */ /* 0x000fea0003800000 */
.L_x_112:
[----:B------:R-:W-:Y:S01]  /*6fe0*/  ISETP.NE.AND P1, PT, R119, RZ, PT ;  /* 0x000000ff7700720c */ /* 0x000fe20003f25270 */
[----:B------:R-:W-:Y:S11]  /*6ff0*/  HFMA2 R118, -RZ, RZ, 0, 5.9604644775390625e-08 ;  /* 0x00000001ff767431 */ /* 0x000ff600000001ff */
[----:B------:R-:W-:Y:S01]  /*7000*/  @!UPT UIADD3 URZ, UPT, UPT, URZ, URZ, URZ ;  /* 0x000000fffffff290 */ /* 0x000fe2000fffe0ff */
[----:B------:R3:W1:Y:S04]  /*7010*/  @P1 LDS.128 R80, [R115+UR43+0x400] ;  /* 0x0004002b73501984 */ /* 0x0006680008000c00 */
[----:B------:R3:W1:Y:S04]  /*7020*/  @P1 LDS.128 R76, [R114+0x400] ;  /* 0x00040000724c1984 */ /* 0x0006680000000c00 */
[----:B------:R3:W1:Y:S04]  /*7030*/  @P1 LDS.128 R72, [R113+0x400] ;  /* 0x0004000071481984 */ /* 0x0006680000000c00 */
[----:B------:R3:W1:Y:S04]  /*7040*/  @P1 LDS.128 R52, [R102+0x400] ;  /* 0x0004000066341984 */ /* 0x0006680000000c00 */
[----:B------:R3:W1:Y:S04]  /*7050*/  @P1 LDS.128 R56, [R101+0x400] ;  /* 0x0004000065381984 */ /* 0x0006680000000c00 */
[----:B------:R3:W1:Y:S04]  /*7060*/  @P1 LDS.128 R60, [R100+0x400] ;  /* 0x00040000643c1984 */ /* 0x0006680000000c00 */
[----:B------:R3:W1:Y:S04]  /*7070*/  @P1 LDS.128 R64, [R99+0x400] ;  /* 0x0004000063401984 */ /* 0x0006680000000c00 */
[----:B------:R3:W1:Y:S02]  /*7080*/  @P1 LDS.128 R68, [R98+0x400] ;  /* 0x0004000062441984 */ /* 0x0006640000000c00 */
.L_x_111:
[----:B------:R-:W-:Y:S05]  /*7090*/  BSYNC B1 ;  /* 0x0000000000017941 */ /* 0x000fea0003800000 */
.L_x_110:
[----:B-1----:R-:W-:Y:S04]  /*70a0*/  SHF.R.U32.HI R0, RZ, 0x15, R39 ;  /* 0x00000015ff007819 */ /* 0x002fe80000011627 */
[----:B------:R-:W-:Y:S01]  /*70b0*/  LOP3.LUT P1, RZ, R0, 0x3, R91, 0x48, !PT ;  /* 0x0000000300ff7812 */ /* 0x000fe2000782485b */
[----:B------:R-:W-:Y:S01]  /*70c0*/  @!UPT UIADD3 URZ, UPT, UPT, URZ, URZ, URZ ;  /* 0x000000fffffff290 */ /* 0x000fe2000fffe0ff */
[----:B----4-:R-:W-:Y:S11]  /*70d0*/  @P0 BRA `(.L_x_115) ;  /* 0x0000000000080947 */ /* 0x010ff60003800000 */
[----:B------:R-:W1:Y:S02]  /*70e0*/  SYNCS.PHASECHK.TRANS64.TRYWAIT P0, [R116+URZ+0x90], R3 ;  /* 0x00009003740075a7 */ /* 0x000e6400080011ff */
[----:B-1----:R-:W-:Y:S05]  /*70f0*/  @!P0 BRA `(.L_x_116) ;  /* 0x0000007c00ac8947 */ /* 0x002fea0003800000 */
.L_x_115:
[----:B------:R-:W-:Y:S05]  /*7100*/  @!P1 BRA `(.L_x_117) ;  /* 0x0000000000409947 */ /* 0x000fea0003800000 */
[----:B------:R-:W4:Y:S01]  /*7110*/  LDCU.64 UR8, c[0x4][0x70] ;  /* 0x01000e00ff0877ac */ /* 0x000f220008000a00 */
[----:B-1----:R-:W-:Y:S01]  /*7120*/  MOV R3, 0x0 ;  /* 0x0000000000037802 */ /* 0x002fe20000000f00 */
[----:B------:R-:W-:Y:S02]  /*7130*/  HFMA2 R12, -RZ, RZ, 0, 5.9604644775390625e-08 ;  /* 0x00000001ff0c7431 */ /* 0x000fe400000001ff */
[----:B------:R-:W-:Y:S02]  /*7140*/  IMAD.MOV.U32 R8, RZ, RZ, 0x192 ;  /* 0x00000192ff087424 */ /* 0x000fe400078e00ff */
[----:B------:R-:W-:Y:S01]  /*7150*/  IMAD.MOV.U32 R13, RZ, RZ, RZ ;  /* 0x000000ffff0d7224 */ /* 0x000fe200078e00ff */
[----:B------:R-:W1:Y:S01]  /*7160*/  LDCU.64 UR6, c[0x4][0x78] ;  /* 0x01000f00ff0677ac */ /* 0x000e620008000a00 */
[----:B------:R-:W2:Y:S01]  /*7170*/  LDC.64 R2, c[0x4][R3] ;  /* 0x0100000003027b82 */ /* 0x000ea20000000a00 */
[----:B------:R-:W5:Y:S01]  /*7180*/  LDCU.64 UR4, c[0x4][0x10] ;  /* 0x01000200ff0477ac */ /* 0x000f620008000a00 */
[----:B----4-:R-:W-:Y:S01]  /*7190*/  MOV R5, UR9 ;  /* 0x0000000900057c02 */ /* 0x010fe20008000f00 */
[----:B------:R-:W-:Y:S01]  /*71a0*/  IMAD.U32 R4, RZ, RZ, UR8 ;  /* 0x00000008ff047e24 */ /* 0x000fe2000f8e00ff */
[----:B-1----:R-:W-:Y:S01]  /*71b0*/  MOV R7, UR7 ;  /* 0x0000000700077c02 */ /* 0x002fe20008000f00 */
[----:B------:R-:W-:Y:S01]  /*71c0*/  IMAD.U32 R6, RZ, RZ, UR6 ;  /* 0x00000006ff067e24 */ /* 0x000fe2000f8e00ff */
[----:B-----5:R-:W-:Y:S01]  /*71d0*/  MOV R11, UR5 ;  /* 0x00000005000b7c02 */ /* 0x020fe20008000f00 */
[----:B------:R-:W-:Y:S02]  /*71e0*/  IMAD.U32 R10, RZ, RZ, UR4 ;  /* 0x00000004ff0a7e24 */ /* 0x000fe4000f8e00ff */
[----:B------:R-:W-:Y:S07]  /*71f0*/  LEPC R20, `(.L_x_117) ;  /* 0x000000001014794e */ /* 0x000fee0000000000 */
[----:B--23--:R-:W-:Y:S05]  /*7200*/  CALL.ABS.NOINC R2 ;  /* 0x0000000002007343 */ /* 0x00cfea0003c00000 */
.L_x_117:
[----:B------:R-:W-:Y:S01]  /*7210*/  LOP3.LUT R44, R80, 0xffffe000, RZ, 0xc0, !PT ;  /* 0xffffe000502c7812 */ /* 0x000fe200078ec0ff */
[----:B------:R-:W-:Y:S05]  /*7220*/  WARPSYNC.ALL ;  /* 0x0000000000007948 */ /* 0x000fea0003800000 */
[----:B------:R-:W-:Y:S01]  /*7230*/  R2UR UR4, R39 ;  /* 0x00000000270472ca */ /* 0x000fe200000e0000 */
[----:B------:R-:W-:Y:S01]  /*7240*/  BSSY.RECONVERGENT B0, `(.L_x_118) ;  /* 0x000009c000007945 */ /* 0x000fe20003800200 */
[----:B------:R-:W-:Y:S02]  /*7250*/  LOP3.LUT R47, R81, 0xffffe000, RZ, 0xc0, !PT ;  /* 0xffffe000512f7812 */ /* 0x000fe400078ec0ff */
[----:B------:R-:W-:Y:S02]  /*7260*/  LOP3.LUT R46, R82, 0xffffe000, RZ, 0xc0, !PT ;  /* 0xffffe000522e7812 */ /* 0x000fe400078ec0ff */
[----:B------:R-:W-:Y:S02]  /*7270*/  LOP3.LUT R48, R83, 0xffffe000, RZ, 0xc0, !PT ;  /* 0xffffe00053307812 */ /* 0x000fe400078ec0ff */
[----:B------:R-:W-:Y:S02]  /*7280*/  LOP3.LUT R49, R56, 0xffffe000, RZ, 0xc0, !PT ;  /* 0xffffe00038317812 */ /* 0x000fe400078ec0ff */
[----:B------:R-:W-:Y:S03]  /*7290*/  ISETP.NE.AND P0, PT, R107, RZ, PT ;  /* 0x000000ff6b00720c */ /* 0x000fe60003f05270 */
[----:B------:R-:W2:Y:S02]  /*72a0*/  LDTM.x32 R4, tmem[UR4] ;  /* 0x00000004000479ee */ /* 0x000ea400082c0000 */
[C---:B--2---:R-:W-:Y:S01]  /*72b0*/  FMUL R0, R38.reuse, R4 ;  /* 0x0000000426007220 */ /* 0x044fe20000400000 */
[C---:B------:R-:W-:Y:S01]  /*72c0*/  FMUL R2, R38.reuse, R5 ;  /* 0x0000000526027220 */ /* 0x040fe20000400000 */
[C---:B-1----:R-:W-:Y:S01]  /*72d0*/  FMUL R3, R38.reuse, R6 ;  /* 0x0000000626037220 */ /* 0x042fe20000400000 */
[----:B------:R-:W-:Y:S01]  /*72e0*/  FMUL R7, R38, R7 ;  /* 0x0000000726077220 */ /* 0x000fe20000400000 */
[C---:B------:R-:W-:Y:S01]  /*72f0*/  FFMA R40, R45.reuse, R44, R0 ;  /* 0x0000002c2d287223 */ /* 0x040fe20000000000 */
[----:B------:R-:W-:Y:S01]  /*7300*/  LOP3.LUT R44, R76, 0xffffe000, RZ, 0xc0, !PT ;  /* 0xffffe0004c2c7812 */ /* 0x000fe200078ec0ff */
[C---:B------:R-:W-:Y:S01]  /*7310*/  FFMA R41, R45.reuse, R47, R2 ;  /* 0x0000002f2d297223 */ /* 0x040fe20000000002 */
[----:B------:R-:W-:Y:S01]  /*7320*/  LOP3.LUT R47, R78, 0xffffe000, RZ, 0xc0, !PT ;  /* 0xffffe0004e2f7812 */ /* 0x000fe200078ec0ff */
[----:B------:R-:W-:Y:S01]  /*7330*/  FFMA R42, R45, R46, R3 ;  /* 0x0000002e2d2a7223 */ /* 0x000fe20000000003 */
[----:B------:R-:W-:Y:S01]  /*7340*/  LOP3.LUT R46, R77, 0xffffe000, RZ, 0xc0, !PT ;  /* 0xffffe0004d2e7812 */ /* 0x000fe200078ec0ff */
[----:B------:R-:W-:Y:S01]  /*7350*/  FFMA R43, R45, R48, R7 ;  /* 0x000000302d2b7223 */ /* 0x000fe20000000007 */
[----:B------:R-:W-:Y:S01]  /*7360*/  LOP3.LUT R48, R79, 0xffffe000, RZ, 0xc0, !PT ;  /* 0xffffe0004f307812 */ /* 0x000fe200078ec0ff */
[C---:B------:R-:W-:Y:S01]  /*7370*/  FMUL R4, R38.reuse, R8 ;  /* 0x0000000826047220 */ /* 0x040fe20000400000 */
[----:B------:R-:W-:Y:S01]  /*7380*/  F2FP.TF32.F32.PACK_B R40, R40 ;  /* 0x00000028ff28723e */ /* 0x000fe200024050ff */
[C---:B------:R-:W-:Y:S01]  /*7390*/  FMUL R5, R38.reuse, R9 ;  /* 0x0000000926057220 */ /* 0x040fe20000400000 */
[----:B------:R-:W-:Y:S01]  /*73a0*/  F2FP.TF32.F32.PACK_B R41, R41 ;  /* 0x00000029ff29723e */ /* 0x000fe200024050ff */
[C---:B------:R-:W-:Y:S01]  /*73b0*/  FMUL R6, R38.reuse, R10 ;  /* 0x0000000a26067220 */ /* 0x040fe20000400000 */
[----:B------:R-:W-:Y:S01]  /*73c0*/  F2FP.TF32.F32.PACK_B R42, R42 ;  /* 0x0000002aff2a723e */ /* 0x000fe200024050ff */
[C---:B------:R-:W-:Y:S01]  /*73d0*/  FFMA R4, R45.reuse, R44, R4 ;  /* 0x0000002c2d047223 */ /* 0x040fe20000000004 */
[----:B------:R-:W-:Y:S01]  /*73e0*/  F2FP.TF32.F32.PACK_B R43, R43 ;  /* 0x0000002bff2b723e */ /* 0x000fe200024050ff */
[----:B------:R-:W-:Y:S01]  /*73f0*/  FMUL R11, R38, R11 ;  /* 0x0000000b260b7220 */ /* 0x000fe20000400000 */
[----:B------:R-:W-:Y:S01]  /*7400*/  LOP3.LUT R44, R72, 0xffffe000, RZ, 0xc0, !PT ;  /* 0xffffe000482c7812 */ /* 0x000fe200078ec0ff */
[----:B------:R-:W-:Y:S01]  /*7410*/  FFMA R5, R45, R46, R5 ;  /* 0x0000002e2d057223 */ /* 0x000fe20000000005 */
[----:B------:R-:W-:Y:S01]  /*7420*/  LOP3.LUT R46, R73, 0xffffe000, RZ, 0xc0, !PT ;  /* 0xffffe000492e7812 */ /* 0x000fe200078ec0ff */
[----:B------:R-:W-:Y:S01]  /*7430*/  FMUL R8, R38, R12 ;  /* 0x0000000c26087220 */ /* 0x000fe20000400000 */
[----:B------:R-:W-:Y:S01]  /*7440*/  F2FP.TF32.F32.PACK_B R4, R4 ;  /* 0x00000004ff04723e */ /* 0x000fe200024050ff */
[C---:B------:R-:W-:Y:S01]  /*7450*/  FFMA R6, R45.reuse, R47, R6 ;  /* 0x0000002f2d067223 */ /* 0x040fe20000000006 */
[----:B------:R-:W-:Y:S01]  /*7460*/  LOP3.LUT R47, R74, 0xffffe000, RZ, 0xc0, !PT ;  /* 0xffffe0004a2f7812 */ /* 0x000fe200078ec0ff */
[----:B------:R-:W-:Y:S01]  /*7470*/  FFMA R7, R45, R48, R11 ;  /* 0x000000302d077223 */ /* 0x000fe2000000000b */
[----:B------:R-:W-:Y:S01]  /*7480*/  LOP3.LUT R48, R75, 0xffffe000, RZ, 0xc0, !PT ;  /* 0xffffe0004b307812 */ /* 0x000fe200078ec0ff */
[----:B------:R-:W-:Y:S01]  /*7490*/  FMUL R9, R38, R13 ;  /* 0x0000000d26097220 */ /* 0x000fe20000400000 */
[----:B------:R-:W-:Y:S01]  /*74a0*/  F2FP.TF32.F32.PACK_B R5, R5 ;  /* 0x00000005ff05723e */ /* 0x000fe200024050ff */
[----:B------:R1:W-:Y:S01]  /*74b0*/  STS.128 [R115+UR43+0x400], R40 ;  /* 0x0004002873007988 */ /* 0x0003e20008000c2b */
[----:B------:R-:W-:Y:S01]  /*74c0*/  F2FP.TF32.F32.PACK_B R6, R6 ;  /* 0x00000006ff06723e */ /* 0x000fe200024050ff */
[C---:B------:R-:W-:Y:S01]  /*74d0*/  FFMA R8, R45.reuse, R44, R8 ;  /* 0x0000002c2d087223 */ /* 0x040fe20000000008 */
[----:B------:R-:W-:Y:S01]  /*74e0*/  LOP3.LUT R44, R52, 0xffffe000, RZ, 0xc0, !PT ;  /* 0xffffe000342c7812 */ /* 0x000fe200078ec0ff */
[C---:B------:R-:W-:Y:S01]  /*74f0*/  FMUL R10, R38.reuse, R14 ;  /* 0x0000000e260a7220 */ /* 0x040fe20000400000 */
[----:B------:R-:W-:Y:S01]  /*7500*/  F2FP.TF32.F32.PACK_B R7, R7 ;  /* 0x00000007ff07723e */ /* 0x000fe200024050ff */
[C---:B------:R-:W-:Y:S01]  /*7510*/  FMUL R15, R38.reuse, R15 ;  /* 0x0000000f260f7220 */ /* 0x040fe20000400000 */
[----:B------:R-:W-:Y:S01]  /*7520*/  F2FP.TF32.F32.PACK_B R8, R8 ;  /* 0x00000008ff08723e */ /* 0x000fe200024050ff */
[----:B------:R-:W-:Y:S01]  /*7530*/  FMUL R12, R38, R16 ;  /* 0x00000010260c7220 */ /* 0x000fe20000400000 */
[----:B------:R-:W-:Y:S01]  /*7540*/  FFMA R9, R45, R46, R9 ;  /* 0x0000002e2d097223 */ /* 0x000fe20000000009 */
[----:B------:R-:W-:Y:S01]  /*7550*/  LOP3.LUT R46, R55, 0xffffe000, RZ, 0xc0, !PT ;  /* 0xffffe000372e7812 */ /* 0x000fe200078ec0ff */
[C---:B------:R-:W-:Y:S01]  /*7560*/  FFMA R10, R45.reuse, R47, R10 ;  /* 0x0000002f2d0a7223 */ /* 0x040fe2000000000a */
[----:B------:R-:W-:Y:S01]  /*7570*/  LOP3.LUT R47, R54, 0xffffe000, RZ, 0xc0, !PT ;  /* 0xffffe000362f7812 */ /* 0x000fe200078ec0ff */
[C---:B------:R-:W-:Y:S01]  /*7580*/  FFMA R11, R45.reuse, R48, R15 ;  /* 0x000000302d0b7223 */ /* 0x040fe2000000000f */
[----:B------:R-:W-:Y:S01]  /*7590*/  F2FP.TF32.F32.PACK_B R9, R9 ;  /* 0x00000009ff09723e */ /* 0x000fe200024050ff */
[----:B------:R-:W-:Y:S01]  /*75a0*/  FFMA R12, R45, R44, R12 ;  /* 0x0000002c2d0c7223 */ /* 0x000fe2000000000c */
[----:B------:R-:W-:Y:S01]  /*75b0*/  LOP3.LUT R44, R53, 0xffffe000, RZ, 0xc0, !PT ;  /* 0xffffe000352c7812 */ /* 0x000fe200078ec0ff */
[----:B------:R1:W-:Y:S01]  /*75c0*/  STS.128 [R114+0x400], R4 ;  /* 0x0004000472007388 */ /* 0x0003e20000000c00 */
[----:B------:R-:W-:Y:S01]  /*75d0*/  F2FP.TF32.F32.PACK_B R10, R10 ;  /* 0x0000000aff0a723e */ /* 0x000fe200024050ff */
[C---:B------:R-:W-:Y:S01]  /*75e0*/  FMUL R13, R38.reuse, R17 ;  /* 0x00000011260d7220 */ /* 0x040fe20000400000 */
[----:B------:R-:W-:Y:S01]  /*75f0*/  F2FP.TF32.F32.PACK_B R11, R11 ;  /* 0x0000000bff0b723e */ /* 0x000fe200024050ff */
[C---:B------:R-:W-:Y:S01]  /*7600*/  FMUL R14, R38.reuse, R18 ;  /* 0x00000012260e7220 */ /* 0x040fe20000400000 */
[----:B------:R-:W-:Y:S01]  /*7610*/  F2FP.TF32.F32.PACK_B R12, R12 ;  /* 0x0000000cff0c723e */ /* 0x000fe200024050ff */
[----:B------:R-:W-:Y:S01]  /*7620*/  FMUL R19, R38, R19 ;  /* 0x0000001326137220 */ /* 0x000fe20000400000 */
[----:B------:R-:W-:Y:S01]  /*7630*/  LOP3.LUT R48, R65, 0xffffe000, RZ, 0xc0, !PT ;  /* 0xffffe00041307812 */ /* 0x000fe200078ec0ff */
[----:B------:R-:W-:Y:S01]  /*7640*/  FFMA R13, R45, R44, R13 ;  /* 0x0000002c2d0d7223 */ /* 0x000fe2000000000d */
[----:B------:R-:W-:Y:S01]  /*7650*/  LOP3.LUT R44, R57, 0xffffe000, RZ, 0xc0, !PT ;  /* 0xffffe000392c7812 */ /* 0x000fe200078ec0ff */
[C---:B------:R-:W-:Y:S01]  /*7660*/  FFMA R14, R45.reuse, R47, R14 ;  /* 0x0000002f2d0e7223 */ /* 0x040fe2000000000e */
[----:B------:R-:W-:Y:S01]  /*7670*/  LOP3.LUT R47, R58, 0xffffe000, RZ, 0xc0, !PT ;  /* 0xffffe0003a2f7812 */ /* 0x000fe200078ec0ff */
[C---:B------:R-:W-:Y:S01]  /*7680*/  FMUL R16, R38.reuse, R20 ;  /* 0x0000001426107220 */ /* 0x040fe20000400000 */
[----:B------:R-:W-:Y:S01]  /*7690*/  F2FP.TF32.F32.PACK_B R13, R13 ;  /* 0x0000000dff0d723e */ /* 0x000fe200024050ff */
[----:B------:R1:W-:Y:S01]  /*76a0*/  STS.128 [R113+0x400], R8 ;  /* 0x0004000871007388 */ /* 0x0003e20000000c00 */
[----:B------:R-:W-:Y:S01]  /*76b0*/  F2FP.TF32.F32.PACK_B R14, R14 ;  /* 0x0000000eff0e723e */ /* 0x000fe200024050ff */
[----:B------:R-:W-:Y:S01]  /*76c0*/  FFMA R15, R45, R46, R19 ;  /* 0x0000002e2d0f7223 */ /* 0x000fe20000000013 */
[----:B------:R-:W-:Y:S01]  /*76d0*/  LOP3.LUT R46, R59, 0xffffe000, RZ, 0xc0, !PT ;  /* 0xffffe0003b2e7812 */ /* 0x000fe200078ec0ff */
[----:B------:R-:W-:Y:S01]  /*76e0*/  FMUL R17, R38, R21 ;  /* 0x0000001526117220 */ /* 0x000fe20000400000 */
[C---:B------:R-:W-:Y:S01]  /*76f0*/  FFMA R16, R45.reuse, R49, R16 ;  /* 0x000000312d107223 */ /* 0x040fe20000000010 */
[----:B------:R-:W-:Y:S01]  /*7700*/  LOP3.LUT R49, R60, 0xffffe000, RZ, 0xc0, !PT ;  /* 0xffffe0003c317812 */ /* 0x000fe200078ec0ff */
[C---:B------:R-:W-:Y:S01]  /*7710*/  FMUL R18, R38.reuse, R22 ;  /* 0x0000001626127220 */ /* 0x040fe20000400000 */
[----:B------:R-:W-:Y:S01]  /*7720*/  F2FP.TF32.F32.PACK_B R15, R15 ;  /* 0x0000000fff0f723e */ /* 0x000fe200024050ff */
[----:B------:R-:W-:Y:S01]  /*7730*/  FFMA R17, R45, R44, R17 ;  /* 0x0000002c2d117223 */ /* 0x000fe20000000011 */
[C---:B------:R-:W-:Y:S01]  /*7740*/  FMUL R23, R38.reuse, R23 ;  /* 0x0000001726177220 */ /* 0x040fe20000400000 */
[C---:B------:R-:W-:Y:S01]  /*7750*/  FMUL R20, R38.reuse, R24 ;  /* 0x0000001826147220 */ /* 0x040fe20000400000 */
[----:B------:R-:W-:Y:S01]  /*7760*/  LOP3.LUT R44, R61, 0xffffe000, RZ, 0xc0, !PT ;  /* 0xffffe0003d2c7812 */ /* 0x000fe200078ec0ff */
[----:B------:R1:W-:Y:S01]  /*7770*/  STS.128 [R102+0x400], R12 ;  /* 0x0004000c66007388 */ /* 0x0003e20000000c00 */
[----:B------:R-:W-:Y:S01]  /*7780*/  F2FP.TF32.F32.PACK_B R16, R16 ;  /* 0x00000010ff10723e */ /* 0x000fe200024050ff */
[----:B------:R-:W-:Y:S01]  /*7790*/  FMUL R21, R38, R25 ;  /* 0x0000001926157220 */ /* 0x000fe20000400000 */
[----:B------:R-:W-:Y:S01]  /*77a0*/  F2FP.TF32.F32.PACK_B R17, R17 ;  /* 0x00000011ff11723e */ /* 0x000fe200024050ff */
[C---:B------:R-:W-:Y:S01]  /*77b0*/  FFMA R18, R45.reuse, R47, R18 ;  /* 0x0000002f2d127223 */ /* 0x040fe20000000012 */
[----:B------:R-:W-:Y:S01]  /*77c0*/  LOP3.LUT R47, R64, 0xffffe000, RZ, 0xc0, !PT ;  /* 0xffffe000402f7812 */ /* 0x000fe200078ec0ff */
[C---:B------:R-:W-:Y:S01]  /*77d0*/  FFMA R19, R45.reuse, R46, R23 ;  /* 0x0000002e2d137223 */ /* 0x040fe20000000017 */
[C---:B------:R-:W-:Y:S01]  /*77e0*/  FFMA R20, R45.reuse, R49, R20 ;  /* 0x000000312d147223 */ /* 0x040fe20000000014 */
[----:B------:R-:W-:Y:S01]  /*77f0*/  FFMA R21, R45, R44, R21 ;  /* 0x0000002c2d157223 */ /* 0x000fe20000000015 */
[----:B------:R-:W-:Y:S01]  /*7800*/  LOP3.LUT R46, R62, 0xffffe000, RZ, 0xc0, !PT ;  /* 0xffffe0003e2e7812 */ /* 0x000fe200078ec0ff */
[C---:B------:R-:W-:Y:S01]  /*7810*/  FMUL R22, R38.reuse, R26 ;  /* 0x0000001a26167220 */ /* 0x040fe20000400000 */
[----:B------:R-:W-:Y:S01]  /*7820*/  LOP3.LUT R44, R63, 0xffffe000, RZ, 0xc0, !PT ;  /* 0xffffe0003f2c7812 */ /* 0x000fe200078ec0ff */
[C---:B------:R-:W-:Y:S01]  /*7830*/  FMUL R27, R38.reuse, R27 ;  /* 0x0000001b261b7220 */ /* 0x040fe20000400000 */
[----:B------:R-:W-:Y:S01]  /*7840*/  F2FP.TF32.F32.PACK_B R18, R18 ;  /* 0x00000012ff12723e */ /* 0x000fe200024050ff */
[C---:B------:R-:W-:Y:S01]  /*7850*/  FFMA R22, R45.reuse, R46, R22 ;  /* 0x0000002e2d167223 */ /* 0x040fe20000000016 */
[----:B------:R-:W-:Y:S01]  /*7860*/  F2FP.TF32.F32.PACK_B R19, R19 ;  /* 0x00000013ff13723e */ /* 0x000fe200024050ff */
[----:B------:R-:W-:Y:S01]  /*7870*/  FFMA R23, R45, R44, R27 ;  /* 0x0000002c2d177223 */ /* 0x000fe2000000001b */
[C---:B------:R-:W-:Y:S01]  /*7880*/  FMUL R24, R38.reuse, R28 ;  /* 0x0000001c26187220 */ /* 0x040fe20000400000 */
[----:B------:R-:W-:Y:S01]  /*7890*/  F2FP.TF32.F32.PACK_B R20, R20 ;  /* 0x00000014ff14723e */ /* 0x000fe200024050ff */
[----:B------:R-:W-:Y:S01]  /*78a0*/  FMUL R25, R38, R29 ;  /* 0x0000001d26197220 */ /* 0x000fe20000400000 */
[----:B------:R1:W-:Y:S01]  /*78b0*/  STS.128 [R101+0x400], R16 ;  /* 0x0004001065007388 */ /* 0x0003e20000000c00 */
[----:B------:R-:W-:Y:S01]  /*78c0*/  LOP3.LUT R49, R66, 0xffffe000, RZ, 0xc0, !PT ;  /* 0xffffe00042317812 */ /* 0x000fe200078ec0ff */
[C---:B------:R-:W-:Y:S01]  /*78d0*/  FMUL R26, R38.reuse, R30 ;  /* 0x0000001e261a7220 */ /* 0x040fe20000400000 */
[----:B------:R-:W-:Y:S01]  /*78e0*/  LOP3.LUT R44, R67, 0xffffe000, RZ, 0xc0, !PT ;  /* 0xffffe000432c7812 */ /* 0x000fe200078ec0ff */
[----:B------:R-:W-:Y:S01]  /*78f0*/  FMUL R31, R38, R31 ;  /* 0x0000001f261f7220 */ /* 0x000fe20000400000 */
[----:B------:R-:W-:Y:S01]  /*7900*/  F2FP.TF32.F32.PACK_B R21, R21 ;  /* 0x00000015ff15723e */ /* 0x000fe200024050ff */
[C---:B------:R-:W-:Y:S01]  /*7910*/  FFMA R24, R45.reuse, R47, R24 ;  /* 0x0000002f2d187223 */ /* 0x040fe20000000018 */
[----:B------:R-:W-:Y:S01]  /*7920*/  F2FP.TF32.F32.PACK_B R22, R22 ;  /* 0x00000016ff16723e */ /* 0x000fe200024050ff */
[C---:B------:R-:W-:Y:S01]  /*7930*/  FFMA R25, R45.reuse, R48, R25 ;  /* 0x000000302d197223 */ /* 0x040fe20000000019 */
[----:B------:R-:W-:Y:S01]  /*7940*/  F2FP.TF32.F32.PACK_B R23, R23 ;  /* 0x00000017ff17723e */ /* 0x000fe200024050ff */
[C---:B------:R-:W-:Y:S01]  /*7950*/  FFMA R26, R45.reuse, R49, R26 ;  /* 0x000000312d1a7223 */ /* 0x040fe2000000001a */
[----:B------:R-:W-:Y:S01]  /*7960*/  FFMA R27, R45, R44, R31 ;  /* 0x0000002c2d1b7223 */ /* 0x000fe2000000001f */
[----:B------:R-:W-:Y:S01]  /*7970*/  LOP3.LUT R47, R68, 0xffffe000, RZ, 0xc0, !PT ;  /* 0xffffe000442f7812 */ /* 0x000fe200078ec0ff */
[C---:B------:R-:W-:Y:S01]  /*7980*/  FMUL R28, R38.reuse, R32 ;  /* 0x00000020261c7220 */ /* 0x040fe20000400000 */
[----:B------:R1:W-:Y:S01]  /*7990*/  STS.128 [R100+0x400], R20 ;  /* 0x0004001464007388 */ /* 0x0003e20000000c00 */
[----:B------:R-:W-:Y:S01]  /*79a0*/  LOP3.LUT R46, R69, 0xffffe000, RZ, 0xc0, !PT ;  /* 0xffffe000452e7812 */ /* 0x000fe200078ec0ff */
[----:B------:R-:W-:Y:S01]  /*79b0*/  FMUL R29, R38, R33 ;  /* 0x00000021261d7220 */ /* 0x000fe20000400000 */
        /* <DEDUP_REMOVED lines=10> */
[----:B------:R-:W-:Y:S01]  /*7a60*/  F2FP.TF32.F32.PACK_B R27, R27 ;  /* 0x0000001bff1b723e */ /* 0x000fe200024050ff */
[----:B------:R-:W-:Y:S01]  /*7a70*/  FFMA R31, R45, R44, R35 ;  /* 0x0000002c2d1f7223 */ /* 0x000fe20000000023 */
[----:B------:R-:W-:Y:S02]  /*7a80*/  F2FP.TF32.F32.PACK_B R28, R28 ;  /* 0x0000001cff1c723e */ /* 0x000fe400024050ff */
[----:B------:R-:W-:Y:S01]  /*7a90*/  F2FP.TF32.F32.PACK_B R29, R29 ;  /* 0x0000001dff1d723e */ /* 0x000fe200024050ff */
[----:B------:R1:W-:Y:S01]  /*7aa0*/  STS.128 [R99+0x400], R24 ;  /* 0x0004001863007388 */ /* 0x0003e20000000c00 */
[----:B------:R-:W-:Y:S02]  /*7ab0*/  F2FP.TF32.F32.PACK_B R30, R30 ;  /* 0x0000001eff1e723e */ /* 0x000fe400024050ff */
[----:B------:R-:W-:Y:S05]  /*7ac0*/  F2FP.TF32.F32.PACK_B R31, R31 ;  /* 0x0000001fff1f723e */ /* 0x000fea00024050ff */
[----:B------:R1:W-:Y:S01]  /*7ad0*/  STS.128 [R98+0x400], R28 ;  /* 0x0004001c62007388 */ /* 0x0003e20000000c00 */
[----:B------:R-:W-:Y:S01]  /*7ae0*/  @!PT LDS RZ, [RZ] ;  /* 0x00000000fffff984 */ /* 0x000fe20000000800 */
[----:B------:R-:W-:Y:S01]  /*7af0*/  @!PT LDS RZ, [RZ] ;  /* 0x00000000fffff984 */ /* 0x000fe20000000800 */
[----:B------:R-:W-:Y:S01]  /*7b00*/  @!PT LDS RZ, [RZ] ;  /* 0x00000000fffff984 */ /* 0x000fe20000000800 */
[----:B------:R-:W-:Y:S01]  /*7b10*/  @!PT LDS RZ, [RZ] ;  /* 0x00000000fffff984 */ /* 0x000fe20000000800 */
[----:B------:R2:W-:Y:S07]  /*7b20*/  MEMBAR.ALL.CTA ;  /* 0x0000000000007992 */ /* 0x0005ee0000008000 */
[----:B--2---:R-:W2:Y:S02]  /*7b30*/  FENCE.VIEW.ASYNC.S ;  /* 0x00000000000073c6 */ /* 0x004ea40000000000 */
[----:B--2---:R-:W-:Y:S06]  /*7b40*/  BAR.SYNC.DEFER_BLOCKING 0x1, 0x80 ;  /* 0x0042000000007b1d */ /* 0x004fec0000010000 */
[----:B------:R-:W-:Y:S05]  /*7b50*/  @P0 BRA `(.L_x_119) ;  /* 0x0000000000280947 */ /* 0x000fea0003800000 */
[----:B------:R-:W-:Y:S01]  /*7b60*/  UIADD3 UR4, UPT, UPT, UR43, 0x400, URZ ;  /* 0x000004002b047890 */ /* 0x000fe2000fffe0ff */
[----:B------:R-:W-:Y:S05]  /*7b70*/  UMOV UR51, UR36 ;  /* 0x0000002400337c82 */ /* 0x000fea0008000000 */
[----:B------:R-:W-:Y:S01]  /*7b80*/  MOV R95, UR4 ;  /* 0x00000004005f7c02 */ /* 0x000fe20008000f00 */
[----:B------:R-:W-:Y:S03]  /*7b90*/  UIADD3 UR4, UP0, UPT, UR54, 0x680, URZ ;  /* 0x0000068036047890 */ /* 0x000fe6000ff1e0ff */
[----:B------:R-:W-:Y:S01]  /*7ba0*/  R2UR UR48, R95 ;  /* 0x000000005f3072ca */ /* 0x000fe200000e0000 */
[----:B------:R-:W-:Y:S11]  /*7bb0*/  UIADD3.X UR5, UPT, UPT, URZ, UR55, URZ, UP0, !UPT ;  /* 0x00000037ff057290 */ /* 0x000ff600087fe4ff */
[----:B------:R-:W-:Y:S01]  /*7bc0*/  @!UPT UIADD3 URZ, UPT, UPT, URZ, URZ, URZ ;  /* 0x000000fffffff290 */ /* 0x000fe2000fffe0ff */
[----:B------:R2:W-:Y:S01]  /*7bd0*/  UTMASTG.3D [UR48], [UR4] ;  /* 0x00000030040073b5 */ /* 0x0005e20008010000 */
[----:B------:R0:W-:Y:S01]  /*7be0*/  UTMACMDFLUSH ;  /* 0x00000000000079b7 */ /* 0x0001e20000000000 */
[----:B--2---:R-:W-:Y:S04]  /*7bf0*/  DEPBAR.LE SB0, 0x1 ;  /* 0x000080400000791a */ /* 0x004fe80000000000 */
.L_x_119:
[----:B------:R-:W-:Y:S05]  /*7c00*/  BSYNC.RECONVERGENT B0 ;  /* 0x0000000000007941 */ /* 0x000fea0003800200 */
.L_x_118:
[----:B------:R-:W-:Y:S01]  /*7c10*/  BAR.SYNC.DEFER_BLOCKING 0x1, 0x80 ;  /* 0x0042000000007b1d */ /* 0x000fe20000010000 */
[----:B------:R-:W-:Y:S01]  /*7c20*/  ISETP.NE.AND P1, PT, R112, RZ, PT ;  /* 0x000000ff7000720c */ /* 0x000fe20003f25270 */
[----:B------:R-:W-:Y:S01]  /*7c30*/  UISETP.NE.AND UP0, UPT, UR53, URZ, UPT ;  /* 0x000000ff3500728c */ /* 0x000fe2000bf05270 */
[----:B------:R-:W-:Y:S11]  /*7c40*/  LEA R3, R118, UR43, 0x3 ;  /* 0x0000002b76037c11 */ /* 0x000ff6000f8e18ff */
[----:B------:R-:W-:Y:S01]  /*7c50*/  @P1 SHF.L.U32 R2, RZ, 0x1f, RZ ;  /* 0x0000001fff021819 */ /* 0x000fe200000006ff */
[----:B------:R-:W-:Y:S06]  /*7c60*/  BRA.U !UP0, `(.L_x_120) ;  /* 0x0000000108247547 */ /* 0x000fec000b800000 */
[----:B-1----:R-:W-:Y:S01]  /*7c70*/  IMAD.U32 R5, RZ, RZ, UR47 ;  /* 0x0000002fff057e24 */ /* 0x002fe2000f8e00ff */
[----:B------:R-:W-:Y:S01]  /*7c80*/  MOV R0, UR52 ;  /* 0x0000003400007c02 */ /* 0x000fe20008000f00 */
[----:B------:R-:W-:Y:S03]  /*7c90*/  UIADD3 UR4, UPT, UPT, UR47, 0x1, URZ ;  /* 0x000000012f047890 */ /* 0x000fe6000fffe0ff */
[----:B------:R-:W-:Y:S01]  /*7ca0*/  @P1 LEA R5, R5, UR43, 0x3 ;  /* 0x0000002b05051c11 */ /* 0x000fe2000f8e18ff */
[----:B------:R-:W-:Y:S04]  /*7cb0*/  UISETP.NE.AND UP0, UPT, UR4, 0x4, UPT ;  /* 0x000000040400788c */ /* 0x000fe8000bf05270 */
[----:B------:R-:W-:Y:S01]  /*7cc0*/  @P1 VIADD R5, R5, 0x40 ;  /* 0x0000004005051836 */ /* 0x000fe20000000000 */
[----:B------:R-:W-:Y:S04]  /*7cd0*/  USEL UR47, UR4, URZ, UP0 ;  /* 0x000000ff042f7287 */ /* 0x000fe80008000000 */
[----:B------:R-:W-:Y:S04]  /*7ce0*/  @P1 PRMT R0, R0, 0x654, R5 ;  /* 0x0000065400001816 */ /* 0x000fe80000000005 */
[----:B------:R2:W-:Y:S04]  /*7cf0*/  @P1 SYNCS.ARRIVE.TRANS64.RED.A1T0 RZ, [R0+URZ], RZ ;  /* 0x000000ff00ff19a7 */ /* 0x0005e800081004ff */
.L_x_120:
[----:B------:R-:W4:Y:S01]  /*7d00*/  @P1 SYNCS.PHASECHK.TRANS64.TRYWAIT P0, [R3+URZ+0x20], R2 ;  /* 0x00002002030015a7 */ /* 0x000f2200080011ff */
[----:B------:R-:W-:Y:S01]  /*7d10*/  BSSY B1, `(.L_x_121) ;  /* 0x000001f000017945 */ /* 0x000fe20003800000 */
[----:B----4-:R-:W-:Y:S03]  /*7d20*/  @P1 SEL R117, RZ, 0x1, !P0 ;  /* 0x00000001ff751807 */ /* 0x010fe60004000000 */
[----:B------:R-:W-:Y:S05]  /*7d30*/  @!P1 BRA `(.L_x_122) ;  /* 0x0000000000709947 */ /* 0x000fea0003800000 */
[----:B------:R-:W-:Y:S01]  /*7d40*/  ISETP.NE.AND P1, PT, R119, RZ, PT ;  /* 0x000000ff7700720c */ /* 0x000fe20003f25270 */
[----:B------:R-:W-:Y:S01]  /*7d50*/  BSSY B0, `(.L_x_123) ;  /* 0x000000b000007945 */ /* 0x000fe20003800000 */
[----:B------:R-:W-:Y:S11]  /*7d60*/  ISETP.NE.AND P0, PT, R117, RZ, PT ;  /* 0x000000ff7500720c */ /* 0x000ff60003f05270 */
[----:B-1----:R-:W-:Y:S05]  /*7d70*/  @P1 IMAD R4, R118, 0x4000, R115 ;  /* 0x0000400076041824 */ /* 0x002fea00078e0273 */
[----:B------:R-:W-:Y:S04]  /*7d80*/  @P1 IADD3 R9, PT, PT, R4, UR43, RZ ;  /* 0x0000002b04091c10 */ /* 0x000fe8000fffe0ff */
[----:B------:R-:W-:Y:S01]  /*7d90*/  @P1 IADD3 R7, PT, PT, R120, R9, RZ ;  /* 0x0000000978071210 */ /* 0x000fe20007ffe0ff */
[--C-:B------:R-:W-:Y:S02]  /*7da0*/  @P1 IMAD.IADD R5, R51, 0x1, R9.reuse ;  /* 0x0000000133051824 */ /* 0x100fe400078e0209 */
[----:B------:R-:W-:Y:S01]  /*7db0*/  @P1 IMAD.IADD R2, R122, 0x1, R9 ;  /* 0x000000017a021824 */ /* 0x000fe200078e0209 */
[----:B------:R-:W-:Y:S06]  /*7dc0*/  @P0 BRA `(.L_x_124) ;  /* 0x00000000000c0947 */ /* 0x000fec0003800000 */
[----:B--2---:R-:W-:Y:S04]  /*7dd0*/  SHF.L.U32 R0, RZ, 0x1f, RZ ;  /* 0x0000001fff007819 */ /* 0x004fe800000006ff */
[----:B------:R-:W1:Y:S02]  /*7de0*/  SYNCS.PHASECHK.TRANS64.TRYWAIT P0, [R3+URZ+0x20], R0 ;  /* 0x00002000030075a7 */ /* 0x000e6400080011ff */
[----:B-1----:R-:W-:Y:S05]  /*7df0*/  @!P0 BRA `(.L_x_125) ;  /* 0x0000007000808947 */ /* 0x002fea0003800000 */
.L_x_124:
[----:B------:R-:W-:Y:S05]  /*7e00*/  BSYNC B0 ;  /* 0x0000000000007941 */ /* 0x000fea0003800000 */
.L_x_123:
[----:B------:R-:W-:Y:S01]  /*7e10*/  ISETP.NE.AND P0, PT, R119, RZ, PT ;  /* 0x000000ff7700720c */ /* 0x000fe20003f05270 */
[----:B------:R-:W-:Y:S11]  /*7e20*/  VIADD R118, R118, 0x1 ;  /* 0x0000000176767836 */ /* 0x000ff60000000000 */
[----:B------:R-:W-:Y:S01]  /*7e30*/  @!UPT UIADD3 URZ, UPT, UPT, URZ, URZ, URZ ;  /* 0x000000fffffff290 */ /* 0x000fe2000fffe0ff */
[----:B------:R4:W3:Y:S01]  /*7e40*/  @P0 LDS.128 R80, [R4+UR43+0x400] ;  /* 0x0004002b04500984 */ /* 0x0008e20008000c00 */
[--C-:B-1----:R-:W-:Y:S01]  /*7e50*/  @P0 IMAD.IADD R3, R120, 0x1, R5.reuse ;  /* 0x0000000178030824 */ /* 0x102fe200078e0205 */
[C---:B--2---:R-:W-:Y:S01]  /*7e60*/  @P0 IADD3 R0, PT, PT, R122.reuse, R7, RZ ;  /* 0x000000077a000210 */ /* 0x044fe20007ffe0ff */
[C---:B------:R-:W-:Y:S01]  /*7e70*/  @P0 IMAD.IADD R6, R122.reuse, 0x1, R5 ;  /* 0x000000017a060824 */ /* 0x040fe200078e0205 */
[----:B------:R4:W1:Y:S02]  /*7e80*/  @P0 LDS.128 R76, [R2+0x400] ;  /* 0x00040000024c0984 */ /* 0x0008640000000c00 */
[----:B------:R-:W-:Y:S02]  /*7e90*/  @P0 IADD3 R8, PT, PT, R122, R3, RZ ;  /* 0x000000037a080210 */ /* 0x000fe40007ffe0ff */
[----:B------:R4:W2:Y:S04]  /*7ea0*/  @P0 LDS.128 R72, [R7+0x400] ;  /* 0x0004000007480984 */ /* 0x0008a80000000c00 */
[----:B------:R4:W1:Y:S04]  /*7eb0*/  @P0 LDS.128 R52, [R0+0x400] ;  /* 0x0004000000340984 */ /* 0x0008680000000c00 */
[----:B------:R4:W1:Y:S04]  /*7ec0*/  @P0 LDS.128 R56, [R5+0x400] ;  /* 0x0004000005380984 */ /* 0x0008680000000c00 */
[----:B------:R4:W1:Y:S04]  /*7ed0*/  @P0 LDS.128 R60, [R6+0x400] ;  /* 0x00040000063c0984 */ /* 0x0008680000000c00 */
[----:B------:R4:W1:Y:S04]  /*7ee0*/  @P0 LDS.128 R64, [R3+0x400] ;  /* 0x0004000003400984 */ /* 0x0008680000000c00 */
[----:B------:R4:W1:Y:S02]  /*7ef0*/  @P0 LDS.128 R68, [R8+0x400] ;  /* 0x0004000008440984 */ /* 0x0008640000000c00 */
.L_x_122:
[----:B------:R-:W-:Y:S05]  /*7f00*/  BSYNC B1 ;  /* 0x0000000000017941 */ /* 0x000fea0003800000 */
.L_x_121:
[----:B--2-4-:R-:W-:Y:S05]  /*7f10*/  VIADD R0, R39, 0x20 ;  /* 0x0000002027007836 */ /* 0x014fea0000000000 */
[----:B------:R-:W-:Y:S04]  /*7f20*/  SHF.R.U32.HI R0, RZ, 0x15, R0 ;  /* 0x00000015ff007819 */ /* 0x000fe80000011600 */
[----:B------:R-:W-:Y:S11]  /*7f30*/  LOP3.LUT P0, RZ, R0, 0x3, R91, 0x48, !PT ;  /* 0x0000000300ff7812 */ /* 0x000ff6000780485b */
[----:B------:R-:W-:Y:S02]  /*7f40*/  @!UPT UIADD3 URZ, UPT, UPT, URZ, URZ, URZ ;  /* 0x000000fffffff290 */ /* 0x000fe4000fffe0ff */
[----:B------:R-:W-:Y:S05]  /*7f50*/  @!P0 BRA `(.L_x_126) ;  /* 0x0000000000408947 */ /* 0x000fea0003800000 */
[----:B------:R-:W2:Y:S01]  /*7f60*/  LDCU.64 UR8, c[0x4][0x70] ;  /* 0x01000e00ff0877ac */ /* 0x000ea20008000a00 */
[----:B------:R-:W-:Y:S01]  /*7f70*/  MOV R3, 0x0 ;  /* 0x0000000000037802 */ /* 0x000fe20000000f00 */
[----:B-1----:R-:W-:Y:S02]  /*7f80*/  HFMA2 R12, -RZ, RZ, 0, 5.9604644775390625e-08 ;  /* 0x00000001ff0c7431 */ /* 0x002fe400000001ff */
[----:B------:R-:W-:Y:S02]  /*7f90*/  IMAD.MOV.U32 R8, RZ, RZ, 0x192 ;  /* 0x00000192ff087424 */ /* 0x000fe400078e00ff */
[----:B------:R-:W-:Y:S01]  /*7fa0*/  IMAD.MOV.U32 R13, RZ, RZ, RZ ;  /* 0x000000ffff0d7224 */ /* 0x000fe200078e00ff */
[----:B------:R-:W1:Y:S01]  /*7fb0*/  LDCU.64 UR6, c[0x4][0x78] ;  /* 0x01000f00ff0677ac */ /* 0x000e620008000a00 */
[----:B------:R-:W4:Y:S01]  /*7fc0*/  LDC.64 R2, c[0x4][R3] ;  /* 0x0100000003027b82 */ /* 0x000f220000000a00 */
[----:B------:R-:W5:Y:S01]  /*7fd0*/  LDCU.64 UR4, c[0x4][0x10] ;  /* 0x01000200ff0477ac */ /* 0x000f620008000a00 */
[----:B--2---:R-:W-:Y:S01]  /*7fe0*/  MOV R5, UR9 ;  /* 0x0000000900057c02 */ /* 0x004fe20008000f00 */
[----:B------:R-:W-:Y:S01]  /*7ff0*/  IMAD.U32 R4, RZ, RZ, UR8 ;  /* 0x00000008ff047e24 */ /* 0x000fe2000f8e00ff */
[----:B-1----:R-:W-:Y:S01]  /*8000*/  MOV R7, UR7 ;  /* 0x0000000700077c02 */ /* 0x002fe20008000f00 */
[----:B------:R-:W-:Y:S01]  /*8010*/  IMAD.U32 R6, RZ, RZ, UR6 ;  /* 0x00000006ff067e24 */ /* 0x000fe2000f8e00ff */
[----:B-----5:R-:W-:Y:S01]  /*8020*/  MOV R11, UR5 ;  /* 0x00000005000b7c02 */ /* 0x020fe20008000f00 */
[----:B------:R-:W-:Y:S02]  /*8030*/  IMAD.U32 R10, RZ, RZ, UR4 ;  /* 0x00000004ff0a7e24 */ /* 0x000fe4000f8e00ff */
[----:B------:R-:W-:Y:S07]  /*8040*/  LEPC R20, `(.L_x_126) ;  /* 0x000000001014794e */ /* 0x000fee0000000000 */
[----:B---34-:R-:W-:Y:S05]  /*8050*/  CALL.ABS.NOINC R2 ;  /* 0x0000000002007343 */ /* 0x018fea0003c00000 */
.L_x_126:
[----:B---3--:R-:W-:Y:S01]  /*8060*/  LOP3.LUT R44, R80, 0xffffe000, RZ, 0xc0, !PT ;  /* 0xffffe000502c7812 */ /* 0x008fe200078ec0ff */
[----:B------:R-:W-:Y:S05]  /*8070*/  WARPSYNC.ALL ;  /* 0x0000000000007948 */ /* 0x000fea0003800000 */
[----:B------:R-:W-:Y:S01]  /*8080*/  R2UR UR4, R39 ;  /* 0x00000000270472ca */ /* 0x000fe200000e0000 */
[----:B------:R-:W-:Y:S01]  /*8090*/  IMAD.U32 R124, RZ, RZ, UR47 ;  /* 0x0000002fff7c7e24 */ /* 0x000fe2000f8e00ff */
[----:B------:R-:W-:Y:S01]  /*80a0*/  LOP3.LUT R46, R82, 0xffffe000, RZ, 0xc0, !PT ;  /* 0xffffe000522e7812 */ /* 0x000fe200078ec0ff */
[----:B------:R-:W-:Y:S01]  /*80b0*/  IMAD.U32 R121, RZ, RZ, UR52 ;  /* 0x00000034ff797e24 */ /* 0x000fe2000f8e00ff */
[----:B------:R-:W-:Y:S01]  /*80c0*/  LOP3.LUT R48, R83, 0xffffe000, RZ, 0xc0, !PT ;  /* 0xffffe00053307812 */ /* 0x000fe200078ec0ff */
[----:B------:R-:W-:Y:S01]  /*80d0*/  BSSY.RECONVERGENT B0, `(.L_x_127) ;  /* 0x000009f000007945 */ /* 0x000fe20003800200 */
[----:B-1----:R-:W-:Y:S02]  /*80e0*/  LOP3.LUT R47, R76, 0xffffe000, RZ, 0xc0, !PT ;  /* 0xffffe0004c2f7812 */ /* 0x002fe400078ec0ff */
[----:B------:R-:W-:Y:S02]  /*80f0*/  LOP3.LUT R50, R77, 0xffffe000, RZ, 0xc0, !PT ;  /* 0xffffe0004d327812 */ /* 0x000fe400078ec0ff */
[----:B------:R-:W-:Y:S02]  /*8100*/  LOP3.LUT R49, R74, 0xffffe000, RZ, 0xc0, !PT ;  /* 0xffffe0004a317812 */ /* 0x000fe400078ec0ff */
[----:B------:R-:W-:Y:S01]  /*8110*/  ISETP.NE.AND P6, PT, R112, RZ, PT ;  /* 0x000000ff7000720c */ /* 0x000fe20003fc5270 */
[----:B------:R-:W1:Y:S01]  /*8120*/  LDTM.x32 R4, tmem[UR4+0x20] ;  /* 0x00002004000479ee */ /* 0x000e6200082c0000 */
[----:B------:R-:W-:Y:S02]  /*8130*/  ISETP.NE.AND P0, PT, R107, RZ, PT ;  /* 0x000000ff6b00720c */ /* 0x000fe40003f05270 */
[----:B------:R-:W-:Y:S09]  /*8140*/  LEA R123, R118, UR43, 0x3 ;  /* 0x0000002b767b7c11 */ /* 0x000ff2000f8e18ff */
[----:B------:R-:W-:Y:S05]  /*8150*/  @P6 LEA R124, R124, UR43, 0x3 ;  /* 0x0000002b7c7c6c11 */ /* 0x000fea000f8e18ff */
[----:B------:R-:W-:Y:S05]  /*8160*/  @P6 VIADD R124, R124, 0x40 ;  /* 0x000000407c7c6836 */ /* 0x000fea0000000000 */
[----:B------:R-:W-:Y:S02]  /*8170*/  @P6 PRMT R121, R121, 0x654, R124 ;  /* 0x0000065479796816 */ /* 0x000fe4000000007c */
[----:B------:R-:W-:Y:S01]  /*8180*/  @P6 SHF.L.U32 R124, RZ, 0x1f, RZ ;  /* 0x0000001fff7c6819 */ /* 0x000fe200000006ff */
[C---:B-1----:R-:W-:Y:S01]  /*8190*/  FMUL R0, R38.reuse, R4 ;  /* 0x0000000426007220 */ /* 0x042fe20000400000 */
[C---:B------:R-:W-:Y:S01]  /*81a0*/  FMUL R2, R38.reuse, R5 ;  /* 0x0000000526027220 */ /* 0x040fe20000400000 */
[C---:B------:R-:W-:Y:S01]  /*81b0*/  FMUL R3, R38.reuse, R6 ;  /* 0x0000000626037220 */ /* 0x040fe20000400000 */
[C---:B------:R-:W-:Y:S01]  /*81c0*/  FMUL R7, R38.reuse, R7 ;  /* 0x0000000726077220 */ /* 0x040fe20000400000 */
[----:B------:R-:W-:Y:S01]  /*81d0*/  FFMA R40, R45, R44, R0 ;  /* 0x0000002c2d287223 */ /* 0x000fe20000000000 */
[----:B------:R-:W-:Y:S01]  /*81e0*/  LOP3.LUT R44, R81, 0xffffe000, RZ, 0xc0, !PT ;  /* 0xffffe000512c7812 */ /* 0x000fe200078ec0ff */
[C---:B------:R-:W-:Y:S01]  /*81f0*/  FMUL R4, R38.reuse, R8 ;  /* 0x0000000826047220 */ /* 0x040fe20000400000 */
[C---:B------:R-:W-:Y:S01]  /*8200*/  FMUL R5, R38.reuse, R9 ;  /* 0x0000000926057220 */ /* 0x040fe20000400000 */
[----:B------:R-:W-:Y:S01]  /*8210*/  FMUL R6, R38, R10 ;  /* 0x0000000a26067220 */ /* 0x000fe20000400000 */
[----:B------:R-:W-:Y:S01]  /*8220*/  F2FP.TF32.F32.PACK_B R40, R40 ;  /* 0x00000028ff28723e */ /* 0x000fe200024050ff */
[C---:B------:R-:W-:Y:S01]  /*8230*/  FFMA R41, R45.reuse, R44, R2 ;  /* 0x0000002c2d297223 */ /* 0x040fe20000000002 */
[----:B------:R-:W-:Y:S01]  /*8240*/  LOP3.LUT R44, R78, 0xffffe000, RZ, 0xc0, !PT ;  /* 0xffffe0004e2c7812 */ /* 0x000fe200078ec0ff */
[----:B------:R-:W-:Y:S01]  /*8250*/  FFMA R42, R45, R46, R3 ;  /* 0x0000002e2d2a7223 */ /* 0x000fe20000000003 */
[----:B------:R-:W-:Y:S01]  /*8260*/  LOP3.LUT R46, R79, 0xffffe000, RZ, 0xc0, !PT ;  /* 0xffffe0004f2e7812 */ /* 0x000fe200078ec0ff */
[C---:B------:R-:W-:Y:S01]  /*8270*/  FFMA R43, R45.reuse, R48, R7 ;  /* 0x000000302d2b7223 */ /* 0x040fe20000000007 */
[----:B------:R-:W-:Y:S01]  /*8280*/  F2FP.TF32.F32.PACK_B R41, R41 ;  /* 0x00000029ff29723e */ /* 0x000fe200024050ff */
[----:B------:R-:W-:Y:S01]  /*8290*/  FMUL R11, R38, R11 ;  /* 0x0000000b260b7220 */ /* 0x000fe20000400000 */
[----:B------:R-:W-:Y:S01]  /*82a0*/  F2FP.TF32.F32.PACK_B R42, R42 ;  /* 0x0000002aff2a723e */ /* 0x000fe200024050ff */
[C---:B------:R-:W-:Y:S01]  /*82b0*/  FFMA R4, R45.reuse, R47, R4 ;  /* 0x0000002f2d047223 */ /* 0x040fe20000000004 */
[----:B------:R-:W-:Y:S01]  /*82c0*/  F2FP.TF32.F32.PACK_B R43, R43 ;  /* 0x0000002bff2b723e */ /* 0x000fe200024050ff */
        /* <DEDUP_REMOVED lines=8> */
[----:B------:R1:W-:Y:S01]  /*8350*/  STS.128 [R115+UR43+0x4400], R40 ;  /* 0x0044002873007988 */ /* 0x0003e20008000c2b */
[----:B------:R-:W-:Y:S01]  /*8360*/  F2FP.TF32.F32.PACK_B R5, R5 ;  /* 0x00000005ff05723e */ /* 0x000fe200024050ff */
[C---:B------:R-:W-:Y:S01]  /*8370*/  FMUL R9, R38.reuse, R13 ;  /* 0x0000000d26097220 */ /* 0x040fe20000400000 */
[----:B------:R-:W-:Y:S01]  /*8380*/  F2FP.TF32.F32.PACK_B R6, R6 ;  /* 0x00000006ff06723e */ /* 0x000fe200024050ff */
[C---:B------:R-:W-:Y:S01]  /*8390*/  FMUL R10, R38.reuse, R14 ;  /* 0x0000000e260a7220 */ /* 0x040fe20000400000 */
[----:B------:R-:W-:Y:S01]  /*83a0*/  F2FP.TF32.F32.PACK_B R7, R7 ;  /* 0x00000007ff07723e */ /* 0x000fe200024050ff */
[----:B------:R-:W-:Y:S01]  /*83b0*/  FMUL R15, R38, R15 ;  /* 0x0000000f260f7220 */ /* 0x000fe20000400000 */
[----:B------:R-:W-:Y:S01]  /*83c0*/  LOP3.LUT R46, R53, 0xffffe000, RZ, 0xc0, !PT ;  /* 0xffffe000352e7812 */ /* 0x000fe200078ec0ff */
[C---:B------:R-:W-:Y:S01]  /*83d0*/  FFMA R8, R45.reuse, R47, R8 ;  /* 0x0000002f2d087223 */ /* 0x040fe20000000008 */
[----:B------:R-:W-:Y:S01]  /*83e0*/  LOP3.LUT R47, R52, 0xffffe000, RZ, 0xc0, !PT ;  /* 0xffffe000342f7812 */ /* 0x000fe200078ec0ff */
[----:B------:R-:W-:Y:S01]  /*83f0*/  FFMA R9, R45, R48, R9 ;  /* 0x000000302d097223 */ /* 0x000fe20000000009 */
[----:B------:R-:W-:Y:S01]  /*8400*/  LOP3.LUT R48, R55, 0xffffe000, RZ, 0xc0, !PT ;  /* 0xffffe00037307812 */ /* 0x000fe200078ec0ff */
[C---:B------:R-:W-:Y:S01]  /*8410*/  FFMA R10, R45.reuse, R49, R10 ;  /* 0x000000312d0a7223 */ /* 0x040fe2000000000a */
[----:B------:R-:W-:Y:S01]  /*8420*/  LOP3.LUT R49, R54, 0xffffe000, RZ, 0xc0, !PT ;  /* 0xffffe00036317812 */ /* 0x000fe200078ec0ff */
[C---:B------:R-:W-:Y:S01]  /*8430*/  FFMA R11, R45.reuse, R44, R15 ;  /* 0x0000002c2d0b7223 */ /* 0x040fe2000000000f */
[----:B------:R-:W-:Y:S01]  /*8440*/  LOP3.LUT R44, R56, 0xffffe000, RZ, 0xc0, !PT ;  /* 0xffffe000382c7812 */ /* 0x000fe200078ec0ff */
[C---:B------:R-:W-:Y:S01]  /*8450*/  FMUL R12, R38.reuse, R16 ;  /* 0x00000010260c7220 */ /* 0x040fe20000400000 */
[----:B------:R-:W-:Y:S01]  /*8460*/  F2FP.TF32.F32.PACK_B R8, R8 ;  /* 0x00000008ff08723e */ /* 0x000fe200024050ff */
[C---:B------:R-:W-:Y:S01]  /*8470*/  FMUL R13, R38.reuse, R17 ;  /* 0x00000011260d7220 */ /* 0x040fe20000400000 */
[----:B------:R-:W-:Y:S01]  /*8480*/  F2FP.TF32.F32.PACK_B R9, R9 ;  /* 0x00000009ff09723e */ /* 0x000fe200024050ff */
[----:B------:R1:W-:Y:S01]  /*8490*/  STS.128 [R114+0x4400], R4 ;  /* 0x0044000472007388 */ /* 0x0003e20000000c00 */
[----:B------:R-:W-:Y:S01]  /*84a0*/  F2FP.TF32.F32.PACK_B R10, R10 ;  /* 0x0000000aff0a723e */ /* 0x000fe200024050ff */
[C---:B------:R-:W-:Y:S01]  /*84b0*/  FMUL R14, R38.reuse, R18 ;  /* 0x00000012260e7220 */ /* 0x040fe20000400000 */
[----:B------:R-:W-:Y:S01]  /*84c0*/  F2FP.TF32.F32.PACK_B R11, R11 ;  /* 0x0000000bff0b723e */ /* 0x000fe200024050ff */
[----:B------:R-:W-:Y:S01]  /*84d0*/  FMUL R19, R38, R19 ;  /* 0x0000001326137220 */ /* 0x000fe20000400000 */
[C---:B------:R-:W-:Y:S01]  /*84e0*/  FFMA R12, R45.reuse, R47, R12 ;  /* 0x0000002f2d0c7223 */ /* 0x040fe2000000000c */
[----:B------:R-:W-:Y:S01]  /*84f0*/  LOP3.LUT R47, R58, 0xffffe000, RZ, 0xc0, !PT ;  /* 0xffffe0003a2f7812 */ /* 0x000fe200078ec0ff */
[C---:B------:R-:W-:Y:S01]  /*8500*/  FMUL R16, R38.reuse, R20 ;  /* 0x0000001426107220 */ /* 0x040fe20000400000 */
[----:B------:R-:W-:Y:S01]  /*8510*/  FFMA R13, R45, R46, R13 ;  /* 0x0000002e2d0d7223 */ /* 0x000fe2000000000d */
[----:B------:R-:W-:Y:S01]  /*8520*/  LOP3.LUT R46, R59, 0xffffe000, RZ, 0xc0, !PT ;  /* 0xffffe0003b2e7812 */ /* 0x000fe200078ec0ff */
[C---:B------:R-:W-:Y:S01]  /*8530*/  FFMA R14, R45.reuse, R49, R14 ;  /* 0x000000312d0e7223 */ /* 0x040fe2000000000e */
[----:B------:R-:W-:Y:S01]  /*8540*/  F2FP.TF32.F32.PACK_B R12, R12 ;  /* 0x0000000cff0c723e */ /* 0x000fe200024050ff */
        /* <DEDUP_REMOVED lines=8> */
[----:B------:R-:W-:Y:S01]  /*85d0*/  FMUL R18, R38, R22 ;  /* 0x0000001626127220 */ /* 0x000fe20000400000 */
[----:B------:R-:W-:Y:S01]  /*85e0*/  LOP3.LUT R49, R60, 0xffffe000, RZ, 0xc0, !PT ;  /* 0xffffe0003c317812 */ /* 0x000fe200078ec0ff */
[----:B------:R-:W-:Y:S01]  /*85f0*/  FMUL R23, R38, R23 ;  /* 0x0000001726177220 */ /* 0x000fe20000400000 */
[----:B------:R-:W-:Y:S01]  /*8600*/  LOP3.LUT R48, R61, 0xffffe000, RZ, 0xc0, !PT ;  /* 0xffffe0003d307812 */ /* 0x000fe200078ec0ff */
[----:B------:R1:W-:Y:S01]  /*8610*/  STS.128 [R102+0x4400], R12 ;  /* 0x0044000c66007388 */ /* 0x0003e20000000c00 */
[----:B------:R-:W-:Y:S01]  /*8620*/  F2FP.TF32.F32.PACK_B R16, R16 ;  /* 0x00000010ff10723e */ /* 0x000fe200024050ff */
[C---:B------:R-:W-:Y:S01]  /*8630*/  FFMA R17, R45.reuse, R44, R17 ;  /* 0x0000002c2d117223 */ /* 0x040fe20000000011 */
[----:B------:R-:W-:Y:S01]  /*8640*/  LOP3.LUT R44, R62, 0xffffe000, RZ, 0xc0, !PT ;  /* 0xffffe0003e2c7812 */ /* 0x000fe200078ec0ff */
[C---:B------:R-:W-:Y:S01]  /*8650*/  FFMA R18, R45.reuse, R47, R18 ;  /* 0x0000002f2d127223 */ /* 0x040fe20000000012 */
[----:B------:R-:W-:Y:S01]  /*8660*/  LOP3.LUT R47, R64, 0xffffe000, RZ, 0xc0, !PT ;  /* 0xffffe000402f7812 */ /* 0x000fe200078ec0ff */
[----:B------:R-:W-:Y:S01]  /*8670*/  FFMA R19, R45, R46, R23 ;  /* 0x0000002e2d137223 */ /* 0x000fe20000000017 */
[----:B------:R-:W-:Y:S01]  /*8680*/  LOP3.LUT R46, R63, 0xffffe000, RZ, 0xc0, !PT ;  /* 0xffffe0003f2e7812 */ /* 0x000fe200078ec0ff */
[C---:B------:R-:W-:Y:S01]  /*8690*/  FMUL R20, R38.reuse, R24 ;  /* 0x0000001826147220 */ /* 0x040fe20000400000 */
[C---:B------:R-:W-:Y:S01]  /*86a0*/  FMUL R21, R38.reuse, R25 ;  /* 0x0000001926157220 */ /* 0x040fe20000400000 */
[C---:B------:R-:W-:Y:S01]  /*86b0*/  FMUL R22, R38.reuse, R26 ;  /* 0x0000001a26167220 */ /* 0x040fe20000400000 */
[C---:B------:R-:W-:Y:S01]  /*86c0*/  FMUL R27, R38.reuse, R27 ;  /* 0x0000001b261b7220 */ /* 0x040fe20000400000 */
[----:B------:R-:W-:Y:S01]  /*86d0*/  F2FP.TF32.F32.PACK_B R17, R17 ;  /* 0x00000011ff11723e */ /* 0x000fe200024050ff */
[C---:B------:R-:W-:Y:S01]  /*86e0*/  FFMA R20, R45.reuse, R49, R20 ;  /* 0x000000312d147223 */ /* 0x040fe20000000014 */
[----:B------:R-:W-:Y:S01]  /*86f0*/  F2FP.TF32.F32.PACK_B R18, R18 ;  /* 0x00000012ff12723e */ /* 0x000fe200024050ff */
[C---:B------:R-:W-:Y:S01]  /*8700*/  FFMA R21, R45.reuse, R48, R21 ;  /* 0x000000302d157223 */ /* 0x040fe20000000015 */
[----:B------:R-:W-:Y:S01]  /*8710*/  F2FP.TF32.F32.PACK_B R19, R19 ;  /* 0x00000013ff13723e */ /* 0x000fe200024050ff */
[C---:B------:R-:W-:Y:S01]  /*8720*/  FFMA R22, R45.reuse, R44, R22 ;  /* 0x0000002c2d167223 */ /* 0x040fe20000000016 */
[----:B------:R-:W-:Y:S01]  /*8730*/  FFMA R23, R45, R46, R27 ;  /* 0x0000002e2d177223 */ /* 0x000fe2000000001b */
[C---:B------:R-:W-:Y:S01]  /*8740*/  FMUL R24, R38.reuse, R28 ;  /* 0x0000001c26187220 */ /* 0x040fe20000400000 */
[----:B------:R-:W-:Y:S01]  /*8750*/  LOP3.LUT R48, R65, 0xffffe000, RZ, 0xc0, !PT ;  /* 0xffffe00041307812 */ /* 0x000fe200078ec0ff */
[----:B------:R1:W-:Y:S01]  /*8760*/  STS.128 [R101+0x4400], R16 ;  /* 0x0044001065007388 */ /* 0x0003e20000000c00 */
        /* <DEDUP_REMOVED lines=13> */
[----:B------:R-:W-:Y:S01]  /*8840*/  LOP3.LUT R47, R68, 0xffffe000, RZ, 0xc0, !PT ;  /* 0xffffe000442f7812 */ /* 0x000fe200078ec0ff */
        /* <DEDUP_REMOVED lines=30> */
[----:B------:R-:W-:Y:S02]  /*8a30*/  UIADD3 UR4, UP0, UPT, UR54, 0x680, URZ ;  /* 0x0000068036047890 */ /* 0x000fe4000ff1e0ff */
[----:B------:R-:W-:Y:S02]  /*8a40*/  UIADD3 UR9, UPT, UPT, UR49, 0x20, URZ ;  /* 0x0000002031097890 */ /* 0x000fe4000fffe0ff */
[----:B------:R-:W-:Y:S02]  /*8a50*/  UIADD3 UR8, UPT, UPT, UR43, 0x4400, URZ ;  /* 0x000044002b087890 */ /* 0x000fe4000fffe0ff */
[----:B------:R-:W-:Y:S01]  /*8a60*/  UIADD3.X UR5, UPT, UPT, URZ, UR55, URZ, UP0, !UPT ;  /* 0x00000037ff057290 */ /* 0x000fe200087fe4ff */
[----:B------:R-:W-:Y:S01]  /*8a70*/  UMOV UR10, UR50 ;  /* 0x00000032000a7c82 */ /* 0x000fe20008000000 */
[----:B------:R-:W-:Y:S07]  /*8a80*/  UMOV UR11, UR36 ;  /* 0x00000024000b7c82 */ /* 0x000fee0008000000 */
[----:B------:R2:W-:Y:S01]  /*8a90*/  UTMASTG.3D [UR8], [UR4] ;  /* 0x00000008040073b5 */ /* 0x0005e20008010000 */
[----:B------:R0:W-:Y:S01]  /*8aa0*/  UTMACMDFLUSH ;  /* 0x00000000000079b7 */ /* 0x0001e20000000000 */
[----:B--2---:R-:W-:Y:S04]  /*8ab0*/  DEPBAR.LE SB0, 0x1 ;  /* 0x000080400000791a */ /* 0x004fe80000000000 */
.L_x_128:
[----:B------:R-:W-:Y:S05]  /*8ac0*/  BSYNC.RECONVERGENT B0 ;  /* 0x0000000000007941 */ /* 0x000fea0003800200 */
.L_x_127:
[----:B------:R-:W-:Y:S01]  /*8ad0*/  BAR.SYNC.DEFER_BLOCKING 0x1, 0x80 ;  /* 0x0042000000007b1d */ /* 0x000fe20000010000 */
[----:B------:R-:W-:Y:S04]  /*8ae0*/  UIADD3 UR4, UPT, UPT, UR47, 0x1, URZ ;  /* 0x000000012f047890 */ /* 0x000fe8000fffe0ff */
[----:B------:R-:W-:Y:S04]  /*8af0*/  UISETP.NE.AND UP0, UPT, UR4, 0x4, UPT ;  /* 0x000000040400788c */ /* 0x000fe8000bf05270 */
[----:B------:R-:W-:Y:S01]  /*8b00*/  USEL UR46, UR4, URZ, UP0 ;  /* 0x000000ff042e7287 */ /* 0x000fe20008000000 */
[----:B------:R2:W-:Y:S01]  /*8b10*/  @P6 SYNCS.ARRIVE.TRANS64.RED.A1T0 RZ, [R121+URZ], RZ ;  /* 0x000000ff79ff69a7 */ /* 0x0005e200081004ff */
[----:B------:R-:W-:Y:S01]  /*8b20*/  BSSY B1, `(.L_x_129) ;  /* 0x0000020000017945 */ /* 0x000fe20003800000 */
[----:B------:R-:W3:Y:S02]  /*8b30*/  @P6 SYNCS.PHASECHK.TRANS64.TRYWAIT P0, [R123+URZ+0x20], R124 ;  /* 0x0000207c7b0065a7 */ /* 0x000ee400080011ff */
[----:B---3--:R-:W-:Y:S01]  /*8b40*/  @P6 SEL R117, RZ, 0x1, !P0 ;  /* 0x00000001ff756807 */ /* 0x008fe20004000000 */
[----:B--2---:R-:W-:Y:S06]  /*8b50*/  @!P6 BRA `(.L_x_130) ;  /* 0x000000000070e947 */ /* 0x004fec0003800000 */
[----:B------:R-:W-:Y:S01]  /*8b60*/  ISETP.NE.AND P1, PT, R119, RZ, PT ;  /* 0x000000ff7700720c */ /* 0x000fe20003f25270 */
[----:B------:R-:W-:Y:S01]  /*8b70*/  BSSY B0, `(.L_x_131) ;  /* 0x000000b000007945 */ /* 0x000fe20003800000 */
[----:B------:R-:W-:Y:S11]  /*8b80*/  ISETP.NE.AND P0, PT, R117, RZ, PT ;  /* 0x000000ff7500720c */ /* 0x000ff60003f05270 */
[----:B------:R-:W-:Y:S05]  /*8b90*/  @P1 IMAD R2, R118, 0x4000, R115 ;  /* 0x0000400076021824 */ /* 0x000fea00078e0273 */
[----:B-1----:R-:W-:Y:S04]  /*8ba0*/  @P1 IADD3 R7, PT, PT, R2, UR43, RZ ;  /* 0x0000002b02071c10 */ /* 0x002fe8000fffe0ff */
[----:B------:R-:W-:Y:S01]  /*8bb0*/  @P1 IADD3 R5, PT, PT, R120, R7, RZ ;  /* 0x0000000778051210 */ /* 0x000fe20007ffe0ff */
[--C-:B------:R-:W-:Y:S02]  /*8bc0*/  @P1 IMAD.IADD R3, R51, 0x1, R7.reuse ;  /* 0x0000000133031824 */ /* 0x100fe400078e0207 */
[----:B------:R-:W-:Y:S01]  /*8bd0*/  @P1 IMAD.IADD R0, R122, 0x1, R7 ;  /* 0x000000017a001824 */ /* 0x000fe200078e0207 */
[----:B------:R-:W-:Y:S06]  /*8be0*/  @P0 BRA `(.L_x_132) ;  /* 0x00000000000c0947 */ /* 0x000fec0003800000 */
[----:B------:R-:W-:Y:S04]  /*8bf0*/  SHF.L.U32 R4, RZ, 0x1f, RZ ;  /* 0x0000001fff047819 */ /* 0x000fe800000006ff */
[----:B------:R-:W1:Y:S02]  /*8c00*/  SYNCS.PHASECHK.TRANS64.TRYWAIT P0, [R123+URZ+0x20], R4 ;  /* 0x000020047b0075a7 */ /* 0x000e6400080011ff */
[----:B-1----:R-:W-:Y:S05]  /*8c10*/  @!P0 BRA `(.L_x_133) ;  /* 0x00000064000c8947 */ /* 0x002fea0003800000 */
.L_x_132:
[----:B------:R-:W-:Y:S05]  /*8c20*/  BSYNC B0 ;  /* 0x0000000000007941 */ /* 0x000fea0003800000 */
.L_x_131:
[----:B------:R-:W-:Y:S01]  /*8c30*/  ISETP.NE.AND P0, PT, R119, RZ, PT ;  /* 0x000000ff7700720c */ /* 0x000fe20003f05270 */
[----:B------:R-:W-:Y:S11]  /*8c40*/  VIADD R118, R118, 0x1 ;  /* 0x0000000176767836 */ /* 0x000ff60000000000 */
[----:B------:R-:W-:Y:S01]  /*8c50*/  @!UPT UIADD3 URZ, UPT, UPT, URZ, URZ, URZ ;  /* 0x000000fffffff290 */ /* 0x000fe2000fffe0ff */
[----:B------:R2:W3:Y:S01]  /*8c60*/  @P0 LDS.128 R80, [R2+UR43+0x400] ;  /* 0x0004002b02500984 */ /* 0x0004e20008000c00 */
[--C-:B------:R-:W-:Y:S01]  /*8c70*/  @P0 IMAD.IADD R7, R120, 0x1, R3.reuse ;  /* 0x0000000178070824 */ /* 0x100fe200078e0203 */
[C---:B-1----:R-:W-:Y:S01]  /*8c80*/  @P0 IADD3 R4, PT, PT, R122.reuse, R5, RZ ;  /* 0x000000057a040210 */ /* 0x042fe20007ffe0ff */
[C---:B------:R-:W-:Y:S01]  /*8c90*/  @P0 IMAD.IADD R6, R122.reuse, 0x1, R3 ;  /* 0x000000017a060824 */ /* 0x040fe200078e0203 */
[----:B------:R2:W4:Y:S02]  /*8ca0*/  @P0 LDS.128 R76, [R0+0x400] ;  /* 0x00040000004c0984 */ /* 0x0005240000000c00 */
[----:B------:R-:W-:Y:S02]  /*8cb0*/  @P0 IADD3 R8, PT, PT, R122, R7, RZ ;  /* 0x000000077a080210 */ /* 0x000fe40007ffe0ff */
[----:B------:R2:W1:Y:S04]  /*8cc0*/  @P0 LDS.128 R72, [R5+0x400] ;  /* 0x0004000005480984 */ /* 0x0004680000000c00 */
[----:B------:R2:W1:Y:S04]  /*8cd0*/  @P0 LDS.128 R52, [R4+0x400] ;  /* 0x0004000004340984 */ /* 0x0004680000000c00 */
[----:B------:R2:W1:Y:S04]  /*8ce0*/  @P0 LDS.128 R56, [R3+0x400] ;  /* 0x0004000003380984 */ /* 0x0004680000000c00 */
[----:B------:R2:W1:Y:S04]  /*8cf0*/  @P0 LDS.128 R60, [R6+0x400] ;  /* 0x00040000063c0984 */ /* 0x0004680000000c00 */
[----:B------:R2:W1:Y:S04]  /*8d00*/  @P0 LDS.128 R64, [R7+0x400] ;  /* 0x0004000007400984 */ /* 0x0004680000000c00 */
[----:B------:R2:W1:Y:S02]  /*8d10*/  @P0 LDS.128 R68, [R8+0x400] ;  /* 0x0004000008440984 */ /* 0x0004640000000c00 */
.L_x_130:
[----:B------:R-:W-:Y:S05]  /*8d20*/  BSYNC B1 ;  /* 0x0000000000017941 */ /* 0x000fea0003800000 */
.L_x_129:
[----:B--2---:R-:W-:Y:S05]  /*8d30*/  VIADD R0, R39, 0x40 ;  /* 0x0000004027007836 */ /* 0x004fea0000000000 */
        /* <DEDUP_REMOVED lines=10> */
[----:B------:R-:W3:Y:S01]  /*8de0*/  LDC.64 R2, c[0x4][R3] ;  /* 0x0100000003027b82 */ /* 0x000ee20000000a00 */
        /* <DEDUP_REMOVED lines=9> */
.L_x_134:
        /* <DEDUP_REMOVED lines=8> */
[----:B----4-:R-:W-:Y:S02]  /*8f00*/  LOP3.LUT R47, R76, 0xffffe000, RZ, 0xc0, !PT ;  /* 0xffffe0004c2f7812 */ /* 0x010fe400078ec0ff */
[----:B------:R-:W-:Y:S02]  /*8f10*/  LOP3.LUT R50, R77, 0xffffe000, RZ, 0xc0, !PT ;  /* 0xffffe0004d327812 */ /* 0x000fe400078ec0ff */
[----:B-1----:R-:W-:Y:S02]  /*8f20*/  LOP3.LUT R49, R74, 0xffffe000, RZ, 0xc0, !PT ;  /* 0xffffe0004a317812 */ /* 0x002fe400078ec0ff */
        /* <DEDUP_REMOVED lines=155> */
.L_x_136:
[----:B------:R-:W-:Y:S05]  /*98e0*/  BSYNC.RECONVERGENT B0 ;  /* 0x0000000000007941 */ /* 0x000fea0003800200 */
.L_x_135:
[----:B------:R-:W-:Y:S01]  /*98f0*/  BAR.SYNC.DEFER_BLOCKING 0x1, 0x80 ;  /* 0x0042000000007b1d */ /* 0x000fe20000010000 */
[----:B------:R-:W-:Y:S04]  /*9900*/  UIADD3 UR4, UPT, UPT, UR46, 0x1, URZ ;  /* 0x000000012e047890 */ /* 0x000fe8000fffe0ff */
[----:B------:R-:W-:Y:S04]  /*9910*/  UISETP.NE.AND UP0, UPT, UR4, 0x4, UPT ;  /* 0x000000040400788c */ /* 0x000fe8000bf05270 */
[----:B------:R-:W-:Y:S01]  /*9920*/  USEL UR44, UR4, URZ, UP0 ;  /* 0x000000ff042c7287 */ /* 0x000fe20008000000 */
[----:B------:R2:W-:Y:S01]  /*9930*/  @P6 SYNCS.ARRIVE.TRANS64.RED.A1T0 RZ, [R121+URZ], RZ ;  /* 0x000000ff79ff69a7 */ /* 0x0005e200081004ff */
[----:B------:R-:W-:Y:S01]  /*9940*/  BSSY B1, `(.L_x_137) ;  /* 0x0000023000017945 */ /* 0x000fe20003800000 */
[----:B------:R-:W3:Y:S01]  /*9950*/  @P6 SYNCS.PHASECHK.TRANS64.TRYWAIT P0, [R123+URZ+0x20], R124 ;  /* 0x0000207c7b0065a7 */ /* 0x000ee200080011ff */
[----:B--2---:R-:W-:Y:S01]  /*9960*/  HFMA2 R121, -RZ, RZ, 0, 0 ;  /* 0x00000000ff797431 */ /* 0x004fe200000001ff */
[----:B---3--:R-:W-:Y:S01]  /*9970*/  @P6 SEL R117, RZ, 0x1, !P0 ;  /* 0x00000001ff756807 */ /* 0x008fe20004000000 */
[----:B------:R-:W-:Y:S06]  /*9980*/  @!P6 BRA `(.L_x_138) ;  /* 0x000000000078e947 */ /* 0x000fec0003800000 */
        /* <DEDUP_REMOVED lines=12> */
.L_x_140:
[----:B------:R-:W-:Y:S05]  /*9a50*/  BSYNC B0 ;  /* 0x0000000000007941 */ /* 0x000fea0003800000 */
.L_x_139:
[----:B------:R-:W-:Y:S02]  /*9a60*/  ISETP.NE.AND P0, PT, R119, RZ, PT ;  /* 0x000000ff7700720c */ /* 0x000fe40003f05270 */
[----:B------:R-:W-:Y:S11]  /*9a70*/  IADD3 R118, PT, PT, R118, 0x1, RZ ;  /* 0x0000000176767810 */ /* 0x000ff60007ffe0ff */
[----:B------:R2:W3:Y:S01]  /*9a80*/  @P0 LDS.128 R80, [R2+UR43+0x400] ;  /* 0x0004002b02500984 */ /* 0x0004e20008000c00 */
[----:B------:R-:W-:Y:S01]  /*9a90*/  @P0 IMAD.IADD R7, R120, 0x1, R3 ;  /* 0x0000000178070824 */ /* 0x000fe200078e0203 */
[C---:B------:R-:W-:Y:S01]  /*9aa0*/  @P0 IADD3 R6, PT, PT, R122.reuse, R3, RZ ;  /* 0x000000037a060210 */ /* 0x040fe20007ffe0ff */
[C---:B-1----:R-:W-:Y:S01]  /*9ab0*/  @P0 IMAD.IADD R4, R122.reuse, 0x1, R5 ;  /* 0x000000017a040824 */ /* 0x042fe200078e0205 */
[----:B------:R2:W4:Y:S01]  /*9ac0*/  @P0 LDS.128 R76, [R0+0x400] ;  /* 0x00040000004c0984 */ /* 0x0005220000000c00 */
[----:B------:R-:W-:Y:S03]  /*9ad0*/  @P0 IMAD.IADD R8, R122, 0x1, R7 ;  /* 0x000000017a080824 */ /* 0x000fe600078e0207 */
[----:B------:R2:W1:Y:S04]  /*9ae0*/  @P0 LDS.128 R72, [R5+0x400] ;  /* 0x0004000005480984 */ /* 0x0004680000000c00 */
[----:B------:R2:W1:Y:S04]  /*9af0*/  @P0 LDS.128 R52, [R4+0x400] ;  /* 0x0004000004340984 */ /* 0x0004680000000c00 */
[----:B------:R2:W1:Y:S04]  /*9b00*/  @P0 LDS.128 R56, [R3+0x400] ;  /* 0x0004000003380984 */ /* 0x0004680000000c00 */
[----:B------:R2:W1:Y:S04]  /*9b10*/  @P0 LDS.128 R60, [R6+0x400] ;  /* 0x00040000063c0984 */ /* 0x0004680000000c00 */
[----:B------:R2:W1:Y:S04]  /*9b20*/  @P0 LDS.128 R64, [R7+0x400] ;  /* 0x0004000007400984 */ /* 0x0004680000000c00 */
[----:B------:R2:W1:Y:S01]  /*9b30*/  @P0 LDS.128 R68, [R8+0x400] ;  /* 0x0004000008440984 */ /* 0x0004620000000c00 */
[C---:B------:R-:W-:Y:S04]  /*9b40*/  ISETP.NE.AND P0, PT, R118.reuse, 0x4, PT ;  /* 0x000000047600780c */ /* 0x040fe80003f05270 */
[----:B------:R-:W-:Y:S02]  /*9b50*/  SEL R118, R118, RZ, P0 ;  /* 0x000000ff76767207 */ /* 0x000fe40000000000 */
[----:B------:R-:W-:Y:S02]  /*9b60*/  SEL R121, RZ, 0x1, P0 ;  /* 0x00000001ff797807 */ /* 0x000fe40000000000 */
.L_x_138:
[----:B------:R-:W-:Y:S05]  /*9b70*/  BSYNC B1 ;  /* 0x0000000000017941 */ /* 0x000fea0003800000 */
.L_x_137:
        /* <DEDUP_REMOVED lines=21> */
.L_x_142:
        /* <DEDUP_REMOVED lines=13> */
[----:B------:R-:W-:Y:S11]  /*9da0*/  ISETP.NE.AND P0, PT, R107, RZ, PT ;  /* 0x000000ff6b00720c */ /* 0x000ff60003f05270 */
[----:B------:R-:W-:Y:S02]  /*9db0*/  @P6 LEA R124, R124, UR43, 0x3 ;  /* 0x0000002b7c7c6c11 */ /* 0x000fe4000f8e18ff */
[----:B------:R-:W-:Y:S03]  /*9dc0*/  @P6 SHF.L.U32 R125, R121, 0x1f, RZ ;  /* 0x0000001f797d6819 */ /* 0x000fe600000006ff */
[----:B------:R-:W-:Y:S05]  /*9dd0*/  @P6 VIADD R124, R124, 0x40 ;  /* 0x000000407c7c6836 */ /* 0x000fea0000000000 */
[----:B------:R-:W-:Y:S02]  /*9de0*/  @P6 PRMT R123, R123, 0x654, R124 ;  /* 0x000006547b7b6816 */ /* 0x000fe4000000007c */
[----:B------:R-:W-:Y:S01]  /*9df0*/  LEA R124, R118, UR43, 0x3 ;  /* 0x0000002b767c7c11 */ /* 0x000fe2000f8e18ff */
        /* <DEDUP_REMOVED lines=147> */
.L_x_144:
[----:B------:R-:W-:Y:S05]  /*a730*/  BSYNC.RECONVERGENT B0 ;  /* 0x0000000000007941 */ /* 0x000fea0003800200 */
.L_x_143:
        /* <DEDUP_REMOVED lines=18> */
[----:B------:R-:W-:Y:S04]  /*a860*/  SHF.L.U32 R7, R121, 0x1f, RZ ;  /* 0x0000001f79077819 */ /* 0x000fe800000006ff */
[----:B------:R-:W1:Y:S02]  /*a870*/  SYNCS.PHASECHK.TRANS64.TRYWAIT P0, [R124+URZ+0x20], R7 ;  /* 0x000020077c0075a7 */ /* 0x000e6400080011ff */
[----:B-1----:R-:W-:Y:S05]  /*a880*/  @!P0 BRA `(.L_x_149) ;  /* 0x0000004800188947 */ /* 0x002fea0003800000 */
.L_x_148:
[----:B------:R-:W-:Y:S05]  /*a890*/  BSYNC B0 ;  /* 0x0000000000007941 */ /* 0x000fea0003800000 */
.L_x_147:
[----:B------:R-:W-:Y:S01]  /*a8a0*/  ISETP.NE.AND P0, PT, R119, RZ, PT ;  /* 0x000000ff7700720c */ /* 0x000fe20003f05270 */
[----:B------:R-:W-:Y:S11]  /*a8b0*/  VIADD R118, R118, 0x1 ;  /* 0x0000000176767836 */ /* 0x000ff60000000000 */
[----:B------:R-:W-:Y:S01]  /*a8c0*/  @!UPT UIADD3 URZ, UPT, UPT, URZ, URZ, URZ ;  /* 0x000000fffffff290 */ /* 0x000fe2000fffe0ff */
[----:B------:R-:W2:Y:S01]  /*a8d0*/  @P0 LDS.128 R80, [R2+UR43+0x400] ;  /* 0x0004002b02500984 */ /* 0x000ea20008000c00 */
[----:B-1----:R-:W-:Y:S02]  /*a8e0*/  @P0 IMAD.IADD R7, R120, 0x1, R3 ;  /* 0x0000000178070824 */ /* 0x002fe400078e0203 */
[C---:B------:R-:W-:Y:S01]  /*a8f0*/  @P0 IMAD.IADD R4, R122.reuse, 0x1, R5 ;  /* 0x000000017a040824 */ /* 0x040fe200078e0205 */
[----:B------:R1:W3:Y:S01]  /*a900*/  @P0 LDS.128 R76, [R0+0x400] ;  /* 0x00040000004c0984 */ /* 0x0002e20000000c00 */
[C---:B------:R-:W-:Y:S02]  /*a910*/  @P0 IMAD.IADD R6, R122.reuse, 0x1, R3 ;  /* 0x000000017a060824 */ /* 0x040fe400078e0203 */
[----:B------:R-:W-:Y:S01]  /*a920*/  @P0 IMAD.IADD R8, R122, 0x1, R7 ;  /* 0x000000017a080824 */ /* 0x000fe200078e0207 */
[----:B------:R4:W2:Y:S04]  /*a930*/  @P0 LDS.128 R72, [R5+0x400] ;  /* 0x0004000005480984 */ /* 0x0008a80000000c00 */
[----:B------:R4:W2:Y:S04]  /*a940*/  @P0 LDS.128 R52, [R4+0x400] ;  /* 0x0004000004340984 */ /* 0x0008a80000000c00 */
[----:B------:R4:W2:Y:S04]  /*a950*/  @P0 LDS.128 R56, [R3+0x400] ;  /* 0x0004000003380984 */ /* 0x0008a80000000c00 */
[----:B------:R4:W2:Y:S04]  /*a960*/  @P0 LDS.128 R60, [R6+0x400] ;  /* 0x00040000063c0984 */ /* 0x0008a80000000c00 */
[----:B------:R4:W2:Y:S04]  /*a970*/  @P0 LDS.128 R64, [R7+0x400] ;  /* 0x0004000007400984 */ /* 0x0008a80000000c00 */
[----:B------:R4:W2:Y:S01]  /*a980*/  @P0 LDS.128 R68, [R8+0x400] ;  /* 0x0004000008440984 */ /* 0x0008a20000000c00 */
[C---:B------:R-:W-:Y:S04]  /*a990*/  ISETP.NE.AND P0, PT, R118.reuse, 0x4, PT ;  /* 0x000000047600780c */ /* 0x040fe80003f05270 */
[----:B-1----:R-:W-:Y:S02]  /*a9a0*/  SEL R0, RZ, 0x1, P0 ;  /* 0x00000001ff007807 */ /* 0x002fe40000000000 */
[----:B------:R-:W-:Y:S02]  /*a9b0*/  SEL R118, R118, RZ, P0 ;  /* 0x000000ff76767207 */ /* 0x000fe40000000000 */
[----:B------:R-:W-:Y:S02]  /*a9c0*/  LOP3.LUT R121, R121, R0, RZ, 0x3c, !PT ;  /* 0x0000000079797212 */ /* 0x000fe400078e3cff */
.L_x_146:
[----:B------:R-:W-:Y:S05]  /*a9d0*/  BSYNC B1 ;  /* 0x0000000000017941 */ /* 0x000fea0003800000 */
.L_x_145:
[----:B------:R-:W-:Y:S05]  /*a9e0*/  VIADD R0, R39, 0x80 ;  /* 0x0000008027007836 */ /* 0x000fea0000000000 */
[----:B------:R-:W-:Y:S04]  /*a9f0*/  SHF.R.U32.HI R0, RZ, 0x15, R0 ;  /* 0x00000015ff007819 */ /* 0x000fe80000011600 */
[----:B------:R-:W-:Y:S11]  /*aa00*/  LOP3.LUT P0, RZ, R0, 0x3, R91, 0x48, !PT ;  /* 0x0000000300ff7812 */ /* 0x000ff6000780485b */
[----:B------:R-:W-:Y:S02]  /*aa10*/  @!UPT UIADD3 URZ, UPT, UPT, URZ, URZ, URZ ;  /* 0x000000fffffff290 */ /* 0x000fe4000fffe0ff */
[----:B------:R-:W-:Y:S05]  /*aa20*/  @!P0 BRA `(.L_x_150) ;  /* 0x0000000000408947 */ /* 0x000fea0003800000 */
[----:B------:R-:W5:Y:S01]  /*aa30*/  LDCU.64 UR8, c[0x4][0x70] ;  /* 0x01000e00ff0877ac */ /* 0x000f620008000a00 */
[----:B----4-:R-:W-:Y:S01]  /*aa40*/  MOV R3, 0x0 ;  /* 0x0000000000037802 */ /* 0x010fe20000000f00 */
[----:B-1----:R-:W-:Y:S02]  /*aa50*/  HFMA2 R12, -RZ, RZ, 0, 5.9604644775390625e-08 ;  /* 0x00000001ff0c7431 */ /* 0x002fe400000001ff */
[----:B------:R-:W-:Y:S02]  /*aa60*/  IMAD.MOV.U32 R8, RZ, RZ, 0x192 ;  /* 0x00000192ff087424 */ /* 0x000fe400078e00ff */
[----:B------:R-:W-:Y:S01]  /*aa70*/  IMAD.MOV.U32 R13, RZ, RZ, RZ ;  /* 0x000000ffff0d7224 */ /* 0x000fe200078e00ff */
[----:B------:R-:W1:Y:S01]  /*aa80*/  LDCU.64 UR6, c[0x4][0x78] ;  /* 0x01000f00ff0677ac */ /* 0x000e620008000a00 */
[----:B------:R-:W4:Y:S01]  /*aa90*/  LDC.64 R2, c[0x4][R3] ;  /* 0x0100000003027b82 */ /* 0x000f220000000a00 */
[----:B------:R-:W2:Y:S01]  /*aaa0*/  LDCU.64 UR4, c[0x4][0x10] ;  /* 0x01000200ff0477ac */ /* 0x000ea20008000a00 */
[----:B-----5:R-:W-:Y:S01]  /*aab0*/  MOV R5, UR9 ;  /* 0x0000000900057c02 */ /* 0x020fe20008000f00 */
[----:B------:R-:W-:Y:S01]  /*aac0*/  IMAD.U32 R4, RZ, RZ, UR8 ;  /* 0x00000008ff047e24 */ /* 0x000fe2000f8e00ff */
[----:B-1----:R-:W-:Y:S01]  /*aad0*/  MOV R7, UR7 ;  /* 0x0000000700077c02 */ /* 0x002fe20008000f00 */
[----:B------:R-:W-:Y:S01]  /*aae0*/  IMAD.U32 R6, RZ, RZ, UR6 ;  /* 0x00000006ff067e24 */ /* 0x000fe2000f8e00ff */
[----:B--2---:R-:W-:Y:S01]  /*aaf0*/  MOV R11, UR5 ;  /* 0x00000005000b7c02 */ /* 0x004fe20008000f00 */
[----:B------:R-:W-:Y:S02]  /*ab00*/  IMAD.U32 R10, RZ, RZ, UR4 ;  /* 0x00000004ff0a7e24 */ /* 0x000fe4000f8e00ff */
[----:B------:R-:W-:Y:S07]  /*ab10*/  LEPC R20, `(.L_x_150) ;  /* 0x000000001014794e */ /* 0x000fee0000000000 */
[----:B---34-:R-:W-:Y:S05]  /*ab20*/  CALL.ABS.NOINC R2 ;  /* 0x0000000002007343 */ /* 0x018fea0003c00000 */
.L_x_150:
[----:B------:R-:W-:Y:S01]  /*ab30*/  ISETP.NE.AND P6, PT, R112, RZ, PT ;  /* 0x000000ff7000720c */ /* 0x000fe20003fc5270 */
[----:B------:R-:W-:Y:S05]  /*ab40*/  WARPSYNC.ALL ;  /* 0x0000000000007948 */ /* 0x000fea0003800000 */
[----:B------:R-:W-:Y:S01]  /*ab50*/  R2UR UR4, R39 ;  /* 0x00000000270472ca */ /* 0x000fe200000e0000 */
[----:B-1----:R-:W-:Y:S01]  /*ab60*/  IMAD.U32 R41, RZ, RZ, UR47 ;  /* 0x0000002fff297e24 */ /* 0x002fe2000f8e00ff */
[----:B--2---:R-:W-:Y:S01]  /*ab70*/  LOP3.LUT R44, R80, 0xffffe000, RZ, 0xc0, !PT ;  /* 0xffffe000502c7812 */ /* 0x004fe200078ec0ff */
[----:B------:R-:W-:Y:S01]  /*ab80*/  IMAD.U32 R50, RZ, RZ, UR52 ;  /* 0x00000034ff327e24 */ /* 0x000fe2000f8e00ff */
[----:B------:R-:W-:Y:S01]  /*ab90*/  LOP3.LUT R42, R82, 0xffffe000, RZ, 0xc0, !PT ;  /* 0xffffe000522a7812 */ /* 0x000fe200078ec0ff */
[----:B------:R-:W-:Y:S01]  /*aba0*/  BSSY.RECONVERGENT B0, `(.L_x_151) ;  /* 0x00000a2000007945 */ /* 0x000fe20003800200 */
[----:B---3--:R-:W-:Y:S02]  /*abb0*/  LOP3.LUT R47, R76, 0xffffe000, RZ, 0xc0, !PT ;  /* 0xffffe0004c2f7812 */ /* 0x008fe400078ec0ff */
[----:B------:R-:W-:Y:S02]  /*abc0*/  @P6 LEA R41, R41, UR43, 0x3 ;  /* 0x0000002b29296c11 */ /* 0x000fe4000f8e18ff */
[----:B------:R-:W-:Y:S02]  /*abd0*/  LOP3.LUT R46, R77, 0xffffe000, RZ, 0xc0, !PT ;  /* 0xffffe0004d2e7812 */ /* 0x000fe400078ec0ff */
[----:B------:R-:W-:Y:S01]  /*abe0*/  LOP3.LUT R48, R73, 0xffffe000, RZ, 0xc0, !PT ;  /* 0xffffe00049307812 */ /* 0x000fe200078ec0ff */
[----:B----4-:R-:W1:Y:S01]  /*abf0*/  LDTM.x32 R4, tmem[UR4+0x80] ;  /* 0x00008004000479ee */ /* 0x010e6200082c0000 */
[----:B------:R-:W-:Y:S01]  /*ac00*/  LOP3.LUT R49, R74, 0xffffe000, RZ, 0xc0, !PT ;  /* 0xffffe0004a317812 */ /* 0x000fe200078ec0ff */
[----:B------:R-:W-:Y:S01]  /*ac10*/  @P6 VIADD R41, R41, 0x40 ;  /* 0x0000004029296836 */ /* 0x000fe20000000000 */
[----:B------:R-:W-:Y:S04]  /*ac20*/  ISETP.NE.AND P0, PT, R107, RZ, PT ;  /* 0x000000ff6b00720c */ /* 0x000fe80003f05270 */
[----:B------:R-:W-:Y:S02]  /*ac30*/  @P6 PRMT R50, R50, 0x654, R41 ;  /* 0x0000065432326816 */ /* 0x000fe40000000029 */
[----:B------:R-:W-:Y:S01]  /*ac40*/  LOP3.LUT R41, R81, 0xffffe000, RZ, 0xc0, !PT ;  /* 0xffffe00051297812 */ /* 0x000fe200078ec0ff */
[C---:B-1----:R-:W-:Y:S01]  /*ac50*/  FMUL R0, R38.reuse, R4 ;  /* 0x0000000426007220 */ /* 0x042fe20000400000 */
[C---:B------:R-:W-:Y:S01]  /*ac60*/  FMUL R2, R38.reuse, R5 ;  /* 0x0000000526027220 */ /* 0x040fe20000400000 */
[C---:B------:R-:W-:Y:S01]  /*ac70*/  FMUL R3, R38.reuse, R6 ;  /* 0x0000000626037220 */ /* 0x040fe20000400000 */
[C---:B------:R-:W-:Y:S01]  /*ac80*/  FMUL R7, R38.reuse, R7 ;  /* 0x0000000726077220 */ /* 0x040fe20000400000 */
[----:B------:R-:W-:Y:S01]  /*ac90*/  FFMA R40, R45, R44, R0 ;  /* 0x0000002c2d287223 */ /* 0x000fe20000000000 */
[----:B------:R-:W-:Y:S01]  /*aca0*/  LOP3.LUT R44, R83, 0xffffe000, RZ, 0xc0, !PT ;  /* 0xffffe000532c7812 */ /* 0x000fe200078ec0ff */
[C---:B------:R-:W-:Y:S01]  /*acb0*/  FFMA R41, R45.reuse, R41, R2 ;  /* 0x000000292d297223 */ /* 0x040fe20000000002 */
[C---:B------:R-:W-:Y:S01]  /*acc0*/  FFMA R42, R45.reuse, R42, R3 ;  /* 0x0000002a2d2a7223 */ /* 0x040fe20000000003 */
[C---:B------:R-:W-:Y:S01]  /*acd0*/  FMUL R4, R38.reuse, R8 ;  /* 0x0000000826047220 */ /* 0x040fe20000400000 */
[----:B------:R-:W-:Y:S01]  /*ace0*/  F2FP.TF32.F32.PACK_B R40, R40 ;  /* 0x00000028ff28723e */ /* 0x000fe200024050ff */
[C---:B------:R-:W-:Y:S01]  /*acf0*/  FFMA R43, R45.reuse, R44, R7 ;  /* 0x0000002c2d2b7223 */ /* 0x040fe20000000007 */
[----:B------:R-:W-:Y:S01]  /*ad00*/  F2FP.TF32.F32.PACK_B R41, R41 ;  /* 0x00000029ff29723e */ /* 0x000fe200024050ff */
[C---:B------:R-:W-:Y:S01]  /*ad10*/  FFMA R4, R45.reuse, R47, R4 ;  /* 0x0000002f2d047223 */ /* 0x040fe20000000004 */
[----:B------:R-:W-:Y:S01]  /*ad20*/  F2FP.TF32.F32.PACK_B R42, R42 ;  /* 0x0000002aff2a723e */ /* 0x000fe200024050ff */
[C---:B------:R-:W-:Y:S01]  /*ad30*/  FMUL R5, R38.reuse, R9 ;  /* 0x0000000926057220 */ /* 0x040fe20000400000 */
[----:B------:R-:W-:Y:S01]  /*ad40*/  F2FP.TF32.F32.PACK_B R43, R43 ;  /* 0x0000002bff2b723e */ /* 0x000fe200024050ff */
[----:B------:R-:W-:Y:S01]  /*ad50*/  FMUL R6, R38, R10 ;  /* 0x0000000a26067220 */ /* 0x000fe20000400000 */
[----:B------:R-:W-:Y:S01]  /*ad60*/  LOP3.LUT R44, R78, 0xffffe000, RZ, 0xc0, !PT ;  /* 0xffffe0004e2c7812 */ /* 0x000fe200078ec0ff */
[----:B------:R-:W-:Y:S01]  /*ad70*/  FFMA R5, R45, R46, R5 ;  /* 0x0000002e2d057223 */ /* 0x000fe20000000005 */
[----:B------:R-:W-:Y:S01]  /*ad80*/  LOP3.LUT R46, R79, 0xffffe000, RZ, 0xc0, !PT ;  /* 0xffffe0004f2e7812 */ /* 0x000fe200078ec0ff */
[----:B------:R1:W-:Y:S01]  /*ad90*/  STS.128 [R115+UR43+0x400], R40 ;  /* 0x0004002873007988 */ /* 0x0003e20008000c2b */
[----:B------:R-:W-:Y:S01]  /*ada0*/  LOP3.LUT R47, R72, 0xffffe000, RZ, 0xc0, !PT ;  /* 0xffffe000482f7812 */ /* 0x000fe200078ec0ff */
[C---:B------:R-:W-:Y:S01]  /*adb0*/  FMUL R11, R38.reuse, R11 ;  /* 0x0000000b260b7220 */ /* 0x040fe20000400000 */
[----:B------:R-:W-:Y:S01]  /*adc0*/  F2FP.TF32.F32.PACK_B R4, R4 ;  /* 0x00000004ff04723e */ /* 0x000fe200024050ff */
[----:B------:R-:W-:Y:S01]  /*add0*/  FFMA R6, R45, R44, R6 ;  /* 0x0000002c2d067223 */ /* 0x000fe20000000006 */
[----:B------:R-:W-:Y:S01]  /*ade0*/  LOP3.LUT R44, R75, 0xffffe000, RZ, 0xc0, !PT ;  /* 0xffffe0004b2c7812 */ /* 0x000fe200078ec0ff */
[----:B------:R-:W-:Y:S01]  /*adf0*/  FFMA R7, R45, R46, R11 ;  /* 0x0000002e2d077223 */ /* 0x000fe2000000000b */
[----:B------:R-:W-:Y:S01]  /*ae00*/  F2FP.TF32.F32.PACK_B R5, R5 ;  /* 0x00000005ff05723e */ /* 0x000fe200024050ff */
[C---:B------:R-:W-:Y:S01]  /*ae10*/  FMUL R8, R38.reuse, R12 ;  /* 0x0000000c26087220 */ /* 0x040fe20000400000 */
[----:B------:R-:W-:Y:S01]  /*ae20*/  F2FP.TF32.F32.PACK_B R6, R6 ;  /* 0x00000006ff06723e */ /* 0x000fe200024050ff */
[C---:B------:R-:W-:Y:S01]  /*ae30*/  FMUL R9, R38.reuse, R13 ;  /* 0x0000000d26097220 */ /* 0x040fe20000400000 */
[----:B------:R-:W-:Y:S01]  /*ae40*/  F2FP.TF32.F32.PACK_B R7, R7 ;  /* 0x00000007ff07723e */ /* 0x000fe200024050ff */
[C---:B------:R-:W-:Y:S01]  /*ae50*/  FMUL R10, R38.reuse, R14 ;  /* 0x0000000e260a7220 */ /* 0x040fe20000400000 */
[----:B------:R-:W-:Y:S01]  /*ae60*/  LOP3.LUT R46, R53, 0xffffe000, RZ, 0xc0, !PT ;  /* 0xffffe000352e7812 */ /* 0x000fe200078ec0ff */
[----:B------:R-:W-:Y:S01]  /*ae70*/  FMUL R15, R38, R15 ;  /* 0x0000000f260f7220 */ /* 0x000fe20000400000 */
        /* <DEDUP_REMOVED lines=17> */
[----:B-1----:R-:W-:Y:S01]  /*af90*/  LOP3.LUT R40, R62, 0xffffe000, RZ, 0xc0, !PT ;  /* 0xffffe0003e287812 */ /* 0x002fe200078ec0ff */
[----:B------:R-:W-:Y:S01]  /*afa0*/  FFMA R12, R45, R47, R12 ;  /* 0x0000002f2d0c7223 */ /* 0x000fe2000000000c */
[----:B------:R-:W-:Y:S01]  /*afb0*/  LOP3.LUT R47, R58, 0xffffe000, RZ, 0xc0, !PT ;  /* 0xffffe0003a2f7812 */ /* 0x000fe200078ec0ff */
[C---:B------:R-:W-:Y:S01]  /*afc0*/  FMUL R16, R38.reuse, R20 ;  /* 0x0000001426107220 */ /* 0x040fe20000400000 */
[----:B------:R-:W-:Y:S01]  /*afd0*/  LOP3.LUT R42, R63, 0xffffe000, RZ, 0xc0, !PT ;  /* 0xffffe0003f2a7812 */ /* 0x000fe200078ec0ff */
        /* <DEDUP_REMOVED lines=20> */
[----:B------:R-:W-:Y:S01]  /*b120*/  FFMA R18, R45, R47, R18 ;  /* 0x0000002f2d127223 */ /* 0x000fe20000000012 */
[----:B------:R-:W-:Y:S01]  /*b130*/  LOP3.LUT R44, R65, 0xffffe000, RZ, 0xc0, !PT ;  /* 0xffffe000412c7812 */ /* 0x000fe200078ec0ff */
[C---:B------:R-:W-:Y:S01]  /*b140*/  FFMA R19, R45.reuse, R46, R23 ;  /* 0x0000002e2d137223 */ /* 0x040fe20000000017 */
[----:B------:R-:W-:Y:S01]  /*b150*/  F2FP.TF32.F32.PACK_B R17, R17 ;  /* 0x00000011ff11723e */ /* 0x000fe200024050ff */
        /* <DEDUP_REMOVED lines=8> */
[C---:B------:R-:W-:Y:S01]  /*b1e0*/  FFMA R22, R45.reuse, R40, R22 ;  /* 0x000000282d167223 */ /* 0x040fe20000000016 */
[----:B------:R-:W-:Y:S01]  /*b1f0*/  FFMA R23, R45, R42, R27 ;  /* 0x0000002a2d177223 */ /* 0x000fe2000000001b */
[----:B------:R-:W-:Y:S01]  /*b200*/  FMUL R24, R38, R28 ;  /* 0x0000001c26187220 */ /* 0x000fe20000400000 */
[----:B------:R2:W-:Y:S01]  /*b210*/  STS.128 [R101+0x400], R16 ;  /* 0x0004001065007388 */ /* 0x0005e20000000c00 */
[----:B------:R-:W-:Y:S01]  /*b220*/  LOP3.LUT R43, R66, 0xffffe000, RZ, 0xc0, !PT ;  /* 0xffffe000422b7812 */ /* 0x000fe200078ec0ff */
[C---:B------:R-:W-:Y:S01]  /*b230*/  FMUL R25, R38.reuse, R29 ;  /* 0x0000001d26197220 */ /* 0x040fe20000400000 */
[----:B------:R-:W-:Y:S01]  /*b240*/  LOP3.LUT R40, R67, 0xffffe000, RZ, 0xc0, !PT ;  /* 0xffffe00043287812 */ /* 0x000fe200078ec0ff */
[C---:B------:R-:W-:Y:S01]  /*b250*/  FMUL R26, R38.reuse, R30 ;  /* 0x0000001e261a7220 */ /* 0x040fe20000400000 */
        /* <DEDUP_REMOVED lines=30> */
[----:B------:R-:W-:Y:S02]  /*b440*/  F2FP.TF32.F32.PACK_B R31, R31 ;  /* 0x0000001fff1f723e */ /* 0x000fe400024050ff */
[----:B------:R-:W-:Y:S02]  /*b450*/  LEA R40, R118, UR43, 0x3 ;  /* 0x0000002b76287c11 */ /* 0x000fe4000f8e18ff */
[----:B------:R-:W-:Y:S01]  /*b460*/  @P6 SHF.L.U32 R41, R121, 0x1f, RZ ;  /* 0x0000001f79296819 */ /* 0x000fe200000006ff */
[----:B------:R2:W-:Y:S01]  /*b470*/  STS.128 [R98+0x400], R28 ;  /* 0x0004001c62007388 */ /* 0x0005e20000000c00 */
[----:B------:R-:W-:Y:S01]  /*b480*/  @!PT LDS RZ, [RZ] ;  /* 0x00000000fffff984 */ /* 0x000fe20000000800 */
[----:B------:R-:W-:Y:S01]  /*b490*/  @!PT LDS RZ, [RZ] ;  /* 0x00000000fffff984 */ /* 0x000fe20000000800 */
[----:B------:R-:W-:Y:S01]  /*b4a0*/  @!PT LDS RZ, [RZ] ;  /* 0x00000000fffff984 */ /* 0x000fe20000000800 */
[----:B------:R-:W-:Y:S01]  /*b4b0*/  @!PT LDS RZ, [RZ] ;  /* 0x00000000fffff984 */ /* 0x000fe20000000800 */
[----:B------:R1:W-:Y:S07]  /*b4c0*/  MEMBAR.ALL.CTA ;  /* 0x0000000000007992 */ /* 0x0003ee0000008000 */
[----:B-1----:R-:W1:Y:S02]  /*b4d0*/  FENCE.VIEW.ASYNC.S ;  /* 0x00000000000073c6 */ /* 0x002e640000000000 */
[----:B-1----:R-:W-:Y:S06]  /*b4e0*/  BAR.SYNC.DEFER_BLOCKING 0x1, 0x80 ;  /* 0x0042000000007b1d */ /* 0x002fec0000010000 */
[----:B------:R-:W-:Y:S05]  /*b4f0*/  @P0 BRA `(.L_x_152) ;  /* 0x0000000000300947 */ /* 0x000fea0003800000 */
[----:B------:R-:W-:Y:S02]  /*b500*/  UIADD3 UR4, UPT, UPT, UR43, 0x400, URZ ;  /* 0x000004002b047890 */ /* 0x000fe4000fffe0ff */
[----:B------:R-:W-:Y:S01]  /*b510*/  UIADD3 UR9, UPT, UPT, UR49, 0x80, URZ ;  /* 0x0000008031097890 */ /* 0x000fe2000fffe0ff */
[----:B------:R-:W-:Y:S01]  /*b520*/  UMOV UR10, UR50 ;  /* 0x00000032000a7c82 */ /* 0x000fe20008000000 */
[----:B------:R-:W-:Y:S02]  /*b530*/  UMOV UR11, UR36 ;  /* 0x00000024000b7c82 */ /* 0x000fe40008000000 */
[----:B------:R-:W-:Y:S01]  /*b540*/  MOV R95, UR4 ;  /* 0x00000004005f7c02 */ /* 0x000fe20008000f00 */
[----:B------:R-:W-:Y:S03]  /*b550*/  UIADD3 UR4, UP0, UPT, UR54, 0x680, URZ ;  /* 0x0000068036047890 */ /* 0x000fe6000ff1e0ff */
[----:B------:R-:W-:Y:S01]  /*b560*/  R2UR UR8, R95 ;  /* 0x000000005f0872ca */ /* 0x000fe200000e0000 */
[----:B------:R-:W-:Y:S11]  /*b570*/  UIADD3.X UR5, UPT, UPT, URZ, UR55, URZ, UP0, !UPT ;  /* 0x00000037ff057290 */ /* 0x000ff600087fe4ff */
[----:B------:R-:W-:Y:S01]  /*b580*/  @!UPT UIADD3 URZ, UPT, UPT, URZ, URZ, URZ ;  /* 0x000000fffffff290 */ /* 0x000fe2000fffe0ff */
[----:B------:R1:W-:Y:S01]  /*b590*/  UTMASTG.3D [UR8], [UR4] ;  /* 0x00000008040073b5 */ /* 0x0003e20008010000 */
[----:B------:R0:W-:Y:S01]  /*b5a0*/  UTMACMDFLUSH ;  /* 0x00000000000079b7 */ /* 0x0001e20000000000 */
[----:B-1----:R-:W-:Y:S04]  /*b5b0*/  DEPBAR.LE SB0, 0x1 ;  /* 0x000080400000791a */ /* 0x002fe80000000000 */
.L_x_152:
[----:B------:R-:W-:Y:S05]  /*b5c0*/  BSYNC.RECONVERGENT B0 ;  /* 0x0000000000007941 */ /* 0x000fea0003800200 */
.L_x_151:
        /* <DEDUP_REMOVED lines=8> */
[----:B-1----:R-:W-:Y:S06]  /*b650*/  @!P6 BRA `(.L_x_154) ;  /* 0x000000000080e947 */ /* 0x002fec0003800000 */
[----:B------:R-:W-:Y:S01]  /*b660*/  ISETP.NE.AND P1, PT, R119, RZ, PT ;  /* 0x000000ff7700720c */ /* 0x000fe20003f25270 */
[----:B------:R-:W-:Y:S01]  /*b670*/  BSSY B0, `(.L_x_155) ;  /* 0x000000b000007945 */ /* 0x000fe20003800000 */
[----:B------:R-:W-:Y:S11]  /*b680*/  ISETP.NE.AND P0, PT, R117, RZ, PT ;  /* 0x000000ff7500720c */ /* 0x000ff60003f05270 */
[----:B------:R-:W-:Y:S05]  /*b690*/  @P1 IMAD R2, R118, 0x4000, R115 ;  /* 0x0000400076021824 */ /* 0x000fea00078e0273 */
[----:B--2---:R-:W-:Y:S04]  /*b6a0*/  @P1 IADD3 R7, PT, PT, R2, UR43, RZ ;  /* 0x0000002b02071c10 */ /* 0x004fe8000fffe0ff */
[----:B------:R-:W-:Y:S01]  /*b6b0*/  @P1 IADD3 R5, PT, PT, R120, R7, RZ ;  /* 0x0000000778051210 */ /* 0x000fe20007ffe0ff */
[--C-:B------:R-:W-:Y:S02]  /*b6c0*/  @P1 IMAD.IADD R3, R51, 0x1, R7.reuse ;  /* 0x0000000133031824 */ /* 0x100fe400078e0207 */
[----:B------:R-:W-:Y:S01]  /*b6d0*/  @P1 IMAD.IADD R0, R122, 0x1, R7 ;  /* 0x000000017a001824 */ /* 0x000fe200078e0207 */
[----:B------:R-:W-:Y:S06]  /*b6e0*/  @P0 BRA `(.L_x_156) ;  /* 0x00000000000c0947 */ /* 0x000fec0003800000 */
[----:B------:R-:W-:Y:S04]  /*b6f0*/  SHF.L.U32 R7, R121, 0x1f, RZ ;  /* 0x0000001f79077819 */ /* 0x000fe800000006ff */
[----:B------:R-:W1:Y:S02]  /*b700*/  SYNCS.PHASECHK.TRANS64.TRYWAIT P0, [R40+URZ+0x20], R7 ;  /* 0x00002007280075a7 */ /* 0x000e6400080011ff */
[----:B-1----:R-:W-:Y:S05]  /*b710*/  @!P0 BRA `(.L_x_157) ;  /* 0x0000003800888947 */ /* 0x002fea0003800000 */
.L_x_156:
[----:B------:R-:W-:Y:S05]  /*b720*/  BSYNC B0 ;  /* 0x0000000000007941 */ /* 0x000fea0003800000 */
.L_x_155:
[----:B------:R-:W-:Y:S01]  /*b730*/  ISETP.NE.AND P0, PT, R119, RZ, PT ;  /* 0x000000ff7700720c */ /* 0x000fe20003f05270 */
[----:B------:R-:W-:Y:S11]  /*b740*/  VIADD R118, R118, 0x1 ;  /* 0x0000000176767836 */ /* 0x000ff60000000000 */
[----:B------:R-:W-:Y:S01]  /*b750*/  @!UPT UIADD3 URZ, UPT, UPT, URZ, URZ, URZ ;  /* 0x000000fffffff290 */ /* 0x000fe2000fffe0ff */
[----:B------:R-:W3:Y:S01]  /*b760*/  @P0 LDS.128 R80, [R2+UR43+0x400] ;  /* 0x0004002b02500984 */ /* 0x000ee20008000c00 */
[----:B-1----:R-:W-:Y:S02]  /*b770*/  @P0 IMAD.IADD R7, R120, 0x1, R3 ;  /* 0x0000000178070824 */ /* 0x002fe400078e0203 */
[C---:B------:R-:W-:Y:S01]  /*b780*/  @P0 IMAD.IADD R4, R122.reuse, 0x1, R5 ;  /* 0x000000017a040824 */ /* 0x040fe200078e0205 */
[----:B------:R1:W4:Y:S01]  /*b790*/  @P0 LDS.128 R76, [R0+0x400] ;  /* 0x00040000004c0984 */ /* 0x0003220000000c00 */
        /* <DEDUP_REMOVED lines=12> */
.L_x_154:
[----:B------:R-:W-:Y:S05]  /*b860*/  BSYNC B1 ;  /* 0x0000000000017941 */ /* 0x000fea0003800000 */
.L_x_153:
[----:B------:R-:W-:Y:S05]  /*b870*/  VIADD R0, R39, 0xa0 ;  /* 0x000000a027007836 */ /* 0x000fea0000000000 */
[----:B------:R-:W-:Y:S04]  /*b880*/  SHF.R.U32.HI R0, RZ, 0x15, R0 ;  /* 0x00000015ff007819 */ /* 0x000fe80000011600 */
[----:B------:R-:W-:Y:S11]  /*b890*/  LOP3.LUT P0, RZ, R0, 0x3, R91, 0x48, !PT ;  /* 0x0000000300ff7812 */ /* 0x000ff6000780485b */
[----:B------:R-:W-:Y:S02]  /*b8a0*/  @!UPT UIADD3 URZ, UPT, UPT, URZ, URZ, URZ ;  /* 0x000000fffffff290 */ /* 0x000fe4000fffe0ff */
[----:B------:R-:W-:Y:S05]  /*b8b0*/  @!P0 BRA `(.L_x_158) ;  /* 0x0000000000408947 */ /* 0x000fea0003800000 */
[----:B------:R-:W1:Y:S01]  /*b8c0*/  LDCU.64 UR8, c[0x4][0x70] ;  /* 0x01000e00ff0877ac */ /* 0x000e620008000a00 */
[----:B--2---:R-:W-:Y:S01]  /*b8d0*/  MOV R3, 0x0 ;  /* 0x0000000000037802 */ /* 0x004fe20000000f00 */
[----:B------:R-:W-:Y:S02]  /*b8e0*/  HFMA2 R12, -RZ, RZ, 0, 5.9604644775390625e-08 ;  /* 0x00000001ff0c7431 */ /* 0x000fe400000001ff */
[----:B------:R-:W-:Y:S02]  /*b8f0*/  IMAD.MOV.U32 R8, RZ, RZ, 0x192 ;  /* 0x00000192ff087424 */ /* 0x000fe400078e00ff */
[----:B------:R-:W-:Y:S01]  /*b900*/  IMAD.MOV.U32 R13, RZ, RZ, RZ ;  /* 0x000000ffff0d7224 */ /* 0x000fe200078e00ff */
[----:B------:R-:W2:Y:S01]  /*b910*/  LDCU.64 UR6, c[0x4][0x78] ;  /* 0x01000f00ff0677ac */ /* 0x000ea20008000a00 */
[----:B------:R-:W3:Y:S01]  /*b920*/  LDC.64 R2, c[0x4][R3] ;  /* 0x0100000003027b82 */ /* 0x000ee20000000a00 */
[----:B------:R-:W5:Y:S01]  /*b930*/  LDCU.64 UR4, c[0x4][0x10] ;  /* 0x01000200ff0477ac */ /* 0x000f620008000a00 */
[----:B-1----:R-:W-:Y:S01]  /*b940*/  MOV R5, UR9 ;  /* 0x0000000900057c02 */ /* 0x002fe20008000f00 */
[----:B------:R-:W-:Y:S01]  /*b950*/  IMAD.U32 R4, RZ, RZ, UR8 ;  /* 0x00000008ff047e24 */ /* 0x000fe2000f8e00ff */
[----:B--2---:R-:W-:Y:S01]  /*b960*/  MOV R7, UR7 ;  /* 0x0000000700077c02 */ /* 0x004fe20008000f00 */
[----:B------:R-:W-:Y:S01]  /*b970*/  IMAD.U32 R6, RZ, RZ, UR6 ;  /* 0x00000006ff067e24 */ /* 0x000fe2000f8e00ff */
[----:B-----5:R-:W-:Y:S01]  /*b980*/  MOV R11, UR5 ;  /* 0x00000005000b7c02 */ /* 0x020fe20008000f00 */
[----:B------:R-:W-:Y:S02]  /*b990*/  IMAD.U32 R10, RZ, RZ, UR4 ;  /* 0x00000004ff0a7e24 */ /* 0x000fe4000f8e00ff */
[----:B------:R-:W-:Y:S07]  /*b9a0*/  LEPC R20, `(.L_x_158) ;  /* 0x000000001014794e */ /* 0x000fee0000000000 */
[----:B---34-:R-:W-:Y:S05]  /*b9b0*/  CALL.ABS.NOINC R2 ;  /* 0x0000000002007343 */ /* 0x018fea0003c00000 */
.L_x_158:
[----:B------:R-:W-:Y:S01]  /*b9c0*/  ISETP.NE.AND P6, PT, R112, RZ, PT ;  /* 0x000000ff7000720c */ /* 0x000fe20003fc5270 */
[----:B------:R-:W-:Y:S05]  /*b9d0*/  WARPSYNC.ALL ;  /* 0x0000000000007948 */ /* 0x000fea0003800000 */
[----:B------:R-:W-:Y:S01]  /*b9e0*/  R2UR UR4, R39 ;  /* 0x00000000270472ca */ /* 0x000fe200000e0000 */
[----:B--2---:R-:W-:Y:S01]  /*b9f0*/  IMAD.U32 R3, RZ, RZ, UR46 ;  /* 0x0000002eff037e24 */ /* 0x004fe2000f8e00ff */
[----:B---3--:R-:W-:Y:S01]  /*ba00*/  LOP3.LUT R40, R80, 0xffffe000, RZ, 0xc0, !PT ;  /* 0xffffe00050287812 */ /* 0x008fe200078ec0ff */
[----:B------:R-:W-:Y:S01]  /*ba10*/  IMAD.U32 R46, RZ, RZ, UR52 ;  /* 0x00000034ff2e7e24 */ /* 0x000fe2000f8e00ff */
[----:B----4-:R-:W-:Y:S01]  /*ba20*/  LOP3.LUT R44, R77, 0xffffe000, RZ, 0xc0, !PT ;  /* 0xffffe0004d2c7812 */ /* 0x010fe200078ec0ff */
[----:B------:R-:W-:Y:S01]  /*ba30*/  BSSY.RECONVERGENT B0, `(.L_x_159) ;  /* 0x000009f000007945 */ /* 0x000fe20003800200 */
[----:B------:R-:W-:Y:S02]  /*ba40*/  ISETP.NE.AND P0, PT, R107, RZ, PT ;  /* 0x000000ff6b00720c */ /* 0x000fe40003f05270 */
[----:B------:R-:W-:Y:S05]  /*ba50*/  @P6 LEA R3, R3, UR43, 0x3 ;  /* 0x0000002b03036c11 */ /* 0x000fea000f8e18ff */
[----:B------:R-:W1:Y:S01]  /*ba60*/  LDTM.x32 R4, tmem[UR4+0xa0] ;  /* 0x0000a004000479ee */ /* 0x000e6200082c0000 */
[----:B------:R-:W-:Y:S05]  /*ba70*/  @P6 VIADD R3, R3, 0x40 ;  /* 0x0000004003036836 */ /* 0x000fea0000000000 */
[----:B------:R-:W-:Y:S01]  /*ba80*/  @P6 PRMT R46, R46, 0x654, R3 ;  /* 0x000006542e2e6816 */ /* 0x000fe20000000003 */
[C---:B-1----:R-:W-:Y:S01]  /*ba90*/  FMUL R0, R38.reuse, R4 ;  /* 0x0000000426007220 */ /* 0x042fe20000400000 */
[C---:B------:R-:W-:Y:S01]  /*baa0*/  FMUL R3, R38.reuse, R6 ;  /* 0x0000000626037220 */ /* 0x040fe20000400000 */
        /* <DEDUP_REMOVED lines=9> */
[----:B------:R-:W-:Y:S01]  /*bb40*/  FFMA R40, R45, R40, R0 ;  /* 0x000000282d287223 */ /* 0x000fe20000000000 */
[----:B------:R-:W-:Y:S01]  /*bb50*/  LOP3.LUT R0, R81, 0xffffe000, RZ, 0xc0, !PT ;  /* 0xffffe00051007812 */ /* 0x000fe200078ec0ff */
[C---:B------:R-:W-:Y:S01]  /*bb60*/  FMUL R2, R38.reuse, R5 ;  /* 0x0000000526027220 */ /* 0x040fe20000400000 */
[C---:B------:R-:W-:Y:S01]  /*bb70*/  FMUL R22, R38.reuse, R26 ;  /* 0x0000001a26167220 */ /* 0x040fe20000400000 */
[C---:B------:R-:W-:Y:S01]  /*bb80*/  FMUL R24, R38.reuse, R28 ;  /* 0x0000001c26187220 */ /* 0x040fe20000400000 */
[----:B------:R-:W-:Y:S01]  /*bb90*/  F2FP.TF32.F32.PACK_B R40, R40 ;  /* 0x00000028ff28723e */ /* 0x000fe200024050ff */
[C---:B------:R-:W-:Y:S01]  /*bba0*/  FMUL R5, R38.reuse, R9 ;  /* 0x0000000926057220 */ /* 0x040fe20000400000 */
[C---:B------:R-:W-:Y:S01]  /*bbb0*/  FMUL R26, R38.reuse, R30 ;  /* 0x0000001e261a7220 */ /* 0x040fe20000400000 */
[----:B------:R-:W-:Y:S01]  /*bbc0*/  FMUL R28, R38, R32 ;  /* 0x00000020261c7220 */ /* 0x000fe20000400000 */
[----:B------:R-:W-:Y:S01]  /*bbd0*/  LOP3.LUT R32, R82, 0xffffe000, RZ, 0xc0, !PT ;  /* 0xffffe00052207812 */ /* 0x000fe200078ec0ff */
[C---:B------:R-:W-:Y:S01]  /*bbe0*/  FMUL R9, R38.reuse, R13 ;  /* 0x0000000d26097220 */ /* 0x040fe20000400000 */
[C---:B------:R-:W-:Y:S01]  /*bbf0*/  FMUL R30, R38.reuse, R34 ;  /* 0x00000022261e7220 */ /* 0x040fe20000400000 */
[----:B------:R-:W-:Y:S01]  /*bc00*/  LOP3.LUT R34, R83, 0xffffe000, RZ, 0xc0, !PT ;  /* 0xffffe00053227812 */ /* 0x000fe200078ec0ff */
[C---:B------:R-:W-:Y:S01]  /*bc10*/  FMUL R13, R38.reuse, R17 ;  /* 0x00000011260d7220 */ /* 0x040fe20000400000 */
[C---:B------:R-:W-:Y:S01]  /*bc20*/  FMUL R7, R38.reuse, R7 ;  /* 0x0000000726077220 */ /* 0x040fe20000400000 */
[C---:B------:R-:W-:Y:S01]  /*bc30*/  FMUL R17, R38.reuse, R21 ;  /* 0x0000001526117220 */ /* 0x040fe20000400000 */
[----:B------:R-:W-:Y:S01]  /*bc40*/  FMUL R21, R38, R25 ;  /* 0x0000001926157220 */ /* 0x000fe20000400000 */
[----:B------:R-:W-:Y:S01]  /*bc50*/  FFMA R41, R45, R0, R2 ;  /* 0x000000002d297223 */ /* 0x000fe20000000002 */
[----:B------:R-:W-:Y:S01]  /*bc60*/  LOP3.LUT R0, R78, 0xffffe000, RZ, 0xc0, !PT ;  /* 0xffffe0004e007812 */ /* 0x000fe200078ec0ff */
[C---:B------:R-:W-:Y:S01]  /*bc70*/  FMUL R25, R38.reuse, R29 ;  /* 0x0000001d26197220 */ /* 0x040fe20000400000 */
[----:B------:R-:W-:Y:S01]  /*bc80*/  LOP3.LUT R2, R79, 0xffffe000, RZ, 0xc0, !PT ;  /* 0xffffe0004f027812 */ /* 0x000fe200078ec0ff */
[C---:B------:R-:W-:Y:S01]  /*bc90*/  FFMA R42, R45.reuse, R32, R3 ;  /* 0x000000202d2a7223 */ /* 0x040fe20000000003 */
[----:B------:R-:W-:Y:S01]  /*bca0*/  F2FP.TF32.F32.PACK_B R41, R41 ;  /* 0x00000029ff29723e */ /* 0x000fe200024050ff */
[----:B------:R-:W-:Y:S01]  /*bcb0*/  FMUL R29, R38, R33 ;  /* 0x00000021261d7220 */ /* 0x000fe20000400000 */
[----:B------:R-:W-:Y:S01]  /*bcc0*/  LOP3.LUT R33, R76, 0xffffe000, RZ, 0xc0, !PT ;  /* 0xffffe0004c217812 */ /* 0x000fe200078ec0ff */
[C---:B------:R-:W-:Y:S01]  /*bcd0*/  FFMA R43, R45.reuse, R34, R7 ;  /* 0x000000222d2b7223 */ /* 0x040fe20000000007 */
[----:B------:R-:W-:Y:S01]  /*bce0*/  F2FP.TF32.F32.PACK_B R42, R42 ;  /* 0x0000002aff2a723e */ /* 0x000fe200024050ff */
[----:B------:R-:W-:Y:S01]  /*bcf0*/  FMUL R11, R38, R11 ;  /* 0x0000000b260b7220 */ /* 0x000fe20000400000 */
[----:B------:R-:W-:Y:S01]  /*bd00*/  LOP3.LUT R3, R72, 0xffffe000, RZ, 0xc0, !PT ;  /* 0xffffe00048037812 */ /* 0x000fe200078ec0ff */
[C---:B------:R-:W-:Y:S01]  /*bd10*/  FFMA R4, R45.reuse, R33, R4 ;  /* 0x000000212d047223 */ /* 0x040fe20000000004 */
[----:B------:R-:W-:Y:S01]  /*bd20*/  F2FP.TF32.F32.PACK_B R43, R43 ;  /* 0x0000002bff2b723e */ /* 0x000fe200024050ff */
[----:B------:R-:W-:Y:S01]  /*bd30*/  FFMA R5, R45, R44, R5 ;  /* 0x0000002c2d057223 */ /* 0x000fe20000000005 */
[----:B------:R-:W-:Y:S01]  /*bd40*/  LOP3.LUT R32, R73, 0xffffe000, RZ, 0xc0, !PT ;  /* 0xffffe00049207812 */ /* 0x000fe200078ec0ff */
[C---:B------:R-:W-:Y:S01]  /*bd50*/  FFMA R6, R45.reuse, R0, R6 ;  /* 0x000000002d067223 */ /* 0x040fe20000000006 */
[----:B------:R-:W-:Y:S01]  /*bd60*/  F2FP.TF32.F32.PACK_B R4, R4 ;  /* 0x00000004ff04723e */ /* 0x000fe200024050ff */
[C---:B------:R-:W-:Y:S01]  /*bd70*/  FFMA R7, R45.reuse, R2, R11 ;  /* 0x000000022d077223 */ /* 0x040fe2000000000b */
[----:B------:R-:W-:Y:S01]  /*bd80*/  F2FP.TF32.F32.PACK_B R5, R5 ;  /* 0x00000005ff05723e */ /* 0x000fe200024050ff */
[----:B------:R-:W-:Y:S01]  /*bd90*/  STS.128 [R115+UR43+0x4400], R40 ;  /* 0x0044002873007988 */ /* 0x000fe20008000c2b */
[----:B------:R-:W-:Y:S01]  /*bda0*/  F2FP.TF32.F32.PACK_B R6, R6 ;  /* 0x00000006ff06723e */ /* 0x000fe200024050ff */
[C---:B------:R-:W-:Y:S01]  /*bdb0*/  FFMA R8, R45.reuse, R3, R8 ;  /* 0x000000032d087223 */ /* 0x040fe20000000008 */
[----:B------:R-:W-:Y:S01]  /*bdc0*/  F2FP.TF32.F32.PACK_B R7, R7 ;  /* 0x00000007ff07723e */ /* 0x000fe200024050ff */
[----:B------:R-:W-:Y:S01]  /*bdd0*/  FFMA R9, R45, R32, R9 ;  /* 0x000000202d097223 */ /* 0x000fe20000000009 */
[----:B------:R-:W-:Y:S01]  /*bde0*/  LOP3.LUT R33, R74, 0xffffe000, RZ, 0xc0, !PT ;  /* 0xffffe0004a217812 */ /* 0x000fe200078ec0ff */
[----:B------:R-:W-:Y:S01]  /*bdf0*/  FMUL R15, R38, R15 ;  /* 0x0000000f260f7220 */ /* 0x000fe20000400000 */
[----:B------:R-:W-:Y:S01]  /*be00*/  LOP3.LUT R0, R75, 0xffffe000, RZ, 0xc0, !PT ;  /* 0xffffe0004b007812 */ /* 0x000fe200078ec0ff */
[----:B------:R1:W-:Y:S01]  /*be10*/  STS.128 [R114+0x4400], R4 ;  /* 0x0044000472007388 */ /* 0x0003e20000000c00 */
[----:B------:R-:W-:Y:S01]  /*be20*/  LOP3.LUT R3, R52, 0xffffe000, RZ, 0xc0, !PT ;  /* 0xffffe00034037812 */ /* 0x000fe200078ec0ff */
[----:B------:R-:W-:Y:S01]  /*be30*/  FFMA R10, R45, R33, R10 ;  /* 0x000000212d0a7223 */ /* 0x000fe2000000000a */
[----:B------:R-:W-:Y:S01]  /*be40*/  LOP3.LUT R2, R53, 0xffffe000, RZ, 0xc0, !PT ;  /* 0xffffe00035027812 */ /* 0x000fe200078ec0ff */
[C---:B------:R-:W-:Y:S01]  /*be50*/  FFMA R11, R45.reuse, R0, R15 ;  /* 0x000000002d0b7223 */ /* 0x040fe2000000000f */
[----:B------:R-:W-:Y:S01]  /*be60*/  LOP3.LUT R33, R54, 0xffffe000, RZ, 0xc0, !PT ;  /* 0xffffe00036217812 */ /* 0x000fe200078ec0ff */
[----:B------:R-:W-:Y:S01]  /*be70*/  FFMA R12, R45, R3, R12 ;  /* 0x000000032d0c7223 */ /* 0x000fe2000000000c */
[----:B------:R-:W-:Y:S01]  /*be80*/  LOP3.LUT R32, R55, 0xffffe000, RZ, 0xc0, !PT ;  /* 0xffffe00037207812 */ /* 0x000fe200078ec0ff */
[C---:B------:R-:W-:Y:S01]  /*be90*/  FFMA R13, R45.reuse, R2, R13 ;  /* 0x000000022d0d7223 */ /* 0x040fe2000000000d */
[----:B------:R-:W-:Y:S01]  /*bea0*/  LOP3.LUT R0, R56, 0xffffe000, RZ, 0xc0, !PT ;  /* 0xffffe00038007812 */ /* 0x000fe200078ec0ff */
[C---:B------:R-:W-:Y:S01]  /*beb0*/  FMUL R19, R38.reuse, R19 ;  /* 0x0000001326137220 */ /* 0x040fe20000400000 */
[----:B------:R-:W-:Y:S01]  /*bec0*/  F2FP.TF32.F32.PACK_B R8, R8 ;  /* 0x00000008ff08723e */ /* 0x000fe200024050ff */
[C---:B------:R-:W-:Y:S01]  /*bed0*/  FFMA R14, R45.reuse, R33, R14 ;  /* 0x000000212d0e7223 */ /* 0x040fe2000000000e */
[----:B------:R-:W-:Y:S01]  /*bee0*/  F2FP.TF32.F32.PACK_B R9, R9 ;  /* 0x00000009ff09723e */ /* 0x000fe200024050ff */
[C---:B------:R-:W-:Y:S01]  /*bef0*/  FFMA R15, R45.reuse, R32, R19 ;  /* 0x000000202d0f7223 */ /* 0x040fe20000000013 */
[----:B------:R-:W-:Y:S01]  /*bf00*/  F2FP.TF32.F32.PACK_B R10, R10 ;  /* 0x0000000aff0a723e */ /* 0x000fe200024050ff */
[----:B------:R-:W-:Y:S01]  /*bf10*/  FFMA R16, R45, R0, R16 ;  /* 0x000000002d107223 */ /* 0x000fe20000000010 */
[----:B------:R-:W-:Y:S01]  /*bf20*/  F2FP.TF32.F32.PACK_B R11, R11 ;  /* 0x0000000bff0b723e */ /* 0x000fe200024050ff */
[C---:B------:R-:W-:Y:S01]  /*bf30*/  FMUL R23, R38.reuse, R23 ;  /* 0x0000001726177220 */ /* 0x040fe20000400000 */
[----:B------:R-:W-:Y:S01]  /*bf40*/  LOP3.LUT R0, R57, 0xffffe000, RZ, 0xc0, !PT ;  /* 0xffffe00039007812 */ /* 0x000fe200078ec0ff */
[----:B------:R-:W-:Y:S01]  /*bf50*/  FMUL R27, R38, R27 ;  /* 0x0000001b261b7220 */ /* 0x000fe20000400000 */
[----:B------:R-:W-:Y:S01]  /*bf60*/  LOP3.LUT R3, R58, 0xffffe000, RZ, 0xc0, !PT ;  /* 0xffffe0003a037812 */ /* 0x000fe200078ec0ff */
[----:B------:R2:W-:Y:S01]  /*bf70*/  STS.128 [R113+0x4400], R8 ;  /* 0x0044000871007388 */ /* 0x0005e20000000c00 */
[----:B------:R-:W-:Y:S01]  /*bf80*/  LOP3.LUT R2, R59, 0xffffe000, RZ, 0xc0, !PT ;  /* 0xffffe0003b027812 */ /* 0x000fe200078ec0ff */
[C---:B------:R-:W-:Y:S01]  /*bf90*/  FFMA R17, R45.reuse, R0, R17 ;  /* 0x000000002d117223 */ /* 0x040fe20000000011 */
[----:B------:R-:W-:Y:S01]  /*bfa0*/  F2FP.TF32.F32.PACK_B R12, R12 ;  /* 0x0000000cff0c723e */ /* 0x000fe200024050ff */
[C---:B------:R-:W-:Y:S01]  /*bfb0*/  FFMA R18, R45.reuse, R3, R18 ;  /* 0x000000032d127223 */ /* 0x040fe20000000012 */
[----:B------:R-:W-:Y:S01]  /*bfc0*/  F2FP.TF32.F32.PACK_B R13, R13 ;  /* 0x0000000dff0d723e */ /* 0x000fe200024050ff */
[----:B------:R-:W-:Y:S01]  /*bfd0*/  FFMA R19, R45, R2, R23 ;  /* 0x000000022d137223 */ /* 0x000fe20000000017 */
[----:B------:R-:W-:Y:S01]  /*bfe0*/  F2FP.TF32.F32.PACK_B R14, R14 ;  /* 0x0000000eff0e723e */ /* 0x000fe200024050ff */
[C---:B------:R-:W-:Y:S01]  /*bff0*/  FMUL R31, R38.reuse, R31 ;  /* 0x0000001f261f7220 */ /* 0x040fe20000400000 */
[----:B------:R-:W-:Y:S01]  /*c000*/  F2FP.TF32.F32.PACK_B R15, R15 ;  /* 0x0000000fff0f723e */ /* 0x000fe200024050ff */
[----:B------:R-:W-:Y:S01]  /*c010*/  FMUL R35, R38, R35 ;  /* 0x0000002326237220 */ /* 0x000fe20000400000 */
[----:B------:R-:W-:Y:S02]  /*c020*/  LOP3.LUT R33, R60, 0xffffe000, RZ, 0xc0, !PT ;  /* 0xffffe0003c217812 */ /* 0x000fe400078ec0ff */
[----:B------:R-:W-:Y:S01]  /*c030*/  LOP3.LUT R32, R61, 0xffffe000, RZ, 0xc0, !PT ;  /* 0xffffe0003d207812 */ /* 0x000fe200078ec0ff */
[----:B------:R2:W-:Y:S01]  /*c040*/  STS.128 [R102+0x4400], R12 ;  /* 0x0044000c66007388 */ /* 0x0005e20000000c00 */
        /* <DEDUP_REMOVED lines=8> */
[----:B------:R-:W-:Y:S02]  /*c0d0*/  F2FP.TF32.F32.PACK_B R18, R18 ;  /* 0x00000012ff12723e */ /* 0x000fe400024050ff */
[----:B------:R-:W-:Y:S02]  /*c0e0*/  F2FP.TF32.F32.PACK_B R19, R19 ;  /* 0x00000013ff13723e */ /* 0x000fe400024050ff */
[----:B------:R-:W-:Y:S02]  /*c0f0*/  LOP3.LUT R3, R64, 0xffffe000, RZ, 0xc0, !PT ;  /* 0xffffe00040037812 */ /* 0x000fe400078ec0ff */
[----:B-1----:R-:W-:Y:S01]  /*c100*/  LOP3.LUT R4, R65, 0xffffe000, RZ, 0xc0, !PT ;  /* 0xffffe00041047812 */ /* 0x002fe200078ec0ff */
        /* <DEDUP_REMOVED lines=48> */
[----:B-1----:R-:W-:Y:S04]  /*c410*/  DEPBAR.LE SB0, 0x1 ;  /* 0x000080400000791a */ /* 0x002fe80000000000 */
.L_x_160:
[----:B------:R-:W-:Y:S05]  /*c420*/  BSYNC.RECONVERGENT B0 ;  /* 0x0000000000007941 */ /* 0x000fea0003800200 */
.L_x_159:
        /* <DEDUP_REMOVED lines=13> */
[----:B------:R-:W-:Y:S04]  /*c500*/  @P1 IADD3 R7, PT, PT, R4, UR43, RZ ;  /* 0x0000002b04071c10 */ /* 0x000fe8000fffe0ff */
[----:B------:R-:W-:Y:S01]  /*c510*/  @P1 IADD3 R5, PT, PT, R120, R7, RZ ;  /* 0x0000000778051210 */ /* 0x000fe20007ffe0ff */
[--C-:B------:R-:W-:Y:S02]  /*c520*/  @P1 IMAD.IADD R3, R51, 0x1, R7.reuse ;  /* 0x0000000133031824 */ /* 0x100fe400078e0207 */
[----:B------:R-:W-:Y:S01]  /*c530*/  @P1 IMAD.IADD R2, R122, 0x1, R7 ;  /* 0x000000017a021824 */ /* 0x000fe200078e0207 */
[----:B------:R-:W-:Y:S06]  /*c540*/  @P0 BRA `(.L_x_164) ;  /* 0x00000000000c0947 */ /* 0x000fec0003800000 */
[----:B------:R-:W-:Y:S04]  /*c550*/  SHF.L.U32 R7, R121, 0x1f, RZ ;  /* 0x0000001f79077819 */ /* 0x000fe800000006ff */
[----:B------:R-:W1:Y:S02]  /*c560*/  SYNCS.PHASECHK.TRANS64.TRYWAIT P0, [R0+URZ+0x20], R7 ;  /* 0x00002007000075a7 */ /* 0x000e6400080011ff */
[----:B-1----:R-:W-:Y:S05]  /*c570*/  @!P0 BRA `(.L_x_165) ;  /* 0x0000002c00048947 */ /* 0x002fea0003800000 */
.L_x_164:
[----:B------:R-:W-:Y:S05]  /*c580*/  BSYNC B0 ;  /* 0x0000000000007941 */ /* 0x000fea0003800000 */
.L_x_163:
        /* <DEDUP_REMOVED lines=8> */
[----:B--2---:R-:W-:Y:S01]  /*c610*/  @P0 IMAD.IADD R8, R122, 0x1, R7 ;  /* 0x000000017a080824 */ /* 0x004fe200078e0207 */
        /* <DEDUP_REMOVED lines=10> */
.L_x_162:
[----:B------:R-:W-:Y:S05]  /*c6c0*/  BSYNC B1 ;  /* 0x0000000000017941 */ /* 0x000fea0003800000 */
.L_x_161:
[----:B--2---:R-:W-:Y:S05]  /*c6d0*/  VIADD R0, R39, 0xc0 ;  /* 0x000000c027007836 */ /* 0x004fea0000000000 */
[----:B------:R-:W-:Y:S04]  /*c6e0*/  SHF.R.U32.HI R0, RZ, 0x15, R0 ;  /* 0x00000015ff007819 */ /* 0x000fe80000011600 */
[----:B------:R-:W-:Y:S11]  /*c6f0*/  LOP3.LUT P0, RZ, R0, 0x3, R91, 0x48, !PT ;  /* 0x0000000300ff7812 */ /* 0x000ff6000780485b */
[----:B------:R-:W-:Y:S02]  /*c700*/  @!UPT UIADD3 URZ, UPT, UPT, URZ, URZ, URZ ;  /* 0x000000fffffff290 */ /* 0x000fe4000fffe0ff */
[----:B------:R-:W-:Y:S05]  /*c710*/  @!P0 BRA `(.L_x_166) ;  /* 0x0000000000408947 */ /* 0x000fea0003800000 */
[----:B------:R-:W1:Y:S01]  /*c720*/  LDCU.64 UR8, c[0x4][0x70] ;  /* 0x01000e00ff0877ac */ /* 0x000e620008000a00 */
[----:B------:R-:W-:Y:S01]  /*c730*/  MOV R3, 0x0 ;  /* 0x0000000000037802 */ /* 0x000fe20000000f00 */
        /* <DEDUP_REMOVED lines=14> */
.L_x_166:
[----:B------:R-:W-:Y:S01]  /*c820*/  ISETP.NE.AND P6, PT, R112, RZ, PT ;  /* 0x000000ff7000720c */ /* 0x000fe20003fc5270 */
[----:B------:R-:W-:Y:S05]  /*c830*/  WARPSYNC.ALL ;  /* 0x0000000000007948 */ /* 0x000fea0003800000 */
[----:B------:R-:W-:Y:S01]  /*c840*/  R2UR UR4, R39 ;  /* 0x00000000270472ca */ /* 0x000fe200000e0000 */
[----:B------:R-:W-:Y:S01]  /*c850*/  IMAD.U32 R3, RZ, RZ, UR44 ;  /* 0x0000002cff037e24 */ /* 0x000fe2000f8e00ff */
        /* <DEDUP_REMOVED lines=162> */
.L_x_168:
[----:B------:R-:W-:Y:S05]  /*d280*/  BSYNC.RECONVERGENT B0 ;  /* 0x0000000000007941 */ /* 0x000fea0003800200 */
.L_x_167:
        /* <DEDUP_REMOVED lines=21> */
.L_x_172:
[----:B------:R-:W-:Y:S05]  /*d3e0*/  BSYNC B0 ;  /* 0x0000000000007941 */ /* 0x000fea0003800000 */
.L_x_171:
[----:B------:R-:W-:Y:S11]  /*d3f0*/  ISETP.NE.AND P0, PT, R119, RZ, PT ;  /* 0x000000ff7700720c */ /* 0x000ff60003f05270 */
[----:B------:R-:W-:Y:S02]  /*d400*/  @!UPT UIADD3 URZ, UPT, UPT, URZ, URZ, URZ ;  /* 0x000000fffffff290 */ /* 0x000fe4000fffe0ff */
[----:B------:R3:W4:Y:S01]  /*d410*/  @P0 LDS.128 R80, [R118+UR43+0x400] ;  /* 0x0004002b76500984 */ /* 0x0007220008000c00 */
[----:B------:R-:W-:Y:S01]  /*d420*/  @P0 IMAD.IADD R7, R120, 0x1, R51 ;  /* 0x0000000178070824 */ /* 0x000fe200078e0233 */
[C---:B------:R-:W-:Y:S01]  /*d430*/  @P0 IADD3 R2, PT, PT, R122.reuse, R51, RZ ;  /* 0x000000337a020210 */ /* 0x040fe20007ffe0ff */
[C---:B-1----:R-:W-:Y:S01]  /*d440*/  @P0 IMAD.IADD R0, R122.reuse, 0x1, R5 ;  /* 0x000000017a000824 */ /* 0x042fe200078e0205 */
[----:B------:R3:W1:Y:S02]  /*d450*/  @P0 LDS.128 R76, [R3+0x400] ;  /* 0x00040000034c0984 */ /* 0x0006640000000c00 */
[----:B------:R-:W-:Y:S02]  /*d460*/  @P0 IADD3 R122, PT, PT, R122, R7, RZ ;  /* 0x000000077a7a0210 */ /* 0x000fe40007ffe0ff */
[----:B------:R3:W1:Y:S04]  /*d470*/  @P0 LDS.128 R72, [R5+0x400] ;  /* 0x0004000005480984 */ /* 0x0006680000000c00 */
[----:B------:R3:W1:Y:S04]  /*d480*/  @P0 LDS.128 R52, [R0+0x400] ;  /* 0x0004000000340984 */ /* 0x0006680000000c00 */
[----:B------:R3:W1:Y:S04]  /*d490*/  @P0 LDS.128 R56, [R51+0x400] ;  /* 0x0004000033380984 */ /* 0x0006680000000c00 */
[----:B------:R3:W1:Y:S04]  /*d4a0*/  @P0 LDS.128 R60, [R2+0x400] ;  /* 0x00040000023c0984 */ /* 0x0006680000000c00 */
[----:B------:R3:W1:Y:S04]  /*d4b0*/  @P0 LDS.128 R64, [R7+0x400] ;  /* 0x0004000007400984 */ /* 0x0006680000000c00 */
[----:B------:R3:W1:Y:S02]  /*d4c0*/  @P0 LDS.128 R68, [R122+0x400] ;  /* 0x000400007a440984 */ /* 0x0006640000000c00 */
.L_x_170:
[----:B------:R-:W-:Y:S05]  /*d4d0*/  BSYNC B1 ;  /* 0x0000000000017941 */ /* 0x000fea0003800000 */
.L_x_169:
[----:B---3--:R-:W-:Y:S05]  /*d4e0*/  VIADD R0, R39, 0xe0 ;  /* 0x000000e027007836 */ /* 0x008fea0000000000 */
[----:B------:R-:W-:Y:S04]  /*d4f0*/  SHF.R.U32.HI R0, RZ, 0x15, R0 ;  /* 0x00000015ff007819 */ /* 0x000fe80000011600 */
[----:B------:R-:W-:Y:S11]  /*d500*/  LOP3.LUT P0, RZ, R0, 0x3, R91, 0x48, !PT ;  /* 0x0000000300ff7812 */ /* 0x000ff6000780485b */
[----:B------:R-:W-:Y:S02]  /*d510*/  @!UPT UIADD3 URZ, UPT, UPT, URZ, URZ, URZ ;  /* 0x000000fffffff290 */ /* 0x000fe4000fffe0ff */
[----:B------:R-:W-:Y:S05]  /*d520*/  @!P0 BRA `(.L_x_174) ;  /* 0x0000000000408947 */ /* 0x000fea0003800000 */
[----:B------:R-:W3:Y:S01]  /*d530*/  LDCU.64 UR8, c[0x4][0x70] ;  /* 0x01000e00ff0877ac */ /* 0x000ee20008000a00 */
[----:B------:R-:W-:Y:S01]  /*d540*/  MOV R3, 0x0 ;  /* 0x0000000000037802 */ /* 0x000fe20000000f00 */
[----:B--2---:R-:W-:Y:S02]  /*d550*/  HFMA2 R12, -RZ, RZ, 0, 5.9604644775390625e-08 ;  /* 0x00000001ff0c7431 */ /* 0x004fe400000001ff */
[----:B------:R-:W-:Y:S02]  /*d560*/  IMAD.MOV.U32 R8, RZ, RZ, 0x192 ;  /* 0x00000192ff087424 */ /* 0x000fe400078e00ff */
[----:B------:R-:W-:Y:S01]  /*d570*/  IMAD.MOV.U32 R13, RZ, RZ, RZ ;  /* 0x000000ffff0d7224 */ /* 0x000fe200078e00ff */
[----:B------:R-:W2:Y:S01]  /*d580*/  LDCU.64 UR6, c[0x4][0x78] ;  /* 0x01000f00ff0677ac */ /* 0x000ea20008000a00 */
[----:B------:R-:W1:Y:S01]  /*d590*/  LDC.64 R2, c[0x4][R3] ;  /* 0x0100000003027b82 */ /* 0x000e620000000a00 */
[----:B------:R-:W5:Y:S01]  /*d5a0*/  LDCU.64 UR4, c[0x4][0x10] ;  /* 0x01000200ff0477ac */ /* 0x000f620008000a00 */
[----:B---3--:R-:W-:Y:S01]  /*d5b0*/  MOV R5, UR9 ;  /* 0x0000000900057c02 */ /* 0x008fe20008000f00 */
[----:B------:R-:W-:Y:S01]  /*d5c0*/  IMAD.U32 R4, RZ, RZ, UR8 ;  /* 0x00000008ff047e24 */ /* 0x000fe2000f8e00ff */
[----:B--2---:R-:W-:Y:S01]  /*d5d0*/  MOV R7, UR7 ;  /* 0x0000000700077c02 */ /* 0x004fe20008000f00 */
[----:B------:R-:W-:Y:S01]  /*d5e0*/  IMAD.U32 R6, RZ, RZ, UR6 ;  /* 0x00000006ff067e24 */ /* 0x000fe2000f8e00ff */
[----:B-----5:R-:W-:Y:S01]  /*d5f0*/  MOV R11, UR5 ;  /* 0x00000005000b7c02 */ /* 0x020fe20008000f00 */
[----:B------:R-:W-:Y:S02]  /*d600*/  IMAD.U32 R10, RZ, RZ, UR4 ;  /* 0x00000004ff0a7e24 */ /* 0x000fe4000f8e00ff */
[----:B------:R-:W-:Y:S07]  /*d610*/  LEPC R20, `(.L_x_174) ;  /* 0x000000001014794e */ /* 0x000fee0000000000 */
[----:B-1--4-:R-:W-:Y:S05]  /*d620*/  CALL.ABS.NOINC R2 ;  /* 0x0000000002007343 */ /* 0x012fea0003c00000 */
.L_x_174:
[----:B------:R-:W-:Y:S01]  /*d630*/  ISETP.NE.AND P0, PT, R107, RZ, PT ;  /* 0x000000ff6b00720c */ /* 0x000fe20003f05270 */
[----:B------:R-:W-:Y:S05]  /*d640*/  WARPSYNC.ALL ;  /* 0x0000000000007948 */ /* 0x000fea0003800000 */
[----:B------:R-:W-:Y:S01]  /*d650*/  R2UR UR4, R39 ;  /* 0x00000000270472ca */ /* 0x000fe200000e0000 */
[----:B------:R-:W-:Y:S01]  /*d660*/  VIADD R116, R116, 0xa0 ;  /* 0x000000a074747836 */ /* 0x000fe20000000000 */
[----:B----4-:R-:W-:Y:S01]  /*d670*/  LOP3.LUT R0, R80, 0xffffe000, RZ, 0xc0, !PT ;  /* 0xffffe00050007812 */ /* 0x010fe200078ec0ff */
[----:B------:R-:W-:Y:S01]  /*d680*/  BSSY.RECONVERGENT B0, `(.L_x_175) ;  /* 0x000009d000007945 */ /* 0x000fe20003800200 */
[----:B------:R-:W-:Y:S02]  /*d690*/  LOP3.LUT R2, R81, 0xffffe000, RZ, 0xc0, !PT ;  /* 0xffffe00051027812 */ /* 0x000fe400078ec0ff */
[----:B------:R-:W-:Y:S02]  /*d6a0*/  LOP3.LUT R3, R82, 0xffffe000, RZ, 0xc0, !PT ;  /* 0xffffe00052037812 */ /* 0x000fe400078ec0ff */
[----:B------:R-:W-:Y:S02]  /*d6b0*/  LOP3.LUT R40, R83, 0xffffe000, RZ, 0xc0, !PT ;  /* 0xffffe00053287812 */ /* 0x000fe400078ec0ff */
[----:B-1----:R-:W-:Y:S02]  /*d6c0*/  LOP3.LUT R41, R76, 0xffffe000, RZ, 0xc0, !PT ;  /* 0xffffe0004c297812 */ /* 0x002fe400078ec0ff */
[----:B------:R-:W-:Y:S01]  /*d6d0*/  LOP3.LUT R42, R77, 0xffffe000, RZ, 0xc0, !PT ;  /* 0xffffe0004d2a7812 */ /* 0x000fe200078ec0ff */
[----:B--2---:R-:W1:Y:S01]  /*d6e0*/  LDTM.x32 R4, tmem[UR4+0xe0] ;  /* 0x0000e004000479ee */ /* 0x004e6200082c0000 */
[----:B------:R-:W-:Y:S01]  /*d6f0*/  LOP3.LUT R43, R78, 0xffffe000, RZ, 0xc0, !PT ;  /* 0xffffe0004e2b7812 */ /* 0x000fe200078ec0ff */
[----:B------:R-:W-:Y:S01]  /*d700*/  NOP ;  /* 0x0000000000007918 */ /* 0x000fe20000000000 */
[----:B------:R-:W-:Y:S02]  /*d710*/  LOP3.LUT R44, R79, 0xffffe000, RZ, 0xc0, !PT ;  /* 0xffffe0004f2c7812 */ /* 0x000fe400078ec0ff */
[----:B------:R-:W-:Y:S02]  /*d720*/  LOP3.LUT R116, R116, 0xfefffff8, RZ, 0xc0, !PT ;  /* 0xfefffff874747812 */ /* 0x000fe400078ec0ff */
[----:B------:R-:W-:Y:S02]  /*d730*/  LOP3.LUT R47, R72, 0xffffe000, RZ, 0xc0, !PT ;  /* 0xffffe000482f7812 */ /* 0x000fe400078ec0ff */
[----:B------:R-:W-:Y:S01]  /*d740*/  LOP3.LUT R46, R73, 0xffffe000, RZ, 0xc0, !PT ;  /* 0xffffe000492e7812 */ /* 0x000fe200078ec0ff */
[----:B-1----:R1:W-:Y:S01]  /*d750*/  SYNCS.ARRIVE.TRANS64.RED.A1T0 RZ, [R116+URZ], RZ ;  /* 0x000000ff74ff79a7 */ /* 0x0023e200081004ff */
[----:B------:R-:W-:Y:S02]  /*d760*/  LOP3.LUT R49, R74, 0xffffe000, RZ, 0xc0, !PT ;  /* 0xffffe0004a317812 */ /* 0x000fe400078ec0ff */
[----:B------:R-:W-:Y:S02]  /*d770*/  LOP3.LUT R48, R75, 0xffffe000, RZ, 0xc0, !PT ;  /* 0xffffe0004b307812 */ /* 0x000fe400078ec0ff */
[----:B------:R-:W-:Y:S02]  /*d780*/  LOP3.LUT R50, R52, 0xffffe000, RZ, 0xc0, !PT ;  /* 0xffffe00034327812 */ /* 0x000fe400078ec0ff */
[----:B------:R-:W-:Y:S02]  /*d790*/  LOP3.LUT R52, R53, 0xffffe000, RZ, 0xc0, !PT ;  /* 0xffffe00035347812 */ /* 0x000fe400078ec0ff */
[----:B------:R-:W-:Y:S02]  /*d7a0*/  LOP3.LUT R51, R54, 0xffffe000, RZ, 0xc0, !PT ;  /* 0xffffe00036337812 */ /* 0x000fe400078ec0ff */
[----:B------:R-:W-:Y:S02]  /*d7b0*/  LOP3.LUT R54, R55, 0xffffe000, RZ, 0xc0, !PT ;  /* 0xffffe00037367812 */ /* 0x000fe400078ec0ff */
[----:B------:R-:W-:Y:S01]  /*d7c0*/  LOP3.LUT R53, R56, 0xffffe000, RZ, 0xc0, !PT ;  /* 0xffffe00038357812 */ /* 0x000fe200078ec0ff */
[C---:B------:R-:W-:Y:S01]  /*d7d0*/  FMUL R4, R38.reuse, R4 ;  /* 0x0000000426047220 */ /* 0x040fe20000400000 */
[----:B------:R-:W-:Y:S01]  /*d7e0*/  LOP3.LUT R56, R57, 0xffffe000, RZ, 0xc0, !PT ;  /* 0xffffe00039387812 */ /* 0x000fe200078ec0ff */
[----:B------:R-:W-:Y:S01]  /*d7f0*/  FMUL R5, R38, R5 ;  /* 0x0000000526057220 */ /* 0x000fe20000400000 */
[----:B------:R-:W-:Y:S01]  /*d800*/  LOP3.LUT R55, R58, 0xffffe000, RZ, 0xc0, !PT ;  /* 0xffffe0003a377812 */ /* 0x000fe200078ec0ff */
[C---:B------:R-:W-:Y:S01]  /*d810*/  FMUL R6, R38.reuse, R6 ;  /* 0x0000000626067220 */ /* 0x040fe20000400000 */
[----:B------:R-:W-:Y:S01]  /*d820*/  LOP3.LUT R58, R59, 0xffffe000, RZ, 0xc0, !PT ;  /* 0xffffe0003b3a7812 */ /* 0x000fe200078ec0ff */
[----:B------:R-:W-:Y:S01]  /*d830*/  FMUL R7, R38, R7 ;  /* 0x0000000726077220 */ /* 0x000fe20000400000 */
[----:B------:R-:W-:Y:S01]  /*d840*/  LOP3.LUT R57, R60, 0xffffe000, RZ, 0xc0, !PT ;  /* 0xffffe0003c397812 */ /* 0x000fe200078ec0ff */
[----:B------:R-:W-:Y:S01]  /*d850*/  FFMA R4, R45, R0, R4 ;  /* 0x000000002d047223 */ /* 0x000fe20000000004 */
[----:B------:R-:W-:Y:S01]  /*d860*/  LOP3.LUT R60, R61, 0xffffe000, RZ, 0xc0, !PT ;  /* 0xffffe0003d3c7812 */ /* 0x000fe200078ec0ff */
[C---:B------:R-:W-:Y:S01]  /*d870*/  FFMA R5, R45.reuse, R2, R5 ;  /* 0x000000022d057223 */ /* 0x040fe20000000005 */
[----:B------:R-:W-:Y:S01]  /*d880*/  LOP3.LUT R59, R62, 0xffffe000, RZ, 0xc0, !PT ;  /* 0xffffe0003e3b7812 */ /* 0x000fe200078ec0ff */
[C---:B------:R-:W-:Y:S01]  /*d890*/  FFMA R6, R45.reuse, R3, R6 ;  /* 0x000000032d067223 */ /* 0x040fe20000000006 */
[----:B------:R-:W-:Y:S01]  /*d8a0*/  F2FP.TF32.F32.PACK_B R4, R4 ;  /* 0x00000004ff04723e */ /* 0x000fe200024050ff */
[C---:B------:R-:W-:Y:S01]  /*d8b0*/  FFMA R7, R45.reuse, R40, R7 ;  /* 0x000000282d077223 */ /* 0x040fe20000000007 */
[----:B------:R-:W-:Y:S01]  /*d8c0*/  F2FP.TF32.F32.PACK_B R5, R5 ;  /* 0x00000005ff05723e */ /* 0x000fe200024050ff */
[C---:B------:R-:W-:Y:S01]  /*d8d0*/  FMUL R8, R38.reuse, R8 ;  /* 0x0000000826087220 */ /* 0x040fe20000400000 */
[----:B------:R-:W-:Y:S01]  /*d8e0*/  F2FP.TF32.F32.PACK_B R6, R6 ;  /* 0x00000006ff06723e */ /* 0x000fe200024050ff */
[C---:B------:R-:W-:Y:S01]  /*d8f0*/  FMUL R9, R38.reuse, R9 ;  /* 0x0000000926097220 */ /* 0x040fe20000400000 */
[C---:B------:R-:W-:Y:S01]  /*d900*/  FMUL R10, R38.reuse, R10 ;  /* 0x0000000a260a7220 */ /* 0x040fe20000400000 */
[C---:B------:R-:W-:Y:S01]  /*d910*/  FMUL R11, R38.reuse, R11 ;  /* 0x0000000b260b7220 */ /* 0x040fe20000400000 */
[----:B------:R-:W-:Y:S01]  /*d920*/  F2FP.TF32.F32.PACK_B R7, R7 ;  /* 0x00000007ff07723e */ /* 0x000fe200024050ff */
[C---:B------:R-:W-:Y:S01]  /*d930*/  FFMA R8, R45.reuse, R41, R8 ;  /* 0x000000292d087223 */ /* 0x040fe20000000008 */
[C---:B------:R-:W-:Y:S01]  /*d940*/  FFMA R9, R45.reuse, R42, R9 ;  /* 0x0000002a2d097223 */ /* 0x040fe20000000009 */
[C---:B------:R-:W-:Y:S01]  /*d950*/  FFMA R10, R45.reuse, R43, R10 ;  /* 0x0000002b2d0a7223 */ /* 0x040fe2000000000a */
[C---:B------:R-:W-:Y:S01]  /*d960*/  FFMA R11, R45.reuse, R44, R11 ;  /* 0x0000002c2d0b7223 */ /* 0x040fe2000000000b */
[----:B------:R1:W-:Y:S01]  /*d970*/  STS.128 [R115+UR43+0xc400], R4 ;  /* 0x00c4000473007988 */ /* 0x0003e20008000c2b */
[----:B------:R-:W-:Y:S01]  /*d980*/  F2FP.TF32.F32.PACK_B R8, R8 ;  /* 0x00000008ff08723e */ /* 0x000fe200024050ff */
[C---:B------:R-:W-:Y:S01]  /*d990*/  FMUL R12, R38.reuse, R12 ;  /* 0x0000000c260c7220 */ /* 0x040fe20000400000 */
[----:B------:R-:W-:Y:S01]  /*d9a0*/  F2FP.TF32.F32.PACK_B R9, R9 ;  /* 0x00000009ff09723e */ /* 0x000fe200024050ff */
[C---:B------:R-:W-:Y:S01]  /*d9b0*/  FMUL R13, R38.reuse, R13 ;  /* 0x0000000d260d7220 */ /* 0x040fe20000400000 */
[----:B------:R-:W-:Y:S01]  /*d9c0*/  F2FP.TF32.F32.PACK_B R10, R10 ;  /* 0x0000000aff0a723e */ /* 0x000fe200024050ff */
[C---:B------:R-:W-:Y:S01]  /*d9d0*/  FMUL R14, R38.reuse, R14 ;  /* 0x0000000e260e7220 */ /* 0x040fe20000400000 */
[C---:B------:R-:W-:Y:S01]  /*d9e0*/  FMUL R15, R38.reuse, R15 ;  /* 0x0000000f260f7220 */ /* 0x040fe20000400000 */
[----:B------:R-:W-:Y:S01]  /*d9f0*/  F2FP.TF32.F32.PACK_B R11, R11 ;  /* 0x0000000bff0b723e */ /* 0x000fe200024050ff */
[C---:B------:R-:W-:Y:S01]  /*da00*/  FFMA R12, R45.reuse, R47, R12 ;  /* 0x0000002f2d0c7223 */ /* 0x040fe2000000000c */
[C---:B------:R-:W-:Y:S01]  /*da10*/  FFMA R13, R45.reuse, R46, R13 ;  /* 0x0000002e2d0d7223 */ /* 0x040fe2000000000d */
[C---:B------:R-:W-:Y:S01]  /*da20*/  FFMA R14, R45.reuse, R49, R14 ;  /* 0x000000312d0e7223 */ /* 0x040fe2000000000e */
[C---:B------:R-:W-:Y:S01]  /*da30*/  FFMA R15, R45.reuse, R48, R15 ;  /* 0x000000302d0f7223 */ /* 0x040fe2000000000f */
[----:B------:R1:W-:Y:S01]  /*da40*/  STS.128 [R114+0xc400], R8 ;  /* 0x00c4000872007388 */ /* 0x0003e20000000c00 */
        /* <DEDUP_REMOVED lines=24> */
[----:B------:R-:W-:Y:S01]  /*dbd0*/  FFMA R23, R45, R58, R23 ;  /* 0x0000003a2d177223 */ /* 0x000fe20000000017 */
[----:B------:R1:W-:Y:S01]  /*dbe0*/  STS.128 [R102+0xc400], R16 ;  /* 0x00c4001066007388 */ /* 0x0003e20000000c00 */
[----:B------:R-:W-:Y:S01]  /*dbf0*/  LOP3.LUT R62, R63, 0xffffe000, RZ, 0xc0, !PT ;  /* 0xffffe0003f3e7812 */ /* 0x000fe200078ec0ff */
[C---:B------:R-:W-:Y:S01]  /*dc00*/  FMUL R24, R38.reuse, R24 ;  /* 0x0000001826187220 */ /* 0x040fe20000400000 */
[----:B------:R-:W-:Y:S01]  /*dc10*/  F2FP.TF32.F32.PACK_B R20, R20 ;  /* 0x00000014ff14723e */ /* 0x000fe200024050ff */
[C---:B------:R-:W-:Y:S01]  /*dc20*/  FMUL R25, R38.reuse, R25 ;  /* 0x0000001926197220 */ /* 0x040fe20000400000 */
[----:B------:R-:W-:Y:S01]  /*dc30*/  F2FP.TF32.F32.PACK_B R21, R21 ;  /* 0x00000015ff15723e */ /* 0x000fe200024050ff */
[C---:B------:R-:W-:Y:S01]  /*dc40*/  FMUL R26, R38.reuse, R26 ;  /* 0x0000001a261a7220 */ /* 0x040fe20000400000 */
[----:B------:R-:W-:Y:S01]  /*dc50*/  FMUL R27, R38, R27 ;  /* 0x0000001b261b7220 */ /* 0x000fe20000400000 */
[----:B------:R-:W-:Y:S01]  /*dc60*/  F2FP.TF32.F32.PACK_B R22, R22 ;  /* 0x00000016ff16723e */ /* 0x000fe200024050ff */
[C---:B------:R-:W-:Y:S01]  /*dc70*/  FFMA R24, R45.reuse, R57, R24 ;  /* 0x000000392d187223 */ /* 0x040fe20000000018 */
[----:B------:R-:W-:Y:S01]  /*dc80*/  F2FP.TF32.F32.PACK_B R23, R23 ;  /* 0x00000017ff17723e */ /* 0x000fe200024050ff */
[C---:B------:R-:W-:Y:S01]  /*dc90*/  FFMA R25, R45.reuse, R60, R25 ;  /* 0x0000003c2d197223 */ /* 0x040fe20000000019 */
[C---:B------:R-:W-:Y:S01]  /*dca0*/  FFMA R26, R45.reuse, R59, R26 ;  /* 0x0000003b2d1a7223 */ /* 0x040fe2000000001a */
[----:B------:R-:W-:Y:S01]  /*dcb0*/  FFMA R27, R45, R62, R27 ;  /* 0x0000003e2d1b7223 */ /* 0x000fe2000000001b */
[----:B------:R-:W-:Y:S01]  /*dcc0*/  LOP3.LUT R61, R64, 0xffffe000, RZ, 0xc0, !PT ;  /* 0xffffe000403d7812 */ /* 0x000fe200078ec0ff */
[----:B------:R1:W-:Y:S01]  /*dcd0*/  STS.128 [R101+0xc400], R20 ;  /* 0x00c4001465007388 */ /* 0x0003e20000000c00 */
[----:B------:R-:W-:Y:S01]  /*dce0*/  LOP3.LUT R64, R65, 0xffffe000, RZ, 0xc0, !PT ;  /* 0xffffe00041407812 */ /* 0x000fe200078ec0ff */
[----:B------:R-:W-:Y:S01]  /*dcf0*/  FMUL R28, R38, R28 ;  /* 0x0000001c261c7220 */ /* 0x000fe20000400000 */
        /* <DEDUP_REMOVED lines=53> */
.L_x_176:
[----:B------:R-:W-:Y:S05]  /*e050*/  BSYNC.RECONVERGENT B0 ;  /* 0x0000000000007941 */ /* 0x000fea0003800200 */
.L_x_175:
[----:B------:R-:W-:Y:S01]  /*e060*/  BAR.SYNC.DEFER_BLOCKING 0x1, 0x80 ;  /* 0x0042000000007b1d */ /* 0x000fe20000010000 */
[----:B------:R-:W-:Y:S01]  /*e070*/  UISETP.NE.AND UP0, UPT, UR53, -0x8, UPT ;  /* 0xfffffff83500788c */ /* 0x000fe2000bf05270 */
[----:B------:R-:W-:Y:S08]  /*e080*/  IADD3 R36, PT, PT, R36, 0x1, RZ ;  /* 0x0000000124247810 */ /* 0x000ff00007ffe0ff */
[----:B------:R-:W-:Y:S05]  /*e090*/  BRA.U !UP0, `(.L_x_177) ;  /* 0x0000000108287547 */ /* 0x000fea000b800000 */
[----:B------:R-:W-:Y:S01]  /*e0a0*/  ISETP.NE.AND P0, PT, R112, RZ, PT ;  /* 0x000000ff7000720c */ /* 0x000fe20003f05270 */
[----:B------:R-:W-:Y:S01]  /*e0b0*/  IMAD.U32 R3, RZ, RZ, UR47 ;  /* 0x0000002fff037e24 */ /* 0x000fe2000f8e00ff */
[----:B------:R-:W-:Y:S01]  /*e0c0*/  UIADD3 UR4, UPT, UPT, UR47, 0x1, URZ ;  /* 0x000000012f047890 */ /* 0x000fe2000fffe0ff */
[----:B------:R-:W-:Y:S03]  /*e0d0*/  IMAD.U32 R0, RZ, RZ, UR52 ;  /* 0x00000034ff007e24 */ /* 0x000fe6000f8e00ff */
[----:B------:R-:W-:Y:S04]  /*e0e0*/  UISETP.NE.AND UP0, UPT, UR4, 0x4, UPT ;  /* 0x000000040400788c */ /* 0x000fe8000bf05270 */
[----:B------:R-:W-:Y:S03]  /*e0f0*/  USEL UR47, UR4, URZ, UP0 ;  /* 0x000000ff042f7287 */ /* 0x000fe60008000000 */
[----:B------:R-:W-:Y:S05]  /*e100*/  @P0 LEA R3, R3, UR43, 0x3 ;  /* 0x0000002b03030c11 */ /* 0x000fea000f8e18ff */
[----:B------:R-:W-:Y:S05]  /*e110*/  @P0 VIADD R3, R3, 0x40 ;  /* 0x0000004003030836 */ /* 0x000fea0000000000 */
[----:B------:R-:W-:Y:S04]  /*e120*/  @P0 PRMT R0, R0, 0x654, R3 ;  /* 0x0000065400000816 */ /* 0x000fe80000000003 */
[----:B------:R2:W-:Y:S03]  /*e130*/  @P0 SYNCS.ARRIVE.TRANS64.RED.A1T0 RZ, [R0+URZ], RZ ;  /* 0x000000ff00ff09a7 */ /* 0x0005e600081004ff */
.L_x_177:
[----:B------:R-:W-:Y:S01]  /*e140*/  R2UR UR6, R111 ;  /* 0x000000006f0672ca */ /* 0x000fe200000e0000 */
[----:B------:R-:W-:Y:S01]  /*e150*/  UIADD3 UR53, UPT, UPT, UR53, 0x8, URZ ;  /* 0x0000000835357890 */ /* 0x000fe2000fffe0ff */
[----:B------:R-:W-:Y:S02]  /*e160*/  R2UR UR5, R92 ;  /* 0x000000005c0572ca */ /* 0x000fe400000e0000 */
[----:B------:R-:W-:Y:S02]  /*e170*/  R2UR UR4, R93 ;  /* 0x000000005d0472ca */ /* 0x000fe400000e0000 */
[----:B------:R-:W-:Y:S02]  /*e180*/  R2UR UR36, R110 ;  /* 0x000000006e2472ca */ /* 0x000fe400000e0000 */
[----:B------:R-:W-:Y:S02]  /*e190*/  ISETP.NE.AND P0, PT, R97, 0x2, PT ;  /* 0x000000026100780c */ /* 0x000fe40003f05270 */
[----:B------:R-:W-:Y:S02]  /*e1a0*/  ISETP.NE.AND P1, PT, R36, 0x2, PT ;  /* 0x000000022400780c */ /* 0x000fe40003f25270 */
[----:B--2---:R-:W-:Y:S01]  /*e1b0*/  SEL R0, RZ, 0x1, P0 ;  /* 0x00000001ff007807 */ /* 0x004fe20000000000 */
[----:B------:R-:W-:Y:S01]  /*e1c0*/  UISETP.NE.AND UP0, UPT, UR6, URZ, UPT ;  /* 0x000000ff0600728c */ /* 0x000fe2000bf05270 */
[----:B------:R-:W-:Y:S01]  /*e1d0*/  SEL R3, RZ, 0x1, P1 ;  /* 0x00000001ff037807 */ /* 0x000fe20000800000 */
[----:B------:R-:W-:Y:S01]  /*e1e0*/  UIADD3 UR28, UPT, UPT, UR37, UR5, URZ ;  /* 0x00000005251c7290 */ /* 0x000fe2000fffe0ff */
[----:B------:R-:W-:Y:S01]  /*e1f0*/  LOP3.LUT R103, R103, R0, RZ, 0x3c, !PT ;  /* 0x0000000067677212 */ /* 0x000fe200078e3cff */
[----:B------:R-:W-:Y:S01]  /*e200*/  UIADD3 UR24, UPT, UPT, UR38, UR4, URZ ;  /* 0x0000000426187290 */ /* 0x000fe2000fffe0ff */
[----:B------:R-:W-:Y:S02]  /*e210*/  LOP3.LUT R104, R104, R3, RZ, 0x3c, !PT ;  /* 0x0000000368687212 */ /* 0x000fe400078e3cff */
[----:B------:R-:W-:Y:S02]  /*e220*/  SEL R97, R97, RZ, P0 ;  /* 0x000000ff61617207 */ /* 0x000fe40000000000 */
[----:B------:R-:W-:Y:S01]  /*e230*/  SEL R36, R36, RZ, P1 ;  /* 0x000000ff24247207 */ /* 0x000fe20000800000 */
[----:B------:R-:W-:Y:S06]  /*e240*/  BRA.U UP0, `(.L_x_178) ;  /* 0xffffff7d004c7547 */ /* 0x000fec000b83ffff */
[----:B------:R-:W-:-:S13]  /*e250*/  R2UR UR4, R94 ;  /* 0x000000005e0472ca */ /* 0x000fda00000e0000 */
[----:B------:R-:W-:-:S09]  /*e260*/  UISETP.NE.AND UP0, UPT, UR4, URZ, UPT ;  /* 0x000000ff0400728c */ /* 0x000fd2000bf05270 */
[----:B------:R-:W-:Y:S05]  /*e270*/  BRA.U !UP0, `(.L_x_179) ;  /* 0x0000000108487547 */ /* 0x000fea000b800000 */
[----:B------:R-:W2:Y:S02]  /*e280*/  LDCU.64 UR4, c[0x0][0x890] ;  /* 0x00011200ff0477ac */ /* 0x000ea40008000a00 */
[----:B--2---:R-:W-:-:S04]  /*e290*/  UISETP.NE.U32.AND UP0, UPT, UR4, URZ, UPT ;  /* 0x000000ff0400728c */ /* 0x004fc8000bf05070 */
[----:B------:R-:W-:-:S09]  /*e2a0*/  UISETP.NE.AND.EX UP0, UPT, UR5, URZ, UPT, UP0 ;  /* 0x000000ff0500728c */ /* 0x000fd2000bf05300 */
[----:B------:R-:W-:Y:S05]  /*e2b0*/  BRA.U UP0, `(.L_x_180) ;  /* 0x00000001000c7547 */ /* 0x000fea000b800000 */
[----:B------:R-:W-:-:S13]  /*e2c0*/  FSETP.NEU.AND P0, PT, R45, RZ, PT ;  /* 0x000000ff2d00720b */ /* 0x000fda0003f0d000 */
[----:B------:R-:W-:Y:S05]  /*e2d0*/  @!P0 EXIT ;  /* 0x000000000000894d */ /* 0x000fea0003800000 */
[----:B------:R-:W-:Y:S05]  /*e2e0*/  BRA `(.L_x_179) ;  /* 0x00000000002c7947 */ /* 0x000fea0003800000 */
.L_x_180:
[----:B------:R-:W-:Y:S01]  /*e2f0*/  ISETP.NE.AND P0, PT, R96, RZ, PT ;  /* 0x000000ff6000720c */ /* 0x000fe20003f05270 */
[----:B------:R-:W-:-:S12]  /*e300*/  BSSY.RECONVERGENT B0, `(.L_x_179) ;  /* 0x0000009000007945 */ /* 0x000fd80003800200 */
[----:B------:R-:W-:Y:S05]  /*e310*/  @P0 BRA `(.L_x_181) ;  /* 0x0000000000140947 */ /* 0x000fea0003800000 */
[----:B------:R-:W2:Y:S02]  /*e320*/  LDCU.64 UR4, c[0x0][0x888] ;  /* 0x00011100ff0477ac */ /* 0x000ea40008000a00 */
[----:B--2---:R-:W-:-:S04]  /*e330*/  ISETP.NE.U32.AND P0, PT, RZ, UR4, PT ;  /* 0x00000004ff007c0c */ /* 0x004fc8000bf05070 */
[----:B------:R-:W-:-:S13]  /*e340*/  ISETP.NE.AND.EX P0, PT, RZ, UR5, PT, P0 ;  /* 0x00000005ff007c0c */ /* 0x000fda000bf05300 */
[----:B------:R-:W-:Y:S05]  /*e350*/  @!P0 EXIT ;  /* 0x000000000000894d */ /* 0x000fea0003800000 */
[----:B------:R-:W-:Y:S05]  /*e360*/  BRA `(.L_x_182) ;  /* 0x0000000000087947 */ /* 0x000fea0003800000 */
.L_x_181:
[----:B------:R-:W-:-:S13]  /*e370*/  FSETP.NEU.AND P0, PT, R45, RZ, PT ;  /* 0x000000ff2d00720b */ /* 0x000fda0003f0d000 */
[----:B------:R-:W-:Y:S05]  /*e380*/  @!P0 EXIT ;  /* 0x000000000000894d */ /* 0x000fea0003800000 */
.L_x_182:
[----:B------:R-:W-:Y:S05]  /*e390*/  BSYNC.RECONVERGENT B0 ;  /* 0x0000000000007941 */ /* 0x000fea0003800200 */
.L_x_179:
[----:B------:R-:W-:Y:S01]  /*e3a0*/  ULEA UR4, UR47, UR43, 0x3 ;  /* 0x0000002b2f047291 */ /* 0x000fe2000f8e18ff */
[----:B------:R-:W-:-:S04]  /*e3b0*/  DEPBAR.LE SB0, 0x0 ;  /* 0x000080000000791a */ /* 0x000fc80000000000 */
[----:B------:R-:W-:-:S04]  /*e3c0*/  UIADD3 UR4, UPT, UPT, UR4, 0x40, URZ ;  /* 0x0000004004047890 */ /* 0x000fc8000fffe0ff */
[----:B------:R-:W-:-:S09]  /*e3d0*/  UPRMT UR4, UR52, 0x654, UR4 ;  /* 0x0000065434047896 */ /* 0x000fd20008000004 */
[----:B------:R-:W-:Y:S01]  /*e3e0*/  SYNCS.ARRIVE.TRANS64.RED.A1T0 RZ, [UR4], RZ ;  /* 0x000000ffffff79a7 */ /* 0x000fe20008100404 */
[----:B------:R-:W-:Y:S05]  /*e3f0*/  EXIT ;  /* 0x000000000000794d */ /* 0x000fea0003800000 */
.L_x_24:
[----:B--2---:R2:W3:Y:S02]  /*e400*/  SYNCS.PHASECHK.TRANS64.TRYWAIT P0, [R3+URZ+0xc0], R2 ;  /* 0x0000c002030075a7 */ /* 0x0044e400080011ff */
[----:B---3--:R-:W-:Y:S05]  /*e410*/  @!P0 NANOSLEEP.SYNCS 0x989680 ;  /* 0x009896800000895d */ /* 0x008fea0003900000 */
[----:B------:R-:W3:Y:S02]  /*e420*/  @!P0 SYNCS.PHASECHK.TRANS64 P0, [R3+URZ+0xc0], R2 ;  /* 0x0000c002030085a7 */ /* 0x000ee400080010ff */
[----:B---3--:R-:W-:Y:S05]  /*e430*/  @!P0 BRA `(.L_x_24) ;  /* 0xfffffffc00f08947 */ /* 0x008fea000383ffff */
[----:B------:R-:W-:Y:S05]  /*e440*/  BRA `(.L_x_183) ;  /* 0xffffff3400507947 */ /* 0x000fea000383ffff */
.L_x_27:
[----:B-1----:R-:W-:-:S07]  /*e450*/  MOV R0, UR33 ;  /* 0x0000002100007c02 */ /* 0x002fce0008000f00 */
.L_x_184:
[----:B-1----:R1:W2:Y:S02]  /*e460*/  SYNCS.PHASECHK.TRANS64.TRYWAIT P0, [R0+URZ+0x10], R3 ;  /* 0x00001003000075a7 */ /* 0x0022a400080011ff */
[----:B--2---:R-:W-:Y:S05]  /*e470*/  @!P0 NANOSLEEP.SYNCS 0x989680 ;  /* 0x009896800000895d */ /* 0x004fea0003900000 */
[----:B------:R-:W2:Y:S02]  /*e480*/  @!P0 SYNCS.PHASECHK.TRANS64 P0, [R0+URZ+0x10], R3 ;  /* 0x00001003000085a7 */ /* 0x000ea400080010ff */
[----:B--2---:R-:W-:Y:S05]  /*e490*/  @!P0 BRA `(.L_x_184) ;  /* 0xfffffffc00f08947 */ /* 0x004fea000383ffff */
[----:B------:R-:W-:Y:S05]  /*e4a0*/  BRA `(.L_x_26) ;  /* 0xffffff3400a47947 */ /* 0x000fea000383ffff */
.L_x_34:
[----:B-1----:R-:W-:-:S07]  /*e4b0*/  MOV R0, UR7 ;  /* 0x0000000700007c02 */ /* 0x002fce0008000f00 */
.L_x_185:
[----:B-1----:R1:W2:Y:S02]  /*e4c0*/  SYNCS.PHASECHK.TRANS64.TRYWAIT P0, [R0+URZ+0x10], R3 ;  /* 0x00001003000075a7 */ /* 0x0022a400080011ff */
[----:B--2---:R-:W-:Y:S05]  /*e4d0*/  @!P0 NANOSLEEP.SYNCS 0x989680 ;  /* 0x009896800000895d */ /* 0x004fea0003900000 */
[----:B------:R-:W2:Y:S02]  /*e4e0*/  @!P0 SYNCS.PHASECHK.TRANS64 P0, [R0+URZ+0x10], R3 ;  /* 0x00001003000085a7 */ /* 0x000ea400080010ff */
[----:B--2---:R-:W-:Y:S05]  /*e4f0*/  @!P0 BRA `(.L_x_185) ;  /* 0xfffffffc00f08947 */ /* 0x004fea000383ffff */
[----:B------:R-:W-:Y:S05]  /*e500*/  BRA `(.L_x_33) ;  /* 0xffffff3800987947 */ /* 0x000fea000383ffff */
.L_x_41:
[----:B-1----:R1:W2:Y:S02]  /*e510*/  SYNCS.PHASECHK.TRANS64.TRYWAIT P0, [R3+URZ+0x70], R0 ;  /* 0x00007000030075a7 */ /* 0x0022a400080011ff */
[----:B--2---:R-:W-:Y:S05]  /*e520*/  @!P0 NANOSLEEP.SYNCS 0x989680 ;  /* 0x009896800000895d */ /* 0x004fea0003900000 */
[----:B------:R-:W2:Y:S02]  /*e530*/  @!P0 SYNCS.PHASECHK.TRANS64 P0, [R3+URZ+0x70], R0 ;  /* 0x00007000030085a7 */ /* 0x000ea400080010ff */
[----:B--2---:R-:W-:Y:S05]  /*e540*/  @!P0 BRA `(.L_x_41) ;  /* 0xfffffffc00f08947 */ /* 0x004fea000383ffff */
[----:B------:R-:W-:Y:S05]  /*e550*/  BRA `(.L_x_186) ;  /* 0xffffff3c00807947 */ /* 0x000fea000383ffff */
.L_x_45:
[----:B-1----:R-:W-:-:S07]  /*e560*/  MOV R0, UR4 ;  /* 0x0000000400007c02 */ /* 0x002fce0008000f00 */
.L_x_187:
[----:B-1----:R1:W2:Y:S02]  /*e570*/  SYNCS.PHASECHK.TRANS64.TRYWAIT P0, [R0+URZ], R3 ;  /* 0x00000003000075a7 */ /* 0x0022a400080011ff */
[----:B--2---:R-:W-:Y:S05]  /*e580*/  @!P0 NANOSLEEP.SYNCS 0x989680 ;  /* 0x009896800000895d */ /* 0x004fea0003900000 */
[----:B------:R-:W2:Y:S02]  /*e590*/  @!P0 SYNCS.PHASECHK.TRANS64 P0, [R0+URZ], R3 ;  /* 0x00000003000085a7 */ /* 0x000ea400080010ff */
[----:B--2---:R-:W-:Y:S05]  /*e5a0*/  @!P0 BRA `(.L_x_187) ;  /* 0xfffffffc00f08947 */ /* 0x004fea000383ffff */
[----:B------:R-:W-:Y:S05]  /*e5b0*/  BRA `(.L_x_188) ;  /* 0xffffff44002c7947 */ /* 0x000fea000383ffff */
.L_x_48:
[----:B--2---:R2:W3:Y:S02]  /*e5c0*/  SYNCS.PHASECHK.TRANS64.TRYWAIT P0, [R0+URZ+0xb0], R5 ;  /* 0x0000b005000075a7 */ /* 0x0044e400080011ff */
[----:B---3--:R-:W-:Y:S05]  /*e5d0*/  @!P0 NANOSLEEP.SYNCS 0x989680 ;  /* 0x009896800000895d */ /* 0x008fea0003900000 */
[----:B------:R-:W3:Y:S02]  /*e5e0*/  @!P0 SYNCS.PHASECHK.TRANS64 P0, [R0+URZ+0xb0], R5 ;  /* 0x0000b005000085a7 */ /* 0x000ee400080010ff */
[----:B---3--:R-:W-:Y:S05]  /*e5f0*/  @!P0 BRA `(.L_x_48) ;  /* 0xfffffffc00f08947 */ /* 0x008fea000383ffff */
[----:B------:R-:W-:Y:S05]  /*e600*/  BRA `(.L_x_189) ;  /* 0xffffff4400887947 */ /* 0x000fea000383ffff */
.L_x_49:
[----:B------:R-:W-:-:S07]  /*e610*/  MOV R0, UR4 ;  /* 0x0000000400007c02 */ /* 0x000fce0008000f00 */
.L_x_190:
[----:B--2---:R2:W3:Y:S02]  /*e620*/  SYNCS.PHASECHK.TRANS64.TRYWAIT P0, [R0+URZ+0x80], R7 ;  /* 0x00008007000075a7 */ /* 0x0044e400080011ff */
[----:B---3--:R-:W-:Y:S05]  /*e630*/  @!P0 NANOSLEEP.SYNCS 0x989680 ;  /* 0x009896800000895d */ /* 0x008fea0003900000 */
[----:B------:R-:W3:Y:S02]  /*e640*/  @!P0 SYNCS.PHASECHK.TRANS64 P0, [R0+URZ+0x80], R7 ;  /* 0x00008007000085a7 */ /* 0x000ee400080010ff */
[----:B---3--:R-:W-:Y:S05]  /*e650*/  @!P0 BRA `(.L_x_190) ;  /* 0xfffffffc00f08947 */ /* 0x008fea000383ffff */
[----:B------:R-:W-:Y:S05]  /*e660*/  BRA `(.L_x_191) ;  /* 0xffffff4400987947 */ /* 0x000fea000383ffff */
.L_x_50:
[----:B--2---:R2:W3:Y:S02]  /*e670*/  SYNCS.PHASECHK.TRANS64.TRYWAIT P1, [R0+URZ+0x70], R5 ;  /* 0x00007005000075a7 */ /* 0x0044e400080211ff */
[----:B---3--:R-:W-:Y:S05]  /*e680*/  @!P1 NANOSLEEP.SYNCS 0x989680 ;  /* 0x009896800000995d */ /* 0x008fea0003900000 */
[----:B------:R-:W3:Y:S02]  /*e690*/  @!P1 SYNCS.PHASECHK.TRANS64 P1, [R0+URZ+0x70], R5 ;  /* 0x00007005000095a7 */ /* 0x000ee400080210ff */
[----:B---3--:R-:W-:Y:S05]  /*e6a0*/  @!P1 BRA `(.L_x_50) ;  /* 0xfffffffc00f09947 */ /* 0x008fea000383ffff */
[----:B------:R-:W-:Y:S05]  /*e6b0*/  BRA `(.L_x_192) ;  /* 0xffffff4400c87947 */ /* 0x000fea000383ffff */
.L_x_53:
[----:B------:R-:W-:-:S07]  /*e6c0*/  MOV R0, UR4 ;  /* 0x0000000400007c02 */ /* 0x000fce0008000f00 */
.L_x_193:
[----:B--2---:R2:W3:Y:S02]  /*e6d0*/  SYNCS.PHASECHK.TRANS64.TRYWAIT P0, [R0+URZ+0x80], R3 ;  /* 0x00008003000075a7 */ /* 0x0044e400080011ff */
[----:B---3--:R-:W-:Y:S05]  /*e6e0*/  @!P0 NANOSLEEP.SYNCS 0x989680 ;  /* 0x009896800000895d */ /* 0x008fea0003900000 */
[----:B------:R-:W3:Y:S02]  /*e6f0*/  @!P0 SYNCS.PHASECHK.TRANS64 P0, [R0+URZ+0x80], R3 ;  /* 0x00008003000085a7 */ /* 0x000ee400080010ff */
[----:B---3--:R-:W-:Y:S05]  /*e700*/  @!P0 BRA `(.L_x_193) ;  /* 0xfffffffc00f08947 */ /* 0x008fea000383ffff */
[----:B------:R-:W-:Y:S05]  /*e710*/  BRA `(.L_x_52) ;  /* 0xffffff48001c7947 */ /* 0x000fea000383ffff */
.L_x_62:
[----:B--2---:R-:W-:-:S04]  /*e720*/  MOV R5, UR5 ;  /* 0x0000000500057c02 */ /* 0x004fc80008000f00 */
[----:B------:R2:W3:Y:S03]  /*e730*/  SYNCS.PHASECHK.TRANS64.TRYWAIT P0, [R5+URZ+0x8], R6 ;  /* 0x00000806050075a7 */ /* 0x0004e600080011ff */
[----:B---3--:R-:W-:Y:S05]  /*e740*/  @!P0 NANOSLEEP.SYNCS 0x989680 ;  /* 0x009896800000895d */ /* 0x008fea0003900000 */
[----:B------:R-:W3:Y:S02]  /*e750*/  @!P0 SYNCS.PHASECHK.TRANS64 P0, [R5+URZ+0x8], R6 ;  /* 0x00000806050085a7 */ /* 0x000ee400080010ff */
[----:B---3--:R-:W-:Y:S05]  /*e760*/  @!P0 BRA `(.L_x_62) ;  /* 0xfffffffc00ec8947 */ /* 0x008fea000383ffff */
[----:B------:R-:W-:Y:S05]  /*e770*/  BRA `(.L_x_61) ;  /* 0xffffff4800d07947 */ /* 0x000fea000383ffff */
.L_x_64:
[----:B------:R-:W-:Y:S01]  /*e780*/  BSSY B0, `(.L_x_194) ;  /* 0x0000006000007945 */ /* 0x000fe20003800000 */
[----:B------:R-:W-:-:S07]  /*e790*/  MOV R15, 0xffffffff ;  /* 0xffffffff000f7802 */ /* 0x000fce0000000f00 */
[----:B-12--5:R-:W-:Y:S05]  /*e7a0*/  WARPSYNC.COLLECTIVE R15, `(.L_x_195) ;  /* 0x000000000f0c7348 */ /* 0x026fea0003c00000 */
[----:B------:R-:W-:Y:S02]  /*e7b0*/  ELECT P6, UR79, PT ;  /* 0x00000000004f782f */ /* 0x000fe400038c0000 */
[----:B------:R-:W-:Y:S01]  /*e7c0*/  MOV R14, UR79 ;  /* 0x0000004f000e7c02 */ /* 0x000fe20008000f00 */
[----:B-12--5:R-:W-:Y:S10]  /*e7d0*/  ENDCOLLECTIVE ;  /* 0x000000000000791b */ /* 0x026ff40003800000 */
.L_x_195:
[----:B------:R-:W-:Y:S05]  /*e7e0*/  BSYNC B0 ;  /* 0x0000000000007941 */ /* 0x000fea0003800000 */
.L_x_194:
[----:B------:R-:W-:Y:S05]  /*e7f0*/  BRA `(.L_x_196) ;  /* 0xffffff4c00007947 */ /* 0x000fea000383ffff */
.L_x_66:
[----:B--2---:R-:W-:-:S04]  /*e800*/  MOV R3, UR5 ;  /* 0x0000000500037c02 */ /* 0x004fc80008000f00 */
[----:B------:R2:W3:Y:S03]  /*e810*/  SYNCS.PHASECHK.TRANS64.TRYWAIT P0, [R3+URZ+0x8], R4 ;  /* 0x00000804030075a7 */ /* 0x0004e600080011ff */
[----:B---3--:R-:W-:Y:S05]  /*e820*/  @!P0 NANOSLEEP.SYNCS 0x989680 ;  /* 0x009896800000895d */ /* 0x008fea0003900000 */
[----:B------:R-:W3:Y:S02]  /*e830*/  @!P0 SYNCS.PHASECHK.TRANS64 P0, [R3+URZ+0x8], R4 ;  /* 0x00000804030085a7 */ /* 0x000ee400080010ff */
[----:B---3--:R-:W-:Y:S05]  /*e840*/  @!P0 BRA `(.L_x_66) ;  /* 0xfffffffc00ec8947 */ /* 0x008fea000383ffff */
[----:B------:R-:W-:Y:S05]  /*e850*/  BRA `(.L_x_65) ;  /* 0xffffff4c00047947 */ /* 0x000fea000383ffff */
.L_x_67:
[----:B-1----:R1:W2:Y:S02]  /*e860*/  SYNCS.PHASECHK.TRANS64.TRYWAIT P0, [R0+URZ+0x70], R5 ;  /* 0x00007005000075a7 */ /* 0x0022a400080011ff */
[----:B--2---:R-:W-:Y:S05]  /*e870*/  @!P0 NANOSLEEP.SYNCS 0x989680 ;  /* 0x009896800000895d */ /* 0x004fea0003900000 */
[----:B------:R-:W2:Y:S02]  /*e880*/  @!P0 SYNCS.PHASECHK.TRANS64 P0, [R0+URZ+0x70], R5 ;  /* 0x00007005000085a7 */ /* 0x000ea400080010ff */
[----:B--2---:R-:W-:Y:S05]  /*e890*/  @!P0 BRA `(.L_x_67) ;  /* 0xfffffffc00f08947 */ /* 0x004fea000383ffff */
[----:B------:R-:W-:Y:S05]  /*e8a0*/  BRA `(.L_x_197) ;  /* 0xffffff5000107947 */ /* 0x000fea000383ffff */
.L_x_69:
[----:B------:R-:W-:-:S07]  /*e8b0*/  MOV R0, UR46 ;  /* 0x0000002e00007c02 */ /* 0x000fce0008000f00 */
.L_x_198:
[----:B-1----:R1:W2:Y:S02]  /*e8c0*/  SYNCS.PHASECHK.TRANS64.TRYWAIT P0, [R0+URZ+0xa0], R5 ;  /* 0x0000a005000075a7 */ /* 0x0022a400080011ff */
[----:B--2---:R-:W-:Y:S05]  /*e8d0*/  @!P0 NANOSLEEP.SYNCS 0x989680 ;  /* 0x009896800000895d */ /* 0x004fea0003900000 */
[----:B------:R-:W2:Y:S02]  /*e8e0*/  @!P0 SYNCS.PHASECHK.TRANS64 P0, [R0+URZ+0xa0], R5 ;  /* 0x0000a005000085a7 */ /* 0x000ea400080010ff */
[----:B--2---:R-:W-:Y:S05]  /*e8f0*/  @!P0 BRA `(.L_x_198) ;  /* 0xfffffffc00f08947 */ /* 0x004fea000383ffff */
[----:B------:R-:W-:Y:S05]  /*e900*/  BRA `(.L_x_199) ;  /* 0xffffff50005c7947 */ /* 0x000fea000383ffff */
.L_x_72:
[----:B------:R-:W-:Y:S07]  /*e910*/  MOV R0, UR7 ;  /* 0x0000000700007c02 */ /* 0x000fee0008000f00 */
.L_x_200:
[----:B-1----:R1:W2:Y:S02]  /*e920*/  SYNCS.PHASECHK.TRANS64.TRYWAIT P0, [R0+URZ], R5 ;  /* 0x00000005000075a7 */ /* 0x0022a400080011ff */
[----:B--2---:R-:W-:Y:S05]  /*e930*/  @!P0 NANOSLEEP.SYNCS 0x989680 ;  /* 0x009896800000895d */ /* 0x004fea0003900000 */
[----:B------:R-:W2:Y:S02]  /*e940*/  @!P0 SYNCS.PHASECHK.TRANS64 P0, [R0+URZ], R5 ;  /* 0x00000005000085a7 */ /* 0x000ea400080010ff */
[----:B--2---:R-:W-:Y:S05]  /*e950*/  @!P0 BRA `(.L_x_200) ;  /* 0xfffffffc00f08947 */ /* 0x004fea000383ffff */
[----:B------:R-:W-:Y:S05]  /*e960*/  BRA `(.L_x_71) ;  /* 0xffffff5000707947 */ /* 0x000fea000383ffff */
.L_x_76:
[----:B-1----:R-:W-:-:S07]  /*e970*/  MOV R0, UR4 ;  /* 0x0000000400007c02 */ /* 0x002fce0008000f00 */
.L_x_201:
[----:B-1----:R1:W2:Y:S02]  /*e980*/  SYNCS.PHASECHK.TRANS64.TRYWAIT P0, [R0+URZ], R3 ;  /* 0x00000003000075a7 */ /* 0x0022a400080011ff */
[----:B--2---:R-:W-:Y:S05]  /*e990*/  @!P0 NANOSLEEP.SYNCS 0x989680 ;  /* 0x009896800000895d */ /* 0x004fea0003900000 */
[----:B------:R-:W2:Y:S02]  /*e9a0*/  @!P0 SYNCS.PHASECHK.TRANS64 P0, [R0+URZ], R3 ;  /* 0x00000003000085a7 */ /* 0x000ea400080010ff */
[----:B--2---:R-:W-:Y:S05]  /*e9b0*/  @!P0 BRA `(.L_x_201) ;  /* 0xfffffffc00f08947 */ /* 0x004fea000383ffff */
[----:B------:R-:W-:Y:S05]  /*e9c0*/  BRA `(.L_x_202) ;  /* 0xffffff5400b47947 */ /* 0x000fea000383ffff */
.L_x_79:
[----:B------:R-:W-:-:S07]  /*e9d0*/  MOV R0, UR41 ;  /* 0x0000002900007c02 */ /* 0x000fce0008000f00 */
.L_x_203:
[----:B-1----:R1:W2:Y:S02]  /*e9e0*/  SYNCS.PHASECHK.TRANS64.TRYWAIT P1, [R0+URZ+0xd0], R3 ;  /* 0x0000d003000075a7 */ /* 0x0022a400080211ff */
[----:B--2---:R-:W-:Y:S05]  /*e9f0*/  @!P1 NANOSLEEP.SYNCS 0x989680 ;  /* 0x009896800000995d */ /* 0x004fea0003900000 */
[----:B------:R-:W2:Y:S02]  /*ea00*/  @!P1 SYNCS.PHASECHK.TRANS64 P1, [R0+URZ+0xd0], R3 ;  /* 0x0000d003000095a7 */ /* 0x000ea400080210ff */
[----:B--2---:R-:W-:Y:S05]  /*ea10*/  @!P1 BRA `(.L_x_203) ;  /* 0xfffffffc00f09947 */ /* 0x004fea000383ffff */
[----:B------:R-:W-:Y:S05]  /*ea20*/  BRA `(.L_x_204) ;  /* 0xffffff5800007947 */ /* 0x000fea000383ffff */
.L_x_84:
[----:B--2---:R2:W3:Y:S02]  /*ea30*/  SYNCS.PHASECHK.TRANS64.TRYWAIT P0, [R8+URZ+0x70], R5 ;  /* 0x00007005080075a7 */ /* 0x0044e400080011ff */
[----:B---3--:R-:W-:Y:S05]  /*ea40*/  @!P0 NANOSLEEP.SYNCS 0x989680 ;  /* 0x009896800000895d */ /* 0x008fea0003900000 */
[----:B------:R-:W3:Y:S02]  /*ea50*/  @!P0 SYNCS.PHASECHK.TRANS64 P0, [R8+URZ+0x70], R5 ;  /* 0x00007005080085a7 */ /* 0x000ee400080010ff */
[----:B---3--:R-:W-:Y:S05]  /*ea60*/  @!P0 BRA `(.L_x_84) ;  /* 0xfffffffc00f08947 */ /* 0x008fea000383ffff */
[----:B------:R-:W-:Y:S05]  /*ea70*/  BRA `(.L_x_205) ;  /* 0xffffff5c00307947 */ /* 0x000fea000383ffff */
.L_x_87:
[----:B------:R-:W-:Y:S07]  /*ea80*/  MOV R0, UR21 ;  /* 0x0000001500007c02 */ /* 0x000fee0008000f00 */
.L_x_206:
[----:B--2---:R2:W3:Y:S02]  /*ea90*/  SYNCS.PHASECHK.TRANS64.TRYWAIT P1, [R0+URZ+0x68], R7 ;  /* 0x00006807000075a7 */ /* 0x0044e400080211ff */
[----:B---3--:R-:W-:Y:S05]  /*eaa0*/  @!P1 NANOSLEEP.SYNCS 0x989680 ;  /* 0x009896800000995d */ /* 0x008fea0003900000 */
[----:B------:R-:W3:Y:S02]  /*eab0*/  @!P1 SYNCS.PHASECHK.TRANS64 P1, [R0+URZ+0x68], R7 ;  /* 0x00006807000095a7 */ /* 0x000ee400080210ff */
[----:B---3--:R-:W-:Y:S05]  /*eac0*/  @!P1 BRA `(.L_x_206) ;  /* 0xfffffffc00f09947 */ /* 0x008fea000383ffff */
[----:B------:R-:W-:Y:S05]  /*ead0*/  BRA `(.L_x_86) ;  /* 0xffffff6000b07947 */ /* 0x000fea000383ffff */
.L_x_90:
[----:B--2---:R-:W-:Y:S07]  /*eae0*/  MOV R0, UR21 ;  /* 0x0000001500007c02 */ /* 0x004fee0008000f00 */
.L_x_207:
[----:B--2---:R2:W3:Y:S02]  /*eaf0*/  SYNCS.PHASECHK.TRANS64.TRYWAIT P0, [R0+URZ+0x40], R5 ;  /* 0x00004005000075a7 */ /* 0x0044e400080011ff */
[----:B---3--:R-:W-:Y:S05]  /*eb00*/  @!P0 NANOSLEEP.SYNCS 0x989680 ;  /* 0x009896800000895d */ /* 0x008fea0003900000 */
[----:B------:R-:W3:Y:S02]  /*eb10*/  @!P0 SYNCS.PHASECHK.TRANS64 P0, [R0+URZ+0x40], R5 ;  /* 0x00004005000085a7 */ /* 0x000ee400080010ff */
[----:B---3--:R-:W-:Y:S05]  /*eb20*/  @!P0 BRA `(.L_x_207) ;  /* 0xfffffffc00f08947 */ /* 0x008fea000383ffff */
[----:B------:R-:W-:Y:S05]  /*eb30*/  BRA `(.L_x_208) ;  /* 0xffffff6400087947 */ /* 0x000fea000383ffff */
.L_x_91:
[----:B------:R-:W-:Y:S07]  /*eb40*/  MOV R0, UR21 ;  /* 0x0000001500007c02 */ /* 0x000fee0008000f00 */
.L_x_209:
[----:B--2---:R2:W3:Y:S02]  /*eb50*/  SYNCS.PHASECHK.TRANS64.TRYWAIT P0, [R0+URZ+0x48], R5 ;  /* 0x00004805000075a7 */ /* 0x0044e400080011ff */
[----:B---3--:R-:W-:Y:S05]  /*eb60*/  @!P0 NANOSLEEP.SYNCS 0x989680 ;  /* 0x009896800000895d */ /* 0x008fea0003900000 */
[----:B------:R-:W3:Y:S02]  /*eb70*/  @!P0 SYNCS.PHASECHK.TRANS64 P0, [R0+URZ+0x48], R5 ;  /* 0x00004805000085a7 */ /* 0x000ee400080010ff */
[----:B---3--:R-:W-:Y:S05]  /*eb80*/  @!P0 BRA `(.L_x_209) ;  /* 0xfffffffc00f08947 */ /* 0x008fea000383ffff */
[----:B------:R-:W-:Y:S05]  /*eb90*/  BRA `(.L_x_210) ;  /* 0xffffff6400487947 */ /* 0x000fea000383ffff */
.L_x_92:
[----:B------:R-:W-:Y:S07]  /*eba0*/  MOV R0, UR21 ;  /* 0x0000001500007c02 */ /* 0x000fee0008000f00 */
.L_x_211:
[----:B--2---:R2:W3:Y:S02]  /*ebb0*/  SYNCS.PHASECHK.TRANS64.TRYWAIT P0, [R0+URZ+0x50], R5 ;  /* 0x00005005000075a7 */ /* 0x0044e400080011ff */
[----:B---3--:R-:W-:Y:S05]  /*ebc0*/  @!P0 NANOSLEEP.SYNCS 0x989680 ;  /* 0x009896800000895d */ /* 0x008fea0003900000 */
[----:B------:R-:W3:Y:S02]  /*ebd0*/  @!P0 SYNCS.PHASECHK.TRANS64 P0, [R0+URZ+0x50], R5 ;  /* 0x00005005000085a7 */ /* 0x000ee400080010ff */
[----:B---3--:R-:W-:Y:S05]  /*ebe0*/  @!P0 BRA `(.L_x_211) ;  /* 0xfffffffc00f08947 */ /* 0x008fea000383ffff */
[----:B------:R-:W-:Y:S05]  /*ebf0*/  BRA `(.L_x_212) ;  /* 0xffffff64008c7947 */ /* 0x000fea000383ffff */
.L_x_93:
[----:B------:R-:W-:Y:S07]  /*ec00*/  MOV R0, UR21 ;  /* 0x0000001500007c02 */ /* 0x000fee0008000f00 */
.L_x_213:
[----:B--2---:R2:W3:Y:S02]  /*ec10*/  SYNCS.PHASECHK.TRANS64.TRYWAIT P0, [R0+URZ+0x58], R5 ;  /* 0x00005805000075a7 */ /* 0x0044e400080011ff */
[----:B---3--:R-:W-:Y:S05]  /*ec20*/  @!P0 NANOSLEEP.SYNCS 0x989680 ;  /* 0x009896800000895d */ /* 0x008fea0003900000 */
[----:B------:R-:W3:Y:S02]  /*ec30*/  @!P0 SYNCS.PHASECHK.TRANS64 P0, [R0+URZ+0x58], R5 ;  /* 0x00005805000085a7 */ /* 0x000ee400080010ff */
[----:B---3--:R-:W-:Y:S05]  /*ec40*/  @!P0 BRA `(.L_x_213) ;  /* 0xfffffffc00f08947 */ /* 0x008fea000383ffff */
[----:B------:R-:W-:Y:S05]  /*ec50*/  BRA `(.L_x_214) ;  /* 0xffffff6400d47947 */ /* 0x000fea000383ffff */
.L_x_94:
[----:B------:R-:W-:Y:S07]  /*ec60*/  MOV R7, UR21 ;  /* 0x0000001500077c02 */ /* 0x000fee0008000f00 */
.L_x_215:
[----:B--2---:R2:W3:Y:S02]  /*ec70*/  SYNCS.PHASECHK.TRANS64.TRYWAIT P0, [R7+URZ+0x40], R4 ;  /* 0x00004004070075a7 */ /* 0x0044e400080011ff */
[----:B---3--:R-:W-:Y:S05]  /*ec80*/  @!P0 NANOSLEEP.SYNCS 0x989680 ;  /* 0x009896800000895d */ /* 0x008fea0003900000 */
[----:B------:R-:W3:Y:S02]  /*ec90*/  @!P0 SYNCS.PHASECHK.TRANS64 P0, [R7+URZ+0x40], R4 ;  /* 0x00004004070085a7 */ /* 0x000ee400080010ff */
[----:B---3--:R-:W-:Y:S05]  /*eca0*/  @!P0 BRA `(.L_x_215) ;  /* 0xfffffffc00f08947 */ /* 0x008fea000383ffff */
[----:B------:R-:W-:Y:S05]  /*ecb0*/  BRA `(.L_x_216) ;  /* 0xffffff6800207947 */ /* 0x000fea000383ffff */
.L_x_95:
[----:B------:R-:W-:Y:S07]  /*ecc0*/  MOV R7, UR21 ;  /* 0x0000001500077c02 */ /* 0x000fee0008000f00 */
.L_x_217:
[----:B--2---:R2:W3:Y:S02]  /*ecd0*/  SYNCS.PHASECHK.TRANS64.TRYWAIT P0, [R7+URZ+0x48], R4 ;  /* 0x00004804070075a7 */ /* 0x0044e400080011ff */
[----:B---3--:R-:W-:Y:S05]  /*ece0*/  @!P0 NANOSLEEP.SYNCS 0x989680 ;  /* 0x009896800000895d */ /* 0x008fea0003900000 */
[----:B------:R-:W3:Y:S02]  /*ecf0*/  @!P0 SYNCS.PHASECHK.TRANS64 P0, [R7+URZ+0x48], R4 ;  /* 0x00004804070085a7 */ /* 0x000ee400080010ff */
[----:B---3--:R-:W-:Y:S05]  /*ed00*/  @!P0 BRA `(.L_x_217) ;  /* 0xfffffffc00f08947 */ /* 0x008fea000383ffff */
[----:B------:R-:W-:Y:S05]  /*ed10*/  BRA `(.L_x_218) ;  /* 0xffffff6800687947 */ /* 0x000fea000383ffff */
.L_x_96:
[----:B------:R-:W-:Y:S07]  /*ed20*/  MOV R7, UR21 ;  /* 0x0000001500077c02 */ /* 0x000fee0008000f00 */
.L_x_219:
[----:B--2---:R2:W3:Y:S02]  /*ed30*/  SYNCS.PHASECHK.TRANS64.TRYWAIT P0, [R7+URZ+0x50], R4 ;  /* 0x00005004070075a7 */ /* 0x0044e400080011ff */
[----:B---3--:R-:W-:Y:S05]  /*ed40*/  @!P0 NANOSLEEP.SYNCS 0x989680 ;  /* 0x009896800000895d */ /* 0x008fea0003900000 */
[----:B------:R-:W3:Y:S02]  /*ed50*/  @!P0 SYNCS.PHASECHK.TRANS64 P0, [R7+URZ+0x50], R4 ;  /* 0x00005004070085a7 */ /* 0x000ee400080010ff */
[----:B---3--:R-:W-:Y:S05]  /*ed60*/  @!P0 BRA `(.L_x_219) ;  /* 0xfffffffc00f08947 */ /* 0x008fea000383ffff */
[----:B------:R-:W-:Y:S05]  /*ed70*/  BRA `(.L_x_220) ;  /* 0xffffff6800b07947 */ /* 0x000fea000383ffff */
.L_x_97:
[----:B------:R-:W-:Y:S07]  /*ed80*/  MOV R7, UR21 ;  /* 0x0000001500077c02 */ /* 0x000fee0008000f00 */
.L_x_221:
[----:B--2---:R2:W3:Y:S02]  /*ed90*/  SYNCS.PHASECHK.TRANS64.TRYWAIT P0, [R7+URZ+0x58], R4 ;  /* 0x00005804070075a7 */ /* 0x0044e400080011ff */
[----:B---3--:R-:W-:Y:S05]  /*eda0*/  @!P0 NANOSLEEP.SYNCS 0x989680 ;  /* 0x009896800000895d */ /* 0x008fea0003900000 */
[----:B------:R-:W3:Y:S02]  /*edb0*/  @!P0 SYNCS.PHASECHK.TRANS64 P0, [R7+URZ+0x58], R4 ;  /* 0x00005804070085a7 */ /* 0x000ee400080010ff */
[----:B---3--:R-:W-:Y:S05]  /*edc0*/  @!P0 BRA `(.L_x_221) ;  /* 0xfffffffc00f08947 */ /* 0x008fea000383ffff */
[----:B------:R-:W-:Y:S05]  /*edd0*/  BRA `(.L_x_222) ;  /* 0xffffff6800fc7947 */ /* 0x000fea000383ffff */
.L_x_99:
[----:B------:R-:W-:-:S07]  /*ede0*/  MOV R0, UR21 ;  /* 0x0000001500007c02 */ /* 0x000fce0008000f00 */
.L_x_223:
[----:B---3--:R3:W4:Y:S02]  /*edf0*/  SYNCS.PHASECHK.TRANS64.TRYWAIT P0, [R0+URZ+0x40], R5 ;  /* 0x00004005000075a7 */ /* 0x00872400080011ff */
[----:B----4-:R-:W-:Y:S05]  /*ee00*/  @!P0 NANOSLEEP.SYNCS 0x989680 ;  /* 0x009896800000895d */ /* 0x010fea0003900000 */
[----:B------:R-:W4:Y:S02]  /*ee10*/  @!P0 SYNCS.PHASECHK.TRANS64 P0, [R0+URZ+0x40], R5 ;  /* 0x00004005000085a7 */ /* 0x000f2400080010ff */
[----:B----4-:R-:W-:Y:S05]  /*ee20*/  @!P0 BRA `(.L_x_223) ;  /* 0xfffffffc00f08947 */ /* 0x010fea000383ffff */
[----:B------:R-:W-:Y:S05]  /*ee30*/  BRA `(.L_x_224) ;  /* 0xffffff6c006c7947 */ /* 0x000fea000383ffff */
.L_x_100:
[----:B---3--:R-:W-:-:S07]  /*ee40*/  MOV R0, UR21 ;  /* 0x0000001500007c02 */ /* 0x008fce0008000f00 */
.L_x_225:
[----:B---3--:R3:W4:Y:S02]  /*ee50*/  SYNCS.PHASECHK.TRANS64.TRYWAIT P0, [R0+URZ+0x48], R5 ;  /* 0x00004805000075a7 */ /* 0x00872400080011ff */
[----:B----4-:R-:W-:Y:S05]  /*ee60*/  @!P0 NANOSLEEP.SYNCS 0x989680 ;  /* 0x009896800000895d */ /* 0x010fea0003900000 */
[----:B------:R-:W4:Y:S02]  /*ee70*/  @!P0 SYNCS.PHASECHK.TRANS64 P0, [R0+URZ+0x48], R5 ;  /* 0x00004805000085a7 */ /* 0x000f2400080010ff */
[----:B----4-:R-:W-:Y:S05]  /*ee80*/  @!P0 BRA `(.L_x_225) ;  /* 0xfffffffc00f08947 */ /* 0x010fea000383ffff */
[----:B------:R-:W-:Y:S05]  /*ee90*/  BRA `(.L_x_226) ;  /* 0xffffff6c005c7947 */ /* 0x000fea000383ffff */
.L_x_101:
[----:B------:R-:W-:-:S07]  /*eea0*/  MOV R2, UR21 ;  /* 0x0000001500027c02 */ /* 0x000fce0008000f00 */
.L_x_227:
[----:B---3--:R3:W4:Y:S02]  /*eeb0*/  SYNCS.PHASECHK.TRANS64.TRYWAIT P0, [R2+URZ+0x50], R5 ;  /* 0x00005005020075a7 */ /* 0x00872400080011ff */
[----:B----4-:R-:W-:Y:S05]  /*eec0*/  @!P0 NANOSLEEP.SYNCS 0x989680 ;  /* 0x009896800000895d */ /* 0x010fea0003900000 */
[----:B------:R-:W4:Y:S02]  /*eed0*/  @!P0 SYNCS.PHASECHK.TRANS64 P0, [R2+URZ+0x50], R5 ;  /* 0x00005005020085a7 */ /* 0x000f2400080010ff */
[----:B----4-:R-:W-:Y:S05]  /*eee0*/  @!P0 BRA `(.L_x_227) ;  /* 0xfffffffc00f08947 */ /* 0x010fea000383ffff */
[----:B------:R-:W-:Y:S05]  /*eef0*/  BRA `(.L_x_228) ;  /* 0xffffff6c00507947 */ /* 0x000fea000383ffff */
.L_x_103:
[----:B-1----:R1:W2:Y:S02]  /*ef00*/  SYNCS.PHASECHK.TRANS64.TRYWAIT P0, [R0+URZ+0x70], R3 ;  /* 0x00007003000075a7 */ /* 0x0022a400080011ff */
[----:B--2---:R-:W-:Y:S05]  /*ef10*/  @!P0 NANOSLEEP.SYNCS 0x989680 ;  /* 0x009896800000895d */ /* 0x004fea0003900000 */
[----:B------:R-:W2:Y:S02]  /*ef20*/  @!P0 SYNCS.PHASECHK.TRANS64 P0, [R0+URZ+0x70], R3 ;  /* 0x00007003000085a7 */ /* 0x000ea400080010ff */
[----:B--2---:R-:W-:Y:S05]  /*ef30*/  @!P0 BRA `(.L_x_103) ;  /* 0xfffffffc00f08947 */ /* 0x004fea000383ffff */
[----:B------:R-:W-:Y:S05]  /*ef40*/  BRA `(.L_x_229) ;  /* 0xffffff7000207947 */ /* 0x000fea000383ffff */
.L_x_114:
[----:B-1----:R-:W-:Y:S04]  /*ef50*/  MOV R0, UR43 ;  /* 0x0000002b00007c02 */ /* 0x002fe80008000f00 */
[----:B------:R1:W3:Y:S03]  /*ef60*/  SYNCS.PHASECHK.TRANS64.TRYWAIT P1, [R0+URZ+0x20], R5 ;  /* 0x00002005000075a7 */ /* 0x0002e600080211ff */
[----:B---3--:R-:W-:Y:S05]  /*ef70*/  @!P1 NANOSLEEP.SYNCS 0x989680 ;  /* 0x009896800000995d */ /* 0x008fea0003900000 */
[----:B------:R-:W3:Y:S02]  /*ef80*/  @!P1 SYNCS.PHASECHK.TRANS64 P1, [R0+URZ+0x20], R5 ;  /* 0x00002005000095a7 */ /* 0x000ee400080210ff */
[----:B---3--:R-:W-:Y:S05]  /*ef90*/  @!P1 BRA `(.L_x_114) ;  /* 0xfffffffc00ec9947 */ /* 0x008fea000383ffff */
[----:B------:R-:W-:Y:S05]  /*efa0*/  BRA `(.L_x_113) ;  /* 0xffffff8000087947 */ /* 0x000fea000383ffff */
.L_x_116:
[----:B-1----:R1:W4:Y:S02]  /*efb0*/  SYNCS.PHASECHK.TRANS64.TRYWAIT P0, [R116+URZ+0x90], R3 ;  /* 0x00009003740075a7 */ /* 0x00232400080011ff */
[----:B----4-:R-:W-:Y:S05]  /*efc0*/  @!P0 NANOSLEEP.SYNCS 0x989680 ;  /* 0x009896800000895d */ /* 0x010fea0003900000 */
[----:B------:R-:W4:Y:S02]  /*efd0*/  @!P0 SYNCS.PHASECHK.TRANS64 P0, [R116+URZ+0x90], R3 ;  /* 0x00009003740085a7 */ /* 0x000f2400080010ff */
[----:B----4-:R-:W-:Y:S05]  /*efe0*/  @!P0 BRA `(.L_x_116) ;  /* 0xfffffffc00f08947 */ /* 0x010fea000383ffff */
[----:B------:R-:W-:Y:S05]  /*eff0*/  BRA `(.L_x_115) ;  /* 0xffffff8000407947 */ /* 0x000fea000383ffff */
.L_x_125:
[----:B-1----:R1:W2:Y:S02]  /*f000*/  SYNCS.PHASECHK.TRANS64.TRYWAIT P0, [R3+URZ+0x20], R0 ;  /* 0x00002000030075a7 */ /* 0x0022a400080011ff */
[----:B--2---:R-:W-:Y:S05]  /*f010*/  @!P0 NANOSLEEP.SYNCS 0x989680 ;  /* 0x009896800000895d */ /* 0x004fea0003900000 */
[----:B------:R-:W2:Y:S02]  /*f020*/  @!P0 SYNCS.PHASECHK.TRANS64 P0, [R3+URZ+0x20], R0 ;  /* 0x00002000030085a7 */ /* 0x000ea400080010ff */
[----:B--2---:R-:W-:Y:S05]  /*f030*/  @!P0 BRA `(.L_x_125) ;  /* 0xfffffffc00f08947 */ /* 0x004fea000383ffff */
[----:B------:R-:W-:Y:S05]  /*f040*/  BRA `(.L_x_124) ;  /* 0xffffff8c006c7947 */ /* 0x000fea000383ffff */
.L_x_133:
[----:B-1----:R1:W2:Y:S02]  /*f050*/  SYNCS.PHASECHK.TRANS64.TRYWAIT P0, [R123+URZ+0x20], R4 ;  /* 0x000020047b0075a7 */ /* 0x0022a400080011ff */
[----:B--2---:R-:W-:Y:S05]  /*f060*/  @!P0 NANOSLEEP.SYNCS 0x989680 ;  /* 0x009896800000895d */ /* 0x004fea0003900000 */
[----:B------:R-:W2:Y:S02]  /*f070*/  @!P0 SYNCS.PHASECHK.TRANS64 P0, [R123+URZ+0x20], R4 ;  /* 0x000020047b0085a7 */ /* 0x000ea400080010ff */
[----:B--2---:R-:W-:Y:S05]  /*f080*/  @!P0 BRA `(.L_x_133) ;  /* 0xfffffffc00f08947 */ /* 0x004fea000383ffff */
[----:B------:R-:W-:Y:S05]  /*f090*/  BRA `(.L_x_132) ;  /* 0xffffff9800e07947 */ /* 0x000fea000383ffff */
.L_x_141:
[----:B-1----:R1:W2:Y:S02]  /*f0a0*/  SYNCS.PHASECHK.TRANS64.TRYWAIT P0, [R123+URZ+0x20], R4 ;  /* 0x000020047b0075a7 */ /* 0x0022a400080011ff */
[----:B--2---:R-:W-:Y:S05]  /*f0b0*/  @!P0 NANOSLEEP.SYNCS 0x989680 ;  /* 0x009896800000895d */ /* 0x004fea0003900000 */
[----:B------:R-:W2:Y:S02]  /*f0c0*/  @!P0 SYNCS.PHASECHK.TRANS64 P0, [R123+URZ+0x20], R4 ;  /* 0x000020047b0085a7 */ /* 0x000ea400080010ff */
[----:B--2---:R-:W-:Y:S05]  /*f0d0*/  @!P0 BRA `(.L_x_141) ;  /* 0xfffffffc00f08947 */ /* 0x004fea000383ffff */
[----:B------:R-:W-:Y:S05]  /*f0e0*/  BRA `(.L_x_140) ;  /* 0xffffffa800587947 */ /* 0x000fea000383ffff */
.L_x_149:
[----:B-1----:R1:W2:Y:S02]  /*f0f0*/  SYNCS.PHASECHK.TRANS64.TRYWAIT P0, [R124+URZ+0x20], R7 ;  /* 0x000020077c0075a7 */ /* 0x0022a400080011ff */
[----:B--2---:R-:W-:Y:S05]  /*f100*/  @!P0 NANOSLEEP.SYNCS 0x989680 ;  /* 0x009896800000895d */ /* 0x004fea0003900000 */
[----:B------:R-:W2:Y:S02]  /*f110*/  @!P0 SYNCS.PHASECHK.TRANS64 P0, [R124+URZ+0x20], R7 ;  /* 0x000020077c0085a7 */ /* 0x000ea400080010ff */
[----:B--2---:R-:W-:Y:S05]  /*f120*/  @!P0 BRA `(.L_x_149) ;  /* 0xfffffffc00f08947 */ /* 0x004fea000383ffff */
[----:B------:R-:W-:Y:S05]  /*f130*/  BRA `(.L_x_148) ;  /* 0xffffffb400d47947 */ /* 0x000fea000383ffff */
.L_x_157:
[----:B-1----:R1:W2:Y:S02]  /*f140*/  SYNCS.PHASECHK.TRANS64.TRYWAIT P0, [R40+URZ+0x20], R7 ;  /* 0x00002007280075a7 */ /* 0x0022a400080011ff */
[----:B--2---:R-:W-:Y:S05]  /*f150*/  @!P0 NANOSLEEP.SYNCS 0x989680 ;  /* 0x009896800000895d */ /* 0x004fea0003900000 */
[----:B------:R-:W2:Y:S02]  /*f160*/  @!P0 SYNCS.PHASECHK.TRANS64 P0, [R40+URZ+0x20], R7 ;  /* 0x00002007280085a7 */ /* 0x000ea400080010ff */
[----:B--2---:R-:W-:Y:S05]  /*f170*/  @!P0 BRA `(.L_x_157) ;  /* 0xfffffffc00f08947 */ /* 0x004fea000383ffff */
[----:B------:R-:W-:Y:S05]  /*f180*/  BRA `(.L_x_156) ;  /* 0xffffffc400647947 */ /* 0x000fea000383ffff */
.L_x_165:
[----:B-1----:R1:W3:Y:S02]  /*f190*/  SYNCS.PHASECHK.TRANS64.TRYWAIT P0, [R0+URZ+0x20], R7 ;  /* 0x00002007000075a7 */ /* 0x0022e400080011ff */
[----:B---3--:R-:W-:Y:S05]  /*f1a0*/  @!P0 NANOSLEEP.SYNCS 0x989680 ;  /* 0x009896800000895d */ /* 0x008fea0003900000 */
[----:B------:R-:W3:Y:S02]  /*f1b0*/  @!P0 SYNCS.PHASECHK.TRANS64 P0, [R0+URZ+0x20], R7 ;  /* 0x00002007000085a7 */ /* 0x000ee400080010ff */
[----:B---3--:R-:W-:Y:S05]  /*f1c0*/  @!P0 BRA `(.L_x_165) ;  /* 0xfffffffc00f08947 */ /* 0x008fea000383ffff */
[----:B------:R-:W-:Y:S05]  /*f1d0*/  BRA `(.L_x_164) ;  /* 0xffffffd000e87947 */ /* 0x000fea000383ffff */
.L_x_173:
[----:B-1----:R1:W3:Y:S02]  /*f1e0*/  SYNCS.PHASECHK.TRANS64.TRYWAIT P0, [R0+URZ+0x20], R121 ;  /* 0x00002079000075a7 */ /* 0x0022e400080011ff */
[----:B---3--:R-:W-:Y:S05]  /*f1f0*/  @!P0 NANOSLEEP.SYNCS 0x989680 ;  /* 0x009896800000895d */ /* 0x008fea0003900000 */
[----:B------:R-:W3:Y:S02]  /*f200*/  @!P0 SYNCS.PHASECHK.TRANS64 P0, [R0+URZ+0x20], R121 ;  /* 0x00002079000085a7 */ /* 0x000ee400080010ff */
[----:B---3--:R-:W-:Y:S05]  /*f210*/  @!P0 BRA `(.L_x_173) ;  /* 0xfffffffc00f08947 */ /* 0x008fea000383ffff */
[----:B------:R-:W-:Y:S05]  /*f220*/  BRA `(.L_x_172) ;  /* 0xffffffe0006c7947 */ /* 0x000fea000383ffff */
        .weak           $__internal_0_$__cuda_sm10x_tcgen05_guardrail_trap_col_being_dealloced_not_returned_by_alloc
        .type           $__internal_0_$__cuda_sm10x_tcgen05_guardrail_trap_col_being_dealloced_not_returned_by_alloc,@function
        .size           $__internal_0_$__cuda_sm10x_tcgen05_guardrail_trap_col_being_dealloced_not_returned_by_alloc,($__internal_1_$__cuda_sm10x_tcgen05_guardrail_trap_phase_invalid_during_alloc - $__internal_0_$__cuda_sm10x_tcgen05_guardrail_trap_col_being_dealloced_not_returned_by_alloc)
$__internal_0_$__cuda_sm10x_tcgen05_guardrail_trap_col_being_dealloced_not_returned_by_alloc:
[----:B------:R-:W-:Y:S05]  /*f230*/  BPT.TRAP 0x1 ;  /* 0x000000040000795c */ /* 0x000fea0000300000 */
[----:B------:R-:W-:-:S04]  /*f240*/  HFMA2 R3, -RZ, RZ, 0, 0 ;  /* 0x00000000ff037431 */ /* 0x000fc800000001ff */
[----:B------:R-:W-:Y:S05]  /*f250*/  RET.REL.NODEC R2 `(_ZN7cutlass13device_kernelINS_4gemm6kernel13GemmUniversalIN4cute5tupleIJiiiiEEENS1_10collective13CollectiveMmaINS1_35MainloopSm100TmaUmmaWarpSpecializedILi2ELi2ELi2ENS5_IJNS4_1CILi4EEENSA_ILi1EEESC_EEEEENS5_IJNSA_ILi256EEESF_NSA_ILi64EEEEEENS_10tfloat32_tENS5_IJlSC_lEEESI_SJ_NS4_8TiledMMAINS4_8MMA_AtomIJNS4_23SM100_MMA_TF32_2x1SM_SSISI_SI_fLi256ELi256ELNS4_4UMMA5MajorE0ELSO_0ELNSN_7ScaleInE0ELSP_0EEEEEENS4_6LayoutINS5_IJSC_SC_SC_EEENS5_IJNSA_ILi0EEESU_SU_EEEEENS5_IJNS4_10UnderscoreESX_SX_EEEEENS4_18SM100_TMA_2SM_LOADENS4_14ComposedLayoutINS4_7SwizzleILi3ELi4ELi3EEENS4_18smem_ptr_flag_bitsILi32EEENSS_INS5_IJNSA_ILi8EEENSA_ILi32EEEEEENS5_IJS17_SC_EEEEEEEvNS4_8identityENS4_28SM100_TMA_2SM_LOAD_MULTICASTES1B_vS1C_EENS_8epilogue10collective18CollectiveEpilogueINS1F_23Sm100TmaWarpSpecializedILi4ELi2ELi32ELb1ELb0EEEJNS5_IJNSA_ILi128EEESF_SG_EEENS5_IJNSS_IS1K_SC_EENSS_IS17_SC_EEEEESI_SJ_SI_SJ_NS1F_6fusion15FusionCallbacksIS1J_NS1P_17LinearCombinationISI_fSI_fLNS_15FloatRoundStyleE2EEES1L_S1O_JEEENS4_5SM1004TMEM4LOAD26SM100_TMEM_LOAD_32dp32b32xENS4_13SM90_TMA_LOADES1B_NS4_39AutoVectorizingCopyWithAssumedAlignmentILi128EEENS4_14SM90_TMA_STOREES1B_S21_S21_EEEvvEEEEvNT_6ParamsE) ;  /* 0xffffff0c02687950 */ /* 0x000fea0003c3ffff */
        .weak           $__internal_1_$__cuda_sm10x_tcgen05_guardrail_trap_phase_invalid_during_alloc
        .type           $__internal_1_$__cuda_sm10x_tcgen05_guardrail_trap_phase_invalid_during_alloc,@function
        .size           $__internal_1_$__cuda_sm10x_tcgen05_guardrail_trap_phase_invalid_during_alloc,($__internal_2_$__cuda_sm10x_tcgen05_guardrail_trap_unallocated_columns_being_dealloced - $__internal_1_$__cuda_sm10x_tcgen05_guardrail_trap_phase_invalid_during_alloc)
$__internal_1_$__cuda_sm10x_tcgen05_guardrail_trap_phase_invalid_during_alloc:
[----:B------:R-:W-:Y:S05]  /*f260*/  BPT.TRAP 0x1 ;  /* 0x000000040000795c */ /* 0x000fea0000300000 */
[----:B------:R-:W-:-:S04]  /*f270*/  MOV R5, 0x0 ;  /* 0x0000000000057802 */ /* 0x000fc80000000f00 */
[----:B------:R-:W-:Y:S05]  /*f280*/  RET.REL.NODEC R4 `(_ZN7cutlass13device_kernelINS_4gemm6kernel13GemmUniversalIN4cute5tupleIJiiiiEEENS1_10collective13CollectiveMmaINS1_35MainloopSm100TmaUmmaWarpSpecializedILi2ELi2ELi2ENS5_IJNS4_1CILi4EEENSA_ILi1EEESC_EEEEENS5_IJNSA_ILi256EEESF_NSA_ILi64EEEEEENS_10tfloat32_tENS5_IJlSC_lEEESI_SJ_NS4_8TiledMMAINS4_8MMA_AtomIJNS4_23SM100_MMA_TF32_2x1SM_SSISI_SI_fLi256ELi256ELNS4_4UMMA5MajorE0ELSO_0ELNSN_7ScaleInE0ELSP_0EEEEEENS4_6LayoutINS5_IJSC_SC_SC_EEENS5_IJNSA_ILi0EEESU_SU_EEEEENS5_IJNS4_10UnderscoreESX_SX_EEEEENS4_18SM100_TMA_2SM_LOADENS4_14ComposedLayoutINS4_7SwizzleILi3ELi4ELi3EEENS4_18smem_ptr_flag_bitsILi32EEENSS_INS5_IJNSA_ILi8EEENSA_ILi32EEEEEENS5_IJS17_SC_EEEEEEEvNS4_8identityENS4_28SM100_TMA_2SM_LOAD_MULTICASTES1B_vS1C_EENS_8epilogue10collective18CollectiveEpilogueINS1F_23Sm100TmaWarpSpecializedILi4ELi2ELi32ELb1ELb0EEEJNS5_IJNSA_ILi128EEESF_SG_EEENS5_IJNSS_IS1K_SC_EENSS_IS17_SC_EEEEESI_SJ_SI_SJ_NS1F_6fusion15FusionCallbacksIS1J_NS1P_17LinearCombinationISI_fSI_fLNS_15FloatRoundStyleE2EEES1L_S1O_JEEENS4_5SM1004TMEM4LOAD26SM100_TMEM_LOAD_32dp32b32xENS4_13SM90_TMA_LOADES1B_NS4_39AutoVectorizingCopyWithAssumedAlignmentILi128EEENS4_14SM90_TMA_STOREES1B_S21_S21_EEEvvEEEEvNT_6ParamsE) ;  /* 0xffffff0c045c7950 */ /* 0x000fea0003c3ffff */
        .weak           $__internal_2_$__cuda_sm10x_tcgen05_guardrail_trap_unallocated_columns_being_dealloced
        .type           $__internal_2_$__cuda_sm10x_tcgen05_guardrail_trap_unallocated_columns_being_dealloced,@function
        .size           $__internal_2_$__cuda_sm10x_tcgen05_guardrail_trap_unallocated_columns_being_dealloced,(.L_x_231 - $__internal_2_$__cuda_sm10x_tcgen05_guardrail_trap_unallocated_columns_being_dealloced)
$__internal_2_$__cuda_sm10x_tcgen05_guardrail_trap_unallocated_columns_being_dealloced:
[----:B------:R-:W-:Y:S05]  /*f290*/  BPT.TRAP 0x1 ;  /* 0x000000040000795c */ /* 0x000fea0000300000 */
[----:B------:R-:W-:-:S04]  /*f2a0*/  HFMA2 R3, -RZ, RZ, 0, 0 ;  /* 0x00000000ff037431 */ /* 0x000fc800000001ff */
[----:B------:R-:W-:Y:S05]  /*f2b0*/  RET.REL.NODEC R2 `(_ZN7cutlass13device_kernelINS_4gemm6kernel13GemmUniversalIN4cute5tupleIJiiiiEEENS1_10collective13CollectiveMmaINS1_35MainloopSm100TmaUmmaWarpSpecializedILi2ELi2ELi2ENS5_IJNS4_1CILi4EEENSA_ILi1EEESC_EEEEENS5_IJNSA_ILi256EEESF_NSA_ILi64EEEEEENS_10tfloat32_tENS5_IJlSC_lEEESI_SJ_NS4_8TiledMMAINS4_8MMA_AtomIJNS4_23SM100_MMA_TF32_2x1SM_SSISI_SI_fLi256ELi256ELNS4_4UMMA5MajorE0ELSO_0ELNSN_7ScaleInE0ELSP_0EEEEEENS4_6LayoutINS5_IJSC_SC_SC_EEENS5_IJNSA_ILi0EEESU_SU_EEEEENS5_IJNS4_10UnderscoreESX_SX_EEEEENS4_18SM100_TMA_2SM_LOADENS4_14ComposedLayoutINS4_7SwizzleILi3ELi4ELi3EEENS4_18smem_ptr_flag_bitsILi32EEENSS_INS5_IJNSA_ILi8EEENSA_ILi32EEEEEENS5_IJS17_SC_EEEEEEEvNS4_8identityENS4_28SM100_TMA_2SM_LOAD_MULTICASTES1B_vS1C_EENS_8epilogue10collective18CollectiveEpilogueINS1F_23Sm100TmaWarpSpecializedILi4ELi2ELi32ELb1ELb0EEEJNS5_IJNSA_ILi128EEESF_SG_EEENS5_IJNSS_IS1K_SC_EENSS_IS17_SC_EEEEESI_SJ_SI_SJ_NS1F_6fusion15FusionCallbacksIS1J_NS1P_17LinearCombinationISI_fSI_fLNS_15FloatRoundStyleE2EEES1L_S1O_JEEENS4_5SM1004TMEM4LOAD26SM100_TMEM_LOAD_32dp32b32xENS4_13SM90_TMA_LOADES1B_NS4_39AutoVectorizingCopyWithAssumedAlignmentILi128EEENS4_14SM90_TMA_STOREES1B_S21_S21_EEEvvEEEEvNT_6ParamsE) ;  /* 0xffffff0c02507950 */ /* 0x000fea0003c3ffff */
.L_x_230:
[----:B------:R-:W-:-:S00]  /*f2c0*/  BRA `(.L_x_230) ;  /* 0xfffffffc00fc7947 */ /* 0x000fc0000383ffff */
[----:B------:R-:W-:-:S00]  /*f2d0*/  NOP ;  /* 0x0000000000007918 */ /* 0x000fc00000000000 */
        /* <DEDUP_REMOVED lines=10> */
.L_x_231:


//--------------------- .nv.global.init           --------------------------
	.section	.nv.global.init,"aw",@progbits
.nv.global.init:
	.type		$str$27,@object
	.size		$str$27,($str$28 - $str$27)
$str$27:
        /*0000*/ 	.byte	0x28, 0x61, 0x64, 0x64, 0x72, 0x65, 0x73, 0x73, 0x20, 0x26, 0x20, 0x6d, 0x61, 0x73, 0x6b, 0x29
        /*0010*/ 	.byte	0x20, 0x3d, 0x3d, 0x20, 0x30, 0x00
	.type		$str$28,@object
	.size		$str$28,($str$26 - $str$28)
$str$28:
        /*0016*/ 	.byte	0x2f, 0x74, 0x6d, 0x70, 0x2f, 0x63, 0x75, 0x74, 0x6c, 0x61, 0x73, 0x73, 0x5f, 0x73, 0x77, 0x65
        /*0026*/ 	.byte	0x65, 0x70, 0x5f, 0x73, 0x72, 0x63, 0x2f, 0x69, 0x6e, 0x63, 0x6c, 0x75, 0x64, 0x65, 0x2f, 0x63
        /*0036*/ 	.byte	0x75, 0x74, 0x65, 0x2f, 0x70, 0x6f, 0x69, 0x6e, 0x74, 0x65, 0x72, 0x5f, 0x66, 0x6c, 0x61, 0x67
        /*0046*/ 	.byte	0x67, 0x65, 0x64, 0x2e, 0x68, 0x70, 0x70, 0x00
	.type		$str$26,@object
	.size		$str$26,($str$25 - $str$26)
$str$26:
        /*004e*/ 	.byte	0x2f, 0x74, 0x6d, 0x70, 0x2f, 0x63, 0x75, 0x74, 0x6c, 0x61, 0x73, 0x73, 0x5f, 0x73, 0x77, 0x65
        /*005e*/ 	.byte	0x65, 0x70, 0x5f, 0x73, 0x72, 0x63, 0x2f, 0x69, 0x6e, 0x63, 0x6c, 0x75, 0x64, 0x65, 0x2f, 0x63
        /*006e*/ 	.byte	0x75, 0x74, 0x65, 0x2f, 0x61, 0x74, 0x6f, 0x6d, 0x2f, 0x63, 0x6f, 0x70, 0x79, 0x5f, 0x74, 0x72
        /*007e*/ 	.byte	0x61, 0x69, 0x74, 0x73, 0x5f, 0x73, 0x6d, 0x31, 0x30, 0x30, 0x2e, 0x68, 0x70, 0x70, 0x00
	.type		$str$25,@object
	.size		$str$25,(__unnamed_1 - $str$25)
$str$25:
        /*008d*/ 	.byte	0x28, 0x28, 0x75, 0x69, 0x6e, 0x74, 0x33, 0x32, 0x5f, 0x74, 0x28, 0x74, 0x68, 0x72, 0x65, 0x61
        /*009d*/ 	.byte	0x64, 0x49, 0x64, 0x78, 0x2e, 0x78, 0x29, 0x20, 0x2f, 0x20, 0x33, 0x32, 0x29, 0x20, 0x25, 0x20
        /*00ad*/ 	.byte	0x34, 0x29, 0x20, 0x3d, 0x3d, 0x20, 0x28, 0x28, 0x28, 0x74, 0x6d, 0x65, 0x6d, 0x5f, 0x61, 0x64
        /*00bd*/ 	.byte	0x64, 0x72, 0x20, 0x3e, 0x3e, 0x20, 0x31, 0x36, 0x29, 0x20, 0x2f, 0x20, 0x33, 0x32, 0x29, 0x20
        /*00cd*/ 	.byte	0x25, 0x20, 0x34, 0x29, 0x00
	.type		__unnamed_1,@object
	.size		__unnamed_1,(__unnamed_2 - __unnamed_1)
__unnamed_1:
        /*00d2*/ 	.byte	0x61, 0x75, 0x74, 0x6f, 0x20, 0x63, 0x75, 0x74, 0x65, 0x3a, 0x3a, 0x61, 0x73, 0x5f, 0x70, 0x6f
        /* <DEDUP_REMOVED lines=24> */
        /*0262*/ 	.byte	0x34, 0x30, 0x39, 0x36, 0x3e, 0x3e, 0x3e, 0x3e, 0x5d, 0x00
	.type		__unnamed_2,@object
	.size		__unnamed_2,(.L_2 - __unnamed_2)
__unnamed_2:
        /* <DEDUP_REMOVED lines=43> */
        /*051c*/ 	.byte	0x65, 0x3a, 0x3a, 0x43, 0x3c, 0x30, 0x3e, 0x3e, 0x3e, 0x3e, 0x5d, 0x00
.L_2:


//--------------------- .nv.shared._ZN7cutlass13device_kernelINS_4gemm6kernel13GemmUniversalIN4cute5tupleIJiiiiEEENS1_10collective13CollectiveMmaINS1_35MainloopSm100TmaUmmaWarpSpecializedILi2ELi2ELi2ENS5_IJNS4_1CILi4EEENSA_ILi1EEESC_EEEEENS5_IJNSA_ILi256EEESF_NSA_ILi64EEEEEENS_10tfloat32_tENS5_IJlSC_lEEESI_SJ_NS4_8TiledMMAINS4_8MMA_AtomIJNS4_23SM100_MMA_TF32_2x1SM_SSISI_SI_fLi256ELi256ELNS4_4UMMA5MajorE0ELSO_0ELNSN_7ScaleInE0ELSP_0EEEEEENS4_6LayoutINS5_IJSC_SC_SC_EEENS5_IJNSA_ILi0EEESU_SU_EEEEENS5_IJNS4_10UnderscoreESX_SX_EEEEENS4_18SM100_TMA_2SM_LOADENS4_14ComposedLayoutINS4_7SwizzleILi3ELi4ELi3EEENS4_18smem_ptr_flag_bitsILi32EEENSS_INS5_IJNSA_ILi8EEENSA_ILi32EEEEEENS5_IJS17_SC_EEEEEEEvNS4_8identityENS4_28SM100_TMA_2SM_LOAD_MULTICASTES1B_vS1C_EENS_8epilogue10collective18CollectiveEpilogueINS1F_23Sm100TmaWarpSpecializedILi4ELi2ELi32ELb1ELb0EEEJNS5_IJNSA_ILi128EEESF_SG_EEENS5_IJNSS_IS1K_SC_EENSS_IS17_SC_EEEEESI_SJ_SI_SJ_NS1F_6fusion15FusionCallbacksIS1J_NS1P_17LinearCombinationISI_fSI_fLNS_15FloatRoundStyleE2EEES1L_S1O_JEEENS4_5SM1004TMEM4LOAD26SM100_TMEM_LOAD_32dp32b32xENS4_13SM90_TMA_LOADES1B_NS4_39AutoVectorizingCopyWithAssumedAlignmentILi128EEENS4_14SM90_TMA_STOREES1B_S21_S21_EEEvvEEEEvNT_6ParamsE --------------------------
	.section	.nv.shared._ZN7cutlass13device_kernelINS_4gemm6kernel13GemmUniversalIN4cute5tupleIJiiiiEEENS1_10collective13CollectiveMmaINS1_35MainloopSm100TmaUmmaWarpSpecializedILi2ELi2ELi2ENS5_IJNS4_1CILi4EEENSA_ILi1EEESC_EEEEENS5_IJNSA_ILi256EEESF_NSA_ILi64EEEEEENS_10tfloat32_tENS5_IJlSC_lEEESI_SJ_NS4_8TiledMMAINS4_8MMA_AtomIJNS4_23SM100_MMA_TF32_2x1SM_SSISI_SI_fLi256ELi256ELNS4_4UMMA5MajorE0ELSO_0ELNSN_7ScaleInE0ELSP_0EEEEEENS4_6LayoutINS5_IJSC_SC_SC_EEENS5_IJNSA_ILi0EEESU_SU_EEEEENS5_IJNS4_10UnderscoreESX_SX_EEEEENS4_18SM100_TMA_2SM_LOADENS4_14ComposedLayoutINS4_7SwizzleILi3ELi4ELi3EEENS4_18smem_ptr_flag_bitsILi32EEENSS_INS5_IJNSA_ILi8EEENSA_ILi32EEEEEENS5_IJS17_SC_EEEEEEEvNS4_8identityENS4_28SM100_TMA_2SM_LOAD_MULTICASTES1B_vS1C_EENS_8epilogue10collective18CollectiveEpilogueINS1F_23Sm100TmaWarpSpecializedILi4ELi2ELi32ELb1ELb0EEEJNS5_IJNSA_ILi128EEESF_SG_EEENS5_IJNSS_IS1K_SC_EENSS_IS17_SC_EEEEESI_SJ_SI_SJ_NS1F_6fusion15FusionCallbacksIS1J_NS1P_17LinearCombinationISI_fSI_fLNS_15FloatRoundStyleE2EEES1L_S1O_JEEENS4_5SM1004TMEM4LOAD26SM100_TMEM_LOAD_32dp32b32xENS4_13SM90_TMA_LOADES1B_NS4_39AutoVectorizingCopyWithAssumedAlignmentILi128EEENS4_14SM90_TMA_STOREES1B_S21_S21_EEEvvEEEEvNT_6ParamsE,"aw",@nobits
	.sectionflags	@""
	.align	16
	.zero		1024


//--------------------- .nv.shared.reserved.0     --------------------------
	.section	.nv.shared.reserved.0,"aw",@nobits
	.weak		__nv_reservedSMEM_offset_0_alias
	.size		__nv_reservedSMEM_offset_0_alias, 0, 64
	.other		__nv_reservedSMEM_offset_0_alias,@"STO_CUDA_RESERVED_SHARED STV_DEFAULT"
__nv_reservedSMEM_offset_0_alias:
	.zero		0
.nv.shared.reserved.0:
	.zero		64
	.weak		__nv_reservedSMEM_tcgen05_partition
	.type		__nv_reservedSMEM_tcgen05_partition,@object
	.size		__nv_reservedSMEM_tcgen05_partition,(.L_0 - __nv_reservedSMEM_tcgen05_partition)
__nv_reservedSMEM_tcgen05_partition:
	.zero		32
.L_0:


//--------------------- .nv.global                --------------------------
	.section	.nv.global,"aw",@nobits
.nv.global:
	.type		_ZN40_INTERNAL_cb51a9e0_4_k_cu_612a51e7_302834cute1_E,@object
	.size		_ZN40_INTERNAL_cb51a9e0_4_k_cu_612a51e7_302834cute1_E,(_ZN40_INTERNAL_cb51a9e0_4_k_cu_612a51e7_302834cuda3std3__45__cpo6cbeginE - _ZN40_INTERNAL_cb51a9e0_4_k_cu_612a51e7_302834cute1_E)
_ZN40_INTERNAL_cb51a9e0_4_k_cu_612a51e7_302834cute1_E:
	.zero		1
	.type		_ZN40_INTERNAL_cb51a9e0_4_k_cu_612a51e7_302834cuda3std3__45__cpo6cbeginE,@object
	.size		_ZN40_INTERNAL_cb51a9e0_4_k_cu_612a51e7_302834cuda3std3__45__cpo6cbeginE,(_ZN40_INTERNAL_cb51a9e0_4_k_cu_612a51e7_302834cuda3std3__48in_placeE - _ZN40_INTERNAL_cb51a9e0_4_k_cu_612a51e7_302834cuda3std3__45__cpo6cbeginE)
_ZN40_INTERNAL_cb51a9e0_4_k_cu_612a51e7_302834cuda3std3__45__cpo6cbeginE:
	.zero		1
	.type		_ZN40_INTERNAL_cb51a9e0_4_k_cu_612a51e7_302834cuda3std3__48in_placeE,@object
	.size		_ZN40_INTERNAL_cb51a9e0_4_k_cu_612a51e7_302834cuda3std3__48in_placeE,(_ZN40_INTERNAL_cb51a9e0_4_k_cu_612a51e7_302834cuda3std6ranges3__45__cpo9iter_moveE - _ZN40_INTERNAL_cb51a9e0_4_k_cu_612a51e7_302834cuda3std3__48in_placeE)
_ZN40_INTERNAL_cb51a9e0_4_k_cu_612a51e7_302834cuda3std3__48in_placeE:
	.zero		1
	.type		_ZN40_INTERNAL_cb51a9e0_4_k_cu_612a51e7_302834cuda3std6ranges3__45__cpo9iter_moveE,@object
	.size		_ZN40_INTERNAL_cb51a9e0_4_k_cu_612a51e7_302834cuda3std6ranges3__45__cpo9iter_moveE,(_ZN40_INTERNAL_cb51a9e0_4_k_cu_612a51e7_302834cuda3std3__45__cpo5beginE - _ZN40_INTERNAL_cb51a9e0_4_k_cu_612a51e7_302834cuda3std6ranges3__45__cpo9iter_moveE)
_ZN40_INTERNAL_cb51a9e0_4_k_cu_612a51e7_302834cuda3std6ranges3__45__cpo9iter_moveE:
	.zero		1
	.type		_ZN40_INTERNAL_cb51a9e0_4_k_cu_612a51e7_302834cuda3std3__45__cpo5beginE,@object
	.size		_ZN40_INTERNAL_cb51a9e0_4_k_cu_612a51e7_302834cuda3std3__45__cpo5beginE,(_ZN40_INTERNAL_cb51a9e0_4_k_cu_612a51e7_302834cuda3std3__442_GLOBAL__N__cb51a9e0_4_k_cu_612a51e7_302836ignoreE - _ZN40_INTERNAL_cb51a9e0_4_k_cu_612a51e7_302834cuda3std3__45__cpo5beginE)
_ZN40_INTERNAL_cb51a9e0_4_k_cu_612a51e7_302834cuda3std3__45__cpo5beginE:
	.zero		1
	.type		_ZN40_INTERNAL_cb51a9e0_4_k_cu_612a51e7_302834cuda3std3__442_GLOBAL__N__cb51a9e0_4_k_cu_612a51e7_302836ignoreE,@object
	.size		_ZN40_INTERNAL_cb51a9e0_4_k_cu_612a51e7_302834cuda3std3__442_GLOBAL__N__cb51a9e0_4_k_cu_612a51e7_302836ignoreE,(_ZN40_INTERNAL_cb51a9e0_4_k_cu_612a51e7_302834cute7productE - _ZN40_INTERNAL_cb51a9e0_4_k_cu_612a51e7_302834cuda3std3__442_GLOBAL__N__cb51a9e0_4_k_cu_612a51e7_302836ignoreE)
_ZN40_INTERNAL_cb51a9e0_4_k_cu_612a51e7_302834cuda3std3__442_GLOBAL__N__cb51a9e0_4_k_cu_612a51e7_302836ignoreE:
	.zero		1
	.type		_ZN40_INTERNAL_cb51a9e0_4_k_cu_612a51e7_302834cute7productE,@object
	.size		_ZN40_INTERNAL_cb51a9e0_4_k_cu_612a51e7_302834cute7productE,(_ZN40_INTERNAL_cb51a9e0_4_k_cu_612a51e7_302834cuda3std3__45__cpo3endE - _ZN40_INTERNAL_cb51a9e0_4_k_cu_612a51e7_302834cute7productE)
_ZN40_INTERNAL_cb51a9e0_4_k_cu_612a51e7_302834cute7productE:
	.zero		1
	.type		_ZN40_INTERNAL_cb51a9e0_4_k_cu_612a51e7_302834cuda3std3__45__cpo3endE,@object
	.size		_ZN40_INTERNAL_cb51a9e0_4_k_cu_612a51e7_302834cuda3std3__45__cpo3endE,(_ZN40_INTERNAL_cb51a9e0_4_k_cu_612a51e7_302834cuda3std3__419piecewise_constructE - _ZN40_INTERNAL_cb51a9e0_4_k_cu_612a51e7_302834cuda3std3__45__cpo3endE)
_ZN40_INTERNAL_cb51a9e0_4_k_cu_612a51e7_302834cuda3std3__45__cpo3endE:
	.zero		1
	.type		_ZN40_INTERNAL_cb51a9e0_4_k_cu_612a51e7_302834cuda3std3__419piecewise_constructE,@object
	.size		_ZN40_INTERNAL_cb51a9e0_4_k_cu_612a51e7_302834cuda3std3__419piecewise_constructE,(_ZN40_INTERNAL_cb51a9e0_4_k_cu_612a51e7_302834cuda3std3__45__cpo4cendE - _ZN40_INTERNAL_cb51a9e0_4_k_cu_612a51e7_302834cuda3std3__419piecewise_constructE)
_ZN40_INTERNAL_cb51a9e0_4_k_cu_612a51e7_302834cuda3std3__419piecewise_constructE:
	.zero		1
	.type		_ZN40_INTERNAL_cb51a9e0_4_k_cu_612a51e7_302834cuda3std3__45__cpo4cendE,@object
	.size		_ZN40_INTERNAL_cb51a9e0_4_k_cu_612a51e7_302834cuda3std3__45__cpo4cendE,(_ZN40_INTERNAL_cb51a9e0_4_k_cu_612a51e7_302834cuda3std6ranges3__45__cpo4swapE - _ZN40_INTERNAL_cb51a9e0_4_k_cu_612a51e7_302834cuda3std3__45__cpo4cendE)
_ZN40_INTERNAL_cb51a9e0_4_k_cu_612a51e7_302834cuda3std3__45__cpo4cendE:
	.zero		1
	.type		_ZN40_INTERNAL_cb51a9e0_4_k_cu_612a51e7_302834cuda3std6ranges3__45__cpo4swapE,@object
	.size		_ZN40_INTERNAL_cb51a9e0_4_k_cu_612a51e7_302834cuda3std6ranges3__45__cpo4swapE,(.L_10 - _ZN40_INTERNAL_cb51a9e0_4_k_cu_612a51e7_302834cuda3std6ranges3__45__cpo4swapE)
_ZN40_INTERNAL_cb51a9e0_4_k_cu_612a51e7_302834cuda3std6ranges3__45__cpo4swapE:
	.zero		1
.L_10:


//--------------------- .nv.constant0._ZN7cutlass13device_kernelINS_4gemm6kernel13GemmUniversalIN4cute5tupleIJiiiiEEENS1_10collective13CollectiveMmaINS1_35MainloopSm100TmaUmmaWarpSpecializedILi2ELi2ELi2ENS5_IJNS4_1CILi4EEENSA_ILi1EEESC_EEEEENS5_IJNSA_ILi256EEESF_NSA_ILi64EEEEEENS_10tfloat32_tENS5_IJlSC_lEEESI_SJ_NS4_8TiledMMAINS4_8MMA_AtomIJNS4_23SM100_MMA_TF32_2x1SM_SSISI_SI_fLi256ELi256ELNS4_4UMMA5MajorE0ELSO_0ELNSN_7ScaleInE0ELSP_0EEEEEENS4_6LayoutINS5_IJSC_SC_SC_EEENS5_IJNSA_ILi0EEESU_SU_EEEEENS5_IJNS4_10UnderscoreESX_SX_EEEEENS4_18SM100_TMA_2SM_LOADENS4_14ComposedLayoutINS4_7SwizzleILi3ELi4ELi3EEENS4_18smem_ptr_flag_bitsILi32EEENSS_INS5_IJNSA_ILi8EEENSA_ILi32EEEEEENS5_IJS17_SC_EEEEEEEvNS4_8identityENS4_28SM100_TMA_2SM_LOAD_MULTICASTES1B_vS1C_EENS_8epilogue10collective18CollectiveEpilogueINS1F_23Sm100TmaWarpSpecializedILi4ELi2ELi32ELb1ELb0EEEJNS5_IJNSA_ILi128EEESF_SG_EEENS5_IJNSS_IS1K_SC_EENSS_IS17_SC_EEEEESI_SJ_SI_SJ_NS1F_6fusion15FusionCallbacksIS1J_NS1P_17LinearCombinationISI_fSI_fLNS_15FloatRoundStyleE2EEES1L_S1O_JEEENS4_5SM1004TMEM4LOAD26SM100_TMEM_LOAD_32dp32b32xENS4_13SM90_TMA_LOADES1B_NS4_39AutoVectorizingCopyWithAssumedAlignmentILi128EEENS4_14SM90_TMA_STOREES1B_S21_S21_EEEvvEEEEvNT_6ParamsE --------------------------
	.section	.nv.constant0._ZN7cutlass13device_kernelINS_4gemm6kernel13GemmUniversalIN4cute5tupleIJiiiiEEENS1_10collective13CollectiveMmaINS1_35MainloopSm100TmaUmmaWarpSpecializedILi2ELi2ELi2ENS5_IJNS4_1CILi4EEENSA_ILi1EEESC_EEEEENS5_IJNSA_ILi256EEESF_NSA_ILi64EEEEEENS_10tfloat32_tENS5_IJlSC_lEEESI_SJ_NS4_8TiledMMAINS4_8MMA_AtomIJNS4_23SM100_MMA_TF32_2x1SM_SSISI_SI_fLi256ELi256ELNS4_4UMMA5MajorE0ELSO_0ELNSN_7ScaleInE0ELSP_0EEEEEENS4_6LayoutINS5_IJSC_SC_SC_EEENS5_IJNSA_ILi0EEESU_SU_EEEEENS5_IJNS4_10UnderscoreESX_SX_EEEEENS4_18SM100_TMA_2SM_LOADENS4_14ComposedLayoutINS4_7SwizzleILi3ELi4ELi3EEENS4_18smem_ptr_flag_bitsILi32EEENSS_INS5_IJNSA_ILi8EEENSA_ILi32EEEEEENS5_IJS17_SC_EEEEEEEvNS4_8identityENS4_28SM100_TMA_2SM_LOAD_MULTICASTES1B_vS1C_EENS_8epilogue10collective18CollectiveEpilogueINS1F_23Sm100TmaWarpSpecializedILi4ELi2ELi32ELb1ELb0EEEJNS5_IJNSA_ILi128EEESF_SG_EEENS5_IJNSS_IS1K_SC_EENSS_IS17_SC_EEEEESI_SJ_SI_SJ_NS1F_6fusion15FusionCallbacksIS1J_NS1P_17LinearCombinationISI_fSI_fLNS_15FloatRoundStyleE2EEES1L_S1O_JEEENS4_5SM1004TMEM4LOAD26SM100_TMEM_LOAD_32dp32b32xENS4_13SM90_TMA_LOADES1B_NS4_39AutoVectorizingCopyWithAssumedAlignmentILi128EEENS4_14SM90_TMA_STOREES1B_S21_S21_EEEvvEEEEvNT_6ParamsE,"a",@progbits
	.sectionflags	@""
	.align	4
.nv.constant0._ZN7cutlass13device_kernelINS_4gemm6kernel13GemmUniversalIN4cute5tupleIJiiiiEEENS1_10collective13CollectiveMmaINS1_35MainloopSm100TmaUmmaWarpSpecializedILi2ELi2ELi2ENS5_IJNS4_1CILi4EEENSA_ILi1EEESC_EEEEENS5_IJNSA_ILi256EEESF_NSA_ILi64EEEEEENS_10tfloat32_tENS5_IJlSC_lEEESI_SJ_NS4_8TiledMMAINS4_8MMA_AtomIJNS4_23SM100_MMA_TF32_2x1SM_SSISI_SI_fLi256ELi256ELNS4_4UMMA5MajorE0ELSO_0ELNSN_7ScaleInE0ELSP_0EEEEEENS4_6LayoutINS5_IJSC_SC_SC_EEENS5_IJNSA_ILi0EEESU_SU_EEEEENS5_IJNS4_10UnderscoreESX_SX_EEEEENS4_18SM100_TMA_2SM_LOADENS4_14ComposedLayoutINS4_7SwizzleILi3ELi4ELi3EEENS4_18smem_ptr_flag_bitsILi32EEENSS_INS5_IJNSA_ILi8EEENSA_ILi32EEEEEENS5_IJS17_SC_EEEEEEEvNS4_8identityENS4_28SM100_TMA_2SM_LOAD_MULTICASTES1B_vS1C_EENS_8epilogue10collective18CollectiveEpilogueINS1F_23Sm100TmaWarpSpecializedILi4ELi2ELi32ELb1ELb0EEEJNS5_IJNSA_ILi128EEESF_SG_EEENS5_IJNSS_IS1K_SC_EENSS_IS17_SC_EEEEESI_SJ_SI_SJ_NS1F_6fusion15FusionCallbacksIS1J_NS1P_17LinearCombinationISI_fSI_fLNS_15FloatRoundStyleE2EEES1L_S1O_JEEENS4_5SM1004TMEM4LOAD26SM100_TMEM_LOAD_32dp32b32xENS4_13SM90_TMA_LOADES1B_NS4_39AutoVectorizingCopyWithAssumedAlignmentILi128EEENS4_14SM90_TMA_STOREES1B_S21_S21_EEEvvEEEEvNT_6ParamsE:
	.zero		2944


//--------------------- SYMBOLS --------------------------

	.type		.nv.reservedSmem.offset0,@object
	.size		.nv.reservedSmem.offset0,0x4
	.type		.nv.reservedSmem.cap,@object
	.size		.nv.reservedSmem.cap,0x4
	.type		__assertfail,@function
